	.target	sm_80

	.elftype	@"ET_EXEC"


//--------------------- .note.nv.tkinfo           --------------------------
	.section	.note.nv.tkinfo,"",@"SHT_NOTE"
	.sectionflags	@"SHF_NOTE_NV_TKINFO"
	.tkinfo
        /*0018*/ 	.word	0x00000002
        /*0030*/ 	.string	""
        /*0030*/ 	.string	"ptxas"
        /*0030*/ 	.string	"Cuda compilation tools, release 13.0, V13.0.88"
        /*0030*/ 	.string	"Build cuda_13.0.r13.0/compiler.36424714_0"
        /*0030*/ 	.string	"-arch sm_80 -m 64 "



//--------------------- .note.nv.cuinfo           --------------------------
	.section	.note.nv.cuinfo,"",@"SHT_NOTE"
	.sectionflags	@"SHF_NOTE_NV_CUINFO"
        /*0018*/ 	.short	0x0002
        /*001a*/ 	.short	0x0050
        /*001c*/ 	.short	0x0082
	.zero		2


//--------------------- .nv.info                  --------------------------
	.section	.nv.info,"",@"SHT_CUDA_INFO"
	.align	4


	//----- nvinfo : EIATTR_REGCOUNT
	.align		4
        /*0000*/ 	.byte	0x04, 0x2f
        /*0002*/ 	.short	(.L_12 - .L_11)
	.align		4
.L_11:
        /*0004*/ 	.word	index@(_ZN7cutlass13device_kernelIN5flash19enable_sm80_to_sm89INS1_16FlashAttnFwdSm80INS1_25CollectiveMainloopFwdSm80ILi4ELi1ELb0EN4cute5tupleIJNS5_1CILi128EEENS7_ILi64EEENS7_ILi96EEEEEELi96ENS_10bfloat16_tEfNS_4arch4Sm80ELb1ELb0ELb0ELb1ELb0ELb1ELb1ELb0EEENS1_21CollectiveEpilogueFwdINS6_IJS8_SA_S9_EEENS6_IJNS7_ILi1EEESI_SI_EEESC_SE_Li128ELb1ELb1ELb0ELb0EEENS1_19SingleTileSchedulerILb1ELb0ELb1ELi128EEEEEEEEEvNT_6ParamsE)
        /*0008*/ 	.word	0x000000ff


	//----- nvinfo : EIATTR_FRAME_SIZE
	.align		4
.L_12:
        /*000c*/ 	.byte	0x04, 0x11
        /*000e*/ 	.short	(.L_14 - .L_13)
	.align		4
.L_13:
        /*0010*/ 	.word	index@(_ZN7cutlass13device_kernelIN5flash19enable_sm80_to_sm89INS1_16FlashAttnFwdSm80INS1_25CollectiveMainloopFwdSm80ILi4ELi1ELb0EN4cute5tupleIJNS5_1CILi128EEENS7_ILi64EEENS7_ILi96EEEEEELi96ENS_10bfloat16_tEfNS_4arch4Sm80ELb1ELb0ELb0ELb1ELb0ELb1ELb1ELb0EEENS1_21CollectiveEpilogueFwdINS6_IJS8_SA_S9_EEENS6_IJNS7_ILi1EEESI_SI_EEESC_SE_Li128ELb1ELb1ELb0ELb0EEENS1_19SingleTileSchedulerILb1ELb0ELb1ELi128EEEEEEEEEvNT_6ParamsE)
        /*0014*/ 	.word	0x00000080


	//----- nvinfo : EIATTR_REGCOUNT
	.align		4
.L_14:
        /*0018*/ 	.byte	0x04, 0x2f
        /*001a*/ 	.short	(.L_16 - .L_15)
	.align		4
.L_15:
        /*001c*/ 	.word	index@(_ZN7cutlass13device_kernelIN5flash19enable_sm80_to_sm89INS1_16FlashAttnFwdSm80INS1_25CollectiveMainloopFwdSm80ILi4ELi1ELb0EN4cute5tupleIJNS5_1CILi128EEENS7_ILi64EEENS7_ILi96EEEEEELi96ENS_10bfloat16_tEfNS_4arch4Sm80ELb1ELb0ELb0ELb1ELb0ELb0ELb1ELb0EEENS1_21CollectiveEpilogueFwdINS6_IJS8_SA_S9_EEENS6_IJNS7_ILi1EEESI_SI_EEESC_SE_Li128ELb1ELb1ELb0ELb0EEENS1_19SingleTileSchedulerILb1ELb0ELb1ELi128EEEEEEEEEvNT_6ParamsE)
        /*0020*/ 	.word	0x000000ff


	//----- nvinfo : EIATTR_FRAME_SIZE
	.align		4
.L_16:
        /*0024*/ 	.byte	0x04, 0x11
        /*0026*/ 	.short	(.L_18 - .L_17)
	.align		4
.L_17:
        /*0028*/ 	.word	index@(_ZN7cutlass13device_kernelIN5flash19enable_sm80_to_sm89INS1_16FlashAttnFwdSm80INS1_25CollectiveMainloopFwdSm80ILi4ELi1ELb0EN4cute5tupleIJNS5_1CILi128EEENS7_ILi64EEENS7_ILi96EEEEEELi96ENS_10bfloat16_tEfNS_4arch4Sm80ELb1ELb0ELb0ELb1ELb0ELb0ELb1ELb0EEENS1_21CollectiveEpilogueFwdINS6_IJS8_SA_S9_EEENS6_IJNS7_ILi1EEESI_SI_EEESC_SE_Li128ELb1ELb1ELb0ELb0EEENS1_19SingleTileSchedulerILb1ELb0ELb1ELi128EEEEEEEEEvNT_6ParamsE)
        /*002c*/ 	.word	0x00000070


	//----- nvinfo : EIATTR_REGCOUNT
	.align		4
.L_18:
        /*0030*/ 	.byte	0x04, 0x2f
        /*0032*/ 	.short	(.L_20 - .L_19)
	.align		4
.L_19:
        /*0034*/ 	.word	index@(_ZN7cutlass13device_kernelIN5flash19enable_sm80_to_sm89INS1_16FlashAttnFwdSm80INS1_25CollectiveMainloopFwdSm80ILi4ELi1ELb0EN4cute5tupleIJNS5_1CILi128EEENS7_ILi64EEENS7_ILi96EEEEEELi96ENS_10bfloat16_tEfNS_4arch4Sm80ELb1ELb0ELb0ELb0ELb0ELb0ELb1ELb0EEENS1_21CollectiveEpilogueFwdINS6_IJS8_SA_S9_EEENS6_IJNS7_ILi1EEESI_SI_EEESC_SE_Li128ELb0ELb1ELb0ELb0EEENS1_30DynamicPersistentTileSchedulerILi128ELi128ELb0ELb1ELb0EEEEEEEEEvNT_6ParamsE)
        /*0038*/ 	.word	0x000000ff


	//----- nvinfo : EIATTR_FRAME_SIZE
	.align		4
.L_20:
        /*003c*/ 	.byte	0x04, 0x11
        /*003e*/ 	.short	(.L_22 - .L_21)
	.align		4
.L_21:
        /*0040*/ 	.word	index@($__internal_1_$__cuda_sm70_shflsync_idx_p)
        /*0044*/ 	.word	0x00000000


	//----- nvinfo : EIATTR_FRAME_SIZE
	.align		4
.L_22:
        /*0048*/ 	.byte	0x04, 0x11
        /*004a*/ 	.short	(.L_24 - .L_23)
	.align		4
.L_23:
        /*004c*/ 	.word	index@($__internal_0_$__cuda_sm70_shflsync_bfly_p)
        /*0050*/ 	.word	0x00000000


	//----- nvinfo : EIATTR_FRAME_SIZE
	.align		4
.L_24:
        /*0054*/ 	.byte	0x04, 0x11
        /*0056*/ 	.short	(.L_26 - .L_25)
	.align		4
.L_25:
        /*0058*/ 	.word	index@(_ZN7cutlass13device_kernelIN5flash19enable_sm80_to_sm89INS1_16FlashAttnFwdSm80INS1_25CollectiveMainloopFwdSm80ILi4ELi1ELb0EN4cute5tupleIJNS5_1CILi128EEENS7_ILi64EEENS7_ILi96EEEEEELi96ENS_10bfloat16_tEfNS_4arch4Sm80ELb1ELb0ELb0ELb0ELb0ELb0ELb1ELb0EEENS1_21CollectiveEpilogueFwdINS6_IJS8_SA_S9_EEENS6_IJNS7_ILi1EEESI_SI_EEESC_SE_Li128ELb0ELb1ELb0ELb0EEENS1_30DynamicPersistentTileSchedulerILi128ELi128ELb0ELb1ELb0EEEEEEEEEvNT_6ParamsE)
        /*005c*/ 	.word	0x00000080


	//----- nvinfo : EIATTR_REGCOUNT
	.align		4
.L_26:
        /*0060*/ 	.byte	0x04, 0x2f
        /*0062*/ 	.short	(.L_28 - .L_27)
	.align		4
.L_27:
        /*0064*/ 	.word	index@(_ZN7cutlass13device_kernelIN5flash19enable_sm80_to_sm89INS1_16FlashAttnFwdSm80INS1_25CollectiveMainloopFwdSm80ILi4ELi1ELb0EN4cute5tupleIJNS5_1CILi128EEENS7_ILi48EEENS7_ILi96EEEEEELi96ENS_10bfloat16_tEfNS_4arch4Sm80ELb0ELb1ELb0ELb1ELb0ELb1ELb1ELb0EEENS1_21CollectiveEpilogueFwdINS6_IJS8_SA_S9_EEENS6_IJNS7_ILi1EEESI_SI_EEESC_SE_Li128ELb1ELb1ELb0ELb0EEENS1_19SingleTileSchedulerILb1ELb0ELb1ELi128EEEEEEEEEvNT_6ParamsE)
        /*0068*/ 	.word	0x000000ff


	//----- nvinfo : EIATTR_FRAME_SIZE
	.align		4
.L_28:
        /*006c*/ 	.byte	0x04, 0x11
        /*006e*/ 	.short	(.L_30 - .L_29)
	.align		4
.L_29:
        /*0070*/ 	.word	index@(_ZN7cutlass13device_kernelIN5flash19enable_sm80_to_sm89INS1_16FlashAttnFwdSm80INS1_25CollectiveMainloopFwdSm80ILi4ELi1ELb0EN4cute5tupleIJNS5_1CILi128EEENS7_ILi48EEENS7_ILi96EEEEEELi96ENS_10bfloat16_tEfNS_4arch4Sm80ELb0ELb1ELb0ELb1ELb0ELb1ELb1ELb0EEENS1_21CollectiveEpilogueFwdINS6_IJS8_SA_S9_EEENS6_IJNS7_ILi1EEESI_SI_EEESC_SE_Li128ELb1ELb1ELb0ELb0EEENS1_19SingleTileSchedulerILb1ELb0ELb1ELi128EEEEEEEEEvNT_6ParamsE)
        /*0074*/ 	.word	0x00000000


	//----- nvinfo : EIATTR_REGCOUNT
	.align		4
.L_30:
        /*0078*/ 	.byte	0x04, 0x2f
        /*007a*/ 	.short	(.L_32 - .L_31)
	.align		4
.L_31:
        /*007c*/ 	.word	index@(_ZN7cutlass13device_kernelIN5flash19enable_sm80_to_sm89INS1_16FlashAttnFwdSm80INS1_25CollectiveMainloopFwdSm80ILi4ELi1ELb0EN4cute5tupleIJNS5_1CILi128EEENS7_ILi48EEENS7_ILi96EEEEEELi96ENS_10bfloat16_tEfNS_4arch4Sm80ELb0ELb1ELb0ELb1ELb0ELb0ELb1ELb0EEENS1_21CollectiveEpilogueFwdINS6_IJS8_SA_S9_EEENS6_IJNS7_ILi1EEESI_SI_EEESC_SE_Li128ELb1ELb1ELb0ELb0EEENS1_19SingleTileSchedulerILb1ELb0ELb1ELi128EEEEEEEEEvNT_6ParamsE)
        /*0080*/ 	.word	0x000000ff


	//----- nvinfo : EIATTR_FRAME_SIZE
	.align		4
.L_32:
        /*0084*/ 	.byte	0x04, 0x11
        /*0086*/ 	.short	(.L_34 - .L_33)
	.align		4
.L_33:
        /*0088*/ 	.word	index@(_ZN7cutlass13device_kernelIN5flash19enable_sm80_to_sm89INS1_16FlashAttnFwdSm80INS1_25CollectiveMainloopFwdSm80ILi4ELi1ELb0EN4cute5tupleIJNS5_1CILi128EEENS7_ILi48EEENS7_ILi96EEEEEELi96ENS_10bfloat16_tEfNS_4arch4Sm80ELb0ELb1ELb0ELb1ELb0ELb0ELb1ELb0EEENS1_21CollectiveEpilogueFwdINS6_IJS8_SA_S9_EEENS6_IJNS7_ILi1EEESI_SI_EEESC_SE_Li128ELb1ELb1ELb0ELb0EEENS1_19SingleTileSchedulerILb1ELb0ELb1ELi128EEEEEEEEEvNT_6ParamsE)
        /*008c*/ 	.word	0x00000000


	//----- nvinfo : EIATTR_REGCOUNT
	.align		4
.L_34:
        /*0090*/ 	.byte	0x04, 0x2f
        /*0092*/ 	.short	(.L_36 - .L_35)
	.align		4
.L_35:
        /*0094*/ 	.word	index@(_ZN7cutlass13device_kernelIN5flash19enable_sm80_to_sm89INS1_16FlashAttnFwdSm80INS1_25CollectiveMainloopFwdSm80ILi4ELi1ELb0EN4cute5tupleIJNS5_1CILi128EEENS7_ILi48EEENS7_ILi96EEEEEELi96ENS_10bfloat16_tEfNS_4arch4Sm80ELb0ELb1ELb0ELb0ELb0ELb0ELb1ELb0EEENS1_21CollectiveEpilogueFwdINS6_IJS8_SA_S9_EEENS6_IJNS7_ILi1EEESI_SI_EEESC_SE_Li128ELb0ELb1ELb0ELb0EEENS1_19SingleTileSchedulerILb0ELb0ELb1ELi128EEEEEEEEEvNT_6ParamsE)
        /*0098*/ 	.word	0x000000ff


	//----- nvinfo : EIATTR_FRAME_SIZE
	.align		4
.L_36:
        /*009c*/ 	.byte	0x04, 0x11
        /*009e*/ 	.short	(.L_38 - .L_37)
	.align		4
.L_37:
        /*00a0*/ 	.word	index@(_ZN7cutlass13device_kernelIN5flash19enable_sm80_to_sm89INS1_16FlashAttnFwdSm80INS1_25CollectiveMainloopFwdSm80ILi4ELi1ELb0EN4cute5tupleIJNS5_1CILi128EEENS7_ILi48EEENS7_ILi96EEEEEELi96ENS_10bfloat16_tEfNS_4arch4Sm80ELb0ELb1ELb0ELb0ELb0ELb0ELb1ELb0EEENS1_21CollectiveEpilogueFwdINS6_IJS8_SA_S9_EEENS6_IJNS7_ILi1EEESI_SI_EEESC_SE_Li128ELb0ELb1ELb0ELb0EEENS1_19SingleTileSchedulerILb0ELb0ELb1ELi128EEEEEEEEEvNT_6ParamsE)
        /*00a4*/ 	.word	0x00000000


	//----- nvinfo : EIATTR_REGCOUNT
	.align		4
.L_38:
        /*00a8*/ 	.byte	0x04, 0x2f
        /*00aa*/ 	.short	(.L_40 - .L_39)
	.align		4
.L_39:
        /*00ac*/ 	.word	index@(_ZN7cutlass13device_kernelIN5flash19enable_sm80_to_sm89INS1_16FlashAttnFwdSm80INS1_25CollectiveMainloopFwdSm80ILi4ELi1ELb0EN4cute5tupleIJNS5_1CILi128EEENS7_ILi64EEENS7_ILi96EEEEEELi96ENS_10bfloat16_tEfNS_4arch4Sm80ELb0ELb0ELb0ELb1ELb0ELb1ELb1ELb0EEENS1_21CollectiveEpilogueFwdINS6_IJS8_SA_S9_EEENS6_IJNS7_ILi1EEESI_SI_EEESC_SE_Li128ELb1ELb1ELb0ELb0EEENS1_19SingleTileSchedulerILb1ELb0ELb1ELi128EEEEEEEEEvNT_6ParamsE)
        /*00b0*/ 	.word	0x000000ff


	//----- nvinfo : EIATTR_FRAME_SIZE
	.align		4
.L_40:
        /*00b4*/ 	.byte	0x04, 0x11
        /*00b6*/ 	.short	(.L_42 - .L_41)
	.align		4
.L_41:
        /*00b8*/ 	.word	index@(_ZN7cutlass13device_kernelIN5flash19enable_sm80_to_sm89INS1_16FlashAttnFwdSm80INS1_25CollectiveMainloopFwdSm80ILi4ELi1ELb0EN4cute5tupleIJNS5_1CILi128EEENS7_ILi64EEENS7_ILi96EEEEEELi96ENS_10bfloat16_tEfNS_4arch4Sm80ELb0ELb0ELb0ELb1ELb0ELb1ELb1ELb0EEENS1_21CollectiveEpilogueFwdINS6_IJS8_SA_S9_EEENS6_IJNS7_ILi1EEESI_SI_EEESC_SE_Li128ELb1ELb1ELb0ELb0EEENS1_19SingleTileSchedulerILb1ELb0ELb1ELi128EEEEEEEEEvNT_6ParamsE)
        /*00bc*/ 	.word	0x00000040


	//----- nvinfo : EIATTR_REGCOUNT
	.align		4
.L_42:
        /*00c0*/ 	.byte	0x04, 0x2f
        /*00c2*/ 	.short	(.L_44 - .L_43)
	.align		4
.L_43:
        /*00c4*/ 	.word	index@(_ZN7cutlass13device_kernelIN5flash19enable_sm80_to_sm89INS1_16FlashAttnFwdSm80INS1_25CollectiveMainloopFwdSm80ILi4ELi1ELb0EN4cute5tupleIJNS5_1CILi128EEENS7_ILi64EEENS7_ILi96EEEEEELi96ENS_10bfloat16_tEfNS_4arch4Sm80ELb0ELb0ELb0ELb1ELb0ELb0ELb1ELb0EEENS1_21CollectiveEpilogueFwdINS6_IJS8_SA_S9_EEENS6_IJNS7_ILi1EEESI_SI_EEESC_SE_Li128ELb1ELb1ELb0ELb0EEENS1_19SingleTileSchedulerILb1ELb0ELb1ELi128EEEEEEEEEvNT_6ParamsE)
        /*00c8*/ 	.word	0x000000ff


	//----- nvinfo : EIATTR_FRAME_SIZE
	.align		4
.L_44:
        /*00cc*/ 	.byte	0x04, 0x11
        /*00ce*/ 	.short	(.L_46 - .L_45)
	.align		4
.L_45:
        /*00d0*/ 	.word	index@(_ZN7cutlass13device_kernelIN5flash19enable_sm80_to_sm89INS1_16FlashAttnFwdSm80INS1_25CollectiveMainloopFwdSm80ILi4ELi1ELb0EN4cute5tupleIJNS5_1CILi128EEENS7_ILi64EEENS7_ILi96EEEEEELi96ENS_10bfloat16_tEfNS_4arch4Sm80ELb0ELb0ELb0ELb1ELb0ELb0ELb1ELb0EEENS1_21CollectiveEpilogueFwdINS6_IJS8_SA_S9_EEENS6_IJNS7_ILi1EEESI_SI_EEESC_SE_Li128ELb1ELb1ELb0ELb0EEENS1_19SingleTileSchedulerILb1ELb0ELb1ELi128EEEEEEEEEvNT_6ParamsE)
        /*00d4*/ 	.word	0x00000040


	//----- nvinfo : EIATTR_REGCOUNT
	.align		4
.L_46:
        /*00d8*/ 	.byte	0x04, 0x2f
        /*00da*/ 	.short	(.L_48 - .L_47)
	.align		4
.L_47:
        /*00dc*/ 	.word	index@(_ZN7cutlass13device_kernelIN5flash19enable_sm80_to_sm89INS1_16FlashAttnFwdSm80INS1_25CollectiveMainloopFwdSm80ILi4ELi1ELb0EN4cute5tupleIJNS5_1CILi128EEENS7_ILi64EEENS7_ILi96EEEEEELi96ENS_10bfloat16_tEfNS_4arch4Sm80ELb0ELb0ELb0ELb0ELb0ELb0ELb1ELb0EEENS1_21CollectiveEpilogueFwdINS6_IJS8_SA_S9_EEENS6_IJNS7_ILi1EEESI_SI_EEESC_SE_Li128ELb0ELb1ELb0ELb0EEENS1_19SingleTileSchedulerILb0ELb0ELb1ELi128EEEEEEEEEvNT_6ParamsE)
        /*00e0*/ 	.word	0x000000ff


	//----- nvinfo : EIATTR_FRAME_SIZE
	.align		4
.L_48:
        /*00e4*/ 	.byte	0x04, 0x11
        /*00e6*/ 	.short	(.L_50 - .L_49)
	.align		4
.L_49:
        /*00e8*/ 	.word	index@(_ZN7cutlass13device_kernelIN5flash19enable_sm80_to_sm89INS1_16FlashAttnFwdSm80INS1_25CollectiveMainloopFwdSm80ILi4ELi1ELb0EN4cute5tupleIJNS5_1CILi128EEENS7_ILi64EEENS7_ILi96EEEEEELi96ENS_10bfloat16_tEfNS_4arch4Sm80ELb0ELb0ELb0ELb0ELb0ELb0ELb1ELb0EEENS1_21CollectiveEpilogueFwdINS6_IJS8_SA_S9_EEENS6_IJNS7_ILi1EEESI_SI_EEESC_SE_Li128ELb0ELb1ELb0ELb0EEENS1_19SingleTileSchedulerILb0ELb0ELb1ELi128EEEEEEEEEvNT_6ParamsE)
        /*00ec*/ 	.word	0x00000030


	//----- nvinfo : EIATTR_MIN_STACK_SIZE
	.align		4
.L_50:
        /*00f0*/ 	.byte	0x04, 0x12
        /*00f2*/ 	.short	(.L_52 - .L_51)
	.align		4
.L_51:
        /*00f4*/ 	.word	index@(_ZN7cutlass13device_kernelIN5flash19enable_sm80_to_sm89INS1_16FlashAttnFwdSm80INS1_25CollectiveMainloopFwdSm80ILi4ELi1ELb0EN4cute5tupleIJNS5_1CILi128EEENS7_ILi64EEENS7_ILi96EEEEEELi96ENS_10bfloat16_tEfNS_4arch4Sm80ELb0ELb0ELb0ELb0ELb0ELb0ELb1ELb0EEENS1_21CollectiveEpilogueFwdINS6_IJS8_SA_S9_EEENS6_IJNS7_ILi1EEESI_SI_EEESC_SE_Li128ELb0ELb1ELb0ELb0EEENS1_19SingleTileSchedulerILb0ELb0ELb1ELi128EEEEEEEEEvNT_6ParamsE)
        /*00f8*/ 	.word	0x00000030


	//----- nvinfo : EIATTR_MIN_STACK_SIZE
	.align		4
.L_52:
        /*00fc*/ 	.byte	0x04, 0x12
        /*00fe*/ 	.short	(.L_54 - .L_53)
	.align		4
.L_53:
        /*0100*/ 	.word	index@(_ZN7cutlass13device_kernelIN5flash19enable_sm80_to_sm89INS1_16FlashAttnFwdSm80INS1_25CollectiveMainloopFwdSm80ILi4ELi1ELb0EN4cute5tupleIJNS5_1CILi128EEENS7_ILi64EEENS7_ILi96EEEEEELi96ENS_10bfloat16_tEfNS_4arch4Sm80ELb0ELb0ELb0ELb1ELb0ELb0ELb1ELb0EEENS1_21CollectiveEpilogueFwdINS6_IJS8_SA_S9_EEENS6_IJNS7_ILi1EEESI_SI_EEESC_SE_Li128ELb1ELb1ELb0ELb0EEENS1_19SingleTileSchedulerILb1ELb0ELb1ELi128EEEEEEEEEvNT_6ParamsE)
        /*0104*/ 	.word	0x00000040


	//----- nvinfo : EIATTR_MIN_STACK_SIZE
	.align		4
.L_54:
        /*0108*/ 	.byte	0x04, 0x12
        /*010a*/ 	.short	(.L_56 - .L_55)
	.align		4
.L_55:
        /*010c*/ 	.word	index@(_ZN7cutlass13device_kernelIN5flash19enable_sm80_to_sm89INS1_16FlashAttnFwdSm80INS1_25CollectiveMainloopFwdSm80ILi4ELi1ELb0EN4cute5tupleIJNS5_1CILi128EEENS7_ILi64EEENS7_ILi96EEEEEELi96ENS_10bfloat16_tEfNS_4arch4Sm80ELb0ELb0ELb0ELb1ELb0ELb1ELb1ELb0EEENS1_21CollectiveEpilogueFwdINS6_IJS8_SA_S9_EEENS6_IJNS7_ILi1EEESI_SI_EEESC_SE_Li128ELb1ELb1ELb0ELb0EEENS1_19SingleTileSchedulerILb1ELb0ELb1ELi128EEEEEEEEEvNT_6ParamsE)
        /*0110*/ 	.word	0x00000040


	//----- nvinfo : EIATTR_MIN_STACK_SIZE
	.align		4
.L_56:
        /*0114*/ 	.byte	0x04, 0x12
        /*0116*/ 	.short	(.L_58 - .L_57)
	.align		4
.L_57:
        /*0118*/ 	.word	index@(_ZN7cutlass13device_kernelIN5flash19enable_sm80_to_sm89INS1_16FlashAttnFwdSm80INS1_25CollectiveMainloopFwdSm80ILi4ELi1ELb0EN4cute5tupleIJNS5_1CILi128EEENS7_ILi48EEENS7_ILi96EEEEEELi96ENS_10bfloat16_tEfNS_4arch4Sm80ELb0ELb1ELb0ELb0ELb0ELb0ELb1ELb0EEENS1_21CollectiveEpilogueFwdINS6_IJS8_SA_S9_EEENS6_IJNS7_ILi1EEESI_SI_EEESC_SE_Li128ELb0ELb1ELb0ELb0EEENS1_19SingleTileSchedulerILb0ELb0ELb1ELi128EEEEEEEEEvNT_6ParamsE)
        /*011c*/ 	.word	0x00000000


	//----- nvinfo : EIATTR_MIN_STACK_SIZE
	.align		4
.L_58:
        /*0120*/ 	.byte	0x04, 0x12
        /*0122*/ 	.short	(.L_60 - .L_59)
	.align		4
.L_59:
        /*0124*/ 	.word	index@(_ZN7cutlass13device_kernelIN5flash19enable_sm80_to_sm89INS1_16FlashAttnFwdSm80INS1_25CollectiveMainloopFwdSm80ILi4ELi1ELb0EN4cute5tupleIJNS5_1CILi128EEENS7_ILi48EEENS7_ILi96EEEEEELi96ENS_10bfloat16_tEfNS_4arch4Sm80ELb0ELb1ELb0ELb1ELb0ELb0ELb1ELb0EEENS1_21CollectiveEpilogueFwdINS6_IJS8_SA_S9_EEENS6_IJNS7_ILi1EEESI_SI_EEESC_SE_Li128ELb1ELb1ELb0ELb0EEENS1_19SingleTileSchedulerILb1ELb0ELb1ELi128EEEEEEEEEvNT_6ParamsE)
        /*0128*/ 	.word	0x00000000


	//----- nvinfo : EIATTR_MIN_STACK_SIZE
	.align		4
.L_60:
        /*012c*/ 	.byte	0x04, 0x12
        /*012e*/ 	.short	(.L_62 - .L_61)
	.align		4
.L_61:
        /*0130*/ 	.word	index@(_ZN7cutlass13device_kernelIN5flash19enable_sm80_to_sm89INS1_16FlashAttnFwdSm80INS1_25CollectiveMainloopFwdSm80ILi4ELi1ELb0EN4cute5tupleIJNS5_1CILi128EEENS7_ILi48EEENS7_ILi96EEEEEELi96ENS_10bfloat16_tEfNS_4arch4Sm80ELb0ELb1ELb0ELb1ELb0ELb1ELb1ELb0EEENS1_21CollectiveEpilogueFwdINS6_IJS8_SA_S9_EEENS6_IJNS7_ILi1EEESI_SI_EEESC_SE_Li128ELb1ELb1ELb0ELb0EEENS1_19SingleTileSchedulerILb1ELb0ELb1ELi128EEEEEEEEEvNT_6ParamsE)
        /*0134*/ 	.word	0x00000000


	//----- nvinfo : EIATTR_MIN_STACK_SIZE
	.align		4
.L_62:
        /*0138*/ 	.byte	0x04, 0x12
        /*013a*/ 	.short	(.L_64 - .L_63)
	.align		4
.L_63:
        /*013c*/ 	.word	index@(_ZN7cutlass13device_kernelIN5flash19enable_sm80_to_sm89INS1_16FlashAttnFwdSm80INS1_25CollectiveMainloopFwdSm80ILi4ELi1ELb0EN4cute5tupleIJNS5_1CILi128EEENS7_ILi64EEENS7_ILi96EEEEEELi96ENS_10bfloat16_tEfNS_4arch4Sm80ELb1ELb0ELb0ELb0ELb0ELb0ELb1ELb0EEENS1_21CollectiveEpilogueFwdINS6_IJS8_SA_S9_EEENS6_IJNS7_ILi1EEESI_SI_EEESC_SE_Li128ELb0ELb1ELb0ELb0EEENS1_30DynamicPersistentTileSchedulerILi128ELi128ELb0ELb1ELb0EEEEEEEEEvNT_6ParamsE)
        /*0140*/ 	.word	0x00000080


	//----- nvinfo : EIATTR_MIN_STACK_SIZE
	.align		4
.L_64:
        /*0144*/ 	.byte	0x04, 0x12
        /*0146*/ 	.short	(.L_66 - .L_65)
	.align		4
.L_65:
        /*0148*/ 	.word	index@(_ZN7cutlass13device_kernelIN5flash19enable_sm80_to_sm89INS1_16FlashAttnFwdSm80INS1_25CollectiveMainloopFwdSm80ILi4ELi1ELb0EN4cute5tupleIJNS5_1CILi128EEENS7_ILi64EEENS7_ILi96EEEEEELi96ENS_10bfloat16_tEfNS_4arch4Sm80ELb1ELb0ELb0ELb1ELb0ELb0ELb1ELb0EEENS1_21CollectiveEpilogueFwdINS6_IJS8_SA_S9_EEENS6_IJNS7_ILi1EEESI_SI_EEESC_SE_Li128ELb1ELb1ELb0ELb0EEENS1_19SingleTileSchedulerILb1ELb0ELb1ELi128EEEEEEEEEvNT_6ParamsE)
        /*014c*/ 	.word	0x00000070


	//----- nvinfo : EIATTR_MIN_STACK_SIZE
	.align		4
.L_66:
        /*0150*/ 	.byte	0x04, 0x12
        /*0152*/ 	.short	(.L_68 - .L_67)
	.align		4
.L_67:
        /*0154*/ 	.word	index@(_ZN7cutlass13device_kernelIN5flash19enable_sm80_to_sm89INS1_16FlashAttnFwdSm80INS1_25CollectiveMainloopFwdSm80ILi4ELi1ELb0EN4cute5tupleIJNS5_1CILi128EEENS7_ILi64EEENS7_ILi96EEEEEELi96ENS_10bfloat16_tEfNS_4arch4Sm80ELb1ELb0ELb0ELb1ELb0ELb1ELb1ELb0EEENS1_21CollectiveEpilogueFwdINS6_IJS8_SA_S9_EEENS6_IJNS7_ILi1EEESI_SI_EEESC_SE_Li128ELb1ELb1ELb0ELb0EEENS1_19SingleTileSchedulerILb1ELb0ELb1ELi128EEEEEEEEEvNT_6ParamsE)
        /*0158*/ 	.word	0x00000080
.L_68:


//--------------------- .nv.info._ZN7cutlass13device_kernelIN5flash19enable_sm80_to_sm89INS1_16FlashAttnFwdSm80INS1_25CollectiveMainloopFwdSm80ILi4ELi1ELb0EN4cute5tupleIJNS5_1CILi128EEENS7_ILi64EEENS7_ILi96EEEEEELi96ENS_10bfloat16_tEfNS_4arch4Sm80ELb0ELb0ELb0ELb0ELb0ELb0ELb1ELb0EEENS1_21CollectiveEpilogueFwdINS6_IJS8_SA_S9_EEENS6_IJNS7_ILi1EEESI_SI_EEESC_SE_Li128ELb0ELb1ELb0ELb0EEENS1_19SingleTileSchedulerILb0ELb0ELb1ELi128EEEEEEEEEvNT_6ParamsE --------------------------
	.section	.nv.info._ZN7cutlass13device_kernelIN5flash19enable_sm80_to_sm89INS1_16FlashAttnFwdSm80INS1_25CollectiveMainloopFwdSm80ILi4ELi1ELb0EN4cute5tupleIJNS5_1CILi128EEENS7_ILi64EEENS7_ILi96EEEEEELi96ENS_10bfloat16_tEfNS_4arch4Sm80ELb0ELb0ELb0ELb0ELb0ELb0ELb1ELb0EEENS1_21CollectiveEpilogueFwdINS6_IJS8_SA_S9_EEENS6_IJNS7_ILi1EEESI_SI_EEESC_SE_Li128ELb0ELb1ELb0ELb0EEENS1_19SingleTileSchedulerILb0ELb0ELb1ELi128EEEEEEEEEvNT_6ParamsE,"",@"SHT_CUDA_INFO"
	.sectionflags	@""
	.align	4


	//----- nvinfo : EIATTR_CUDA_API_VERSION
	.align		4
        /*0000*/ 	.byte	0x04, 0x37
        /*0002*/ 	.short	(.L_70 - .L_69)
.L_69:
        /*0004*/ 	.word	0x00000082


	//----- nvinfo : EIATTR_SW2861232_WAR
	.align		4
.L_70:
        /*0008*/ 	.byte	0x01, 0x35
	.zero		2


	//----- nvinfo : EIATTR_PARAM_CBANK
	.align		4
        /*000c*/ 	.byte	0x04, 0x0a
        /*000e*/ 	.short	(.L_72 - .L_71)
	.align		4
.L_71:
        /*0010*/ 	.word	index@(.nv.constant0._ZN7cutlass13device_kernelIN5flash19enable_sm80_to_sm89INS1_16FlashAttnFwdSm80INS1_25CollectiveMainloopFwdSm80ILi4ELi1ELb0EN4cute5tupleIJNS5_1CILi128EEENS7_ILi64EEENS7_ILi96EEEEEELi96ENS_10bfloat16_tEfNS_4arch4Sm80ELb0ELb0ELb0ELb0ELb0ELb0ELb1ELb0EEENS1_21CollectiveEpilogueFwdINS6_IJS8_SA_S9_EEENS6_IJNS7_ILi1EEESI_SI_EEESC_SE_Li128ELb0ELb1ELb0ELb0EEENS1_19SingleTileSchedulerILb0ELb0ELb1ELi128EEEEEEEEEvNT_6ParamsE)
        /*0014*/ 	.short	0x0160
        /*0016*/ 	.short	0x0418


	//----- nvinfo : EIATTR_CBANK_PARAM_SIZE
	.align		4
.L_72:
        /*0018*/ 	.byte	0x03, 0x19
        /*001a*/ 	.short	0x0418


	//----- nvinfo : EIATTR_KPARAM_INFO
	.align		4
        /*001c*/ 	.byte	0x04, 0x17
        /*001e*/ 	.short	(.L_74 - .L_73)
.L_73:
        /*0020*/ 	.word	0x00000000
        /*0024*/ 	.short	0x0000
        /*0026*/ 	.short	0x0000
        /*0028*/ 	.byte	0x00, 0xf0, 0x61, 0x10


	//----- nvinfo : EIATTR_MAXREG_COUNT
	.align		4
.L_74:
        /*002c*/ 	.byte	0x03, 0x1b
        /*002e*/ 	.short	0x00ff


	//----- nvinfo : EIATTR_NUM_BARRIERS
	.align		4
        /*0030*/ 	.byte	0x02, 0x4c
        /*0032*/ 	.byte	0x02
	.zero		1


	//----- nvinfo : EIATTR_ANNOTATIONS
	.align		4
        /*0034*/ 	.byte	0x04, 0x55
        /*0036*/ 	.short	(.L_76 - .L_75)


	//   ....[0]....
.L_75:
        /*0038*/ 	.word	0x00000001
        /*003c*/ 	.byte	0x00, 0x03, 0x00, 0x00, 0x01, 0x00, 0x00, 0x00, 0x90, 0x05, 0x00, 0x00, 0x01, 0x00, 0x00, 0x00
        /* <DEDUP_REMOVED lines=9> */
        /*00dc*/ 	.byte	0x50, 0x7e, 0x00, 0x00


	//----- nvinfo : EIATTR_MERCURY_ISA_VERSION
	.align		4
.L_76:
        /*00e0*/ 	.byte	0x03, 0x5f
        /*00e2*/ 	.short	0x0000


	//----- nvinfo : EIATTR_COOP_GROUP_MASK_REGIDS
	.align		4
        /*00e4*/ 	.byte	0x04, 0x29
        /*00e6*/ 	.short	(.L_78 - .L_77)


	//   ....[0]....
.L_77:
        /*00e8*/ 	.word	0xffffffff


	//   ....[1]....
        /*00ec*/ 	.word	0xffffffff


	//   ....[2]....
        /*00f0*/ 	.word	0xffffffff


	//   ....[3]....
        /*00f4*/ 	.word	0xffffffff


	//   ....[4]....
        /*00f8*/ 	.word	0xffffffff


	//   ....[5]....
        /*00fc*/ 	.word	0xffffffff


	//   ....[6]....
        /*0100*/ 	.word	0xffffffff


	//   ....[7]....
        /*0104*/ 	.word	0xffffffff


	//   ....[8]....
        /*0108*/ 	.word	0xffffffff


	//   ....[9]....
        /*010c*/ 	.word	0xffffffff


	//   ....[10]....
        /*0110*/ 	.word	0xffffffff


	//   ....[11]....
        /*0114*/ 	.word	0xffffffff


	//   ....[12]....
        /*0118*/ 	.word	0xffffffff


	//   ....[13]....
        /*011c*/ 	.word	0xffffffff


	//   ....[14]....
        /*0120*/ 	.word	0xffffffff


	//   ....[15]....
        /*0124*/ 	.word	0xffffffff


	//   ....[16]....
        /*0128*/ 	.word	0xffffffff


	//   ....[17]....
        /*012c*/ 	.word	0xffffffff


	//   ....[18]....
        /*0130*/ 	.word	0xffffffff


	//   ....[19]....
        /*0134*/ 	.word	0xffffffff


	//   ....[20]....
        /*0138*/ 	.word	0xffffffff


	//   ....[21]....
        /*013c*/ 	.word	0xffffffff


	//   ....[22]....
        /*0140*/ 	.word	0xffffffff


	//   ....[23]....
        /*0144*/ 	.word	0xffffffff


	//   ....[24]....
        /*0148*/ 	.word	0xffffffff


	//   ....[25]....
        /*014c*/ 	.word	0xffffffff


	//   ....[26]....
        /*0150*/ 	.word	0xffffffff


	//   ....[27]....
        /*0154*/ 	.word	0xffffffff


	//   ....[28]....
        /*0158*/ 	.word	0xffffffff


	//   ....[29]....
        /*015c*/ 	.word	0xffffffff


	//   ....[30]....
        /*0160*/ 	.word	0xffffffff


	//   ....[31]....
        /*0164*/ 	.word	0xffffffff


	//   ....[32]....
        /*0168*/ 	.word	0xffffffff


	//   ....[33]....
        /*016c*/ 	.word	0xffffffff


	//   ....[34]....
        /*0170*/ 	.word	0xffffffff


	//   ....[35]....
        /*0174*/ 	.word	0xffffffff


	//   ....[36]....
        /*0178*/ 	.word	0xffffffff


	//   ....[37]....
        /*017c*/ 	.word	0xffffffff


	//   ....[38]....
        /*0180*/ 	.word	0xffffffff


	//   ....[39]....
        /*0184*/ 	.word	0xffffffff


	//   ....[40]....
        /*0188*/ 	.word	0xffffffff


	//   ....[41]....
        /*018c*/ 	.word	0xffffffff


	//   ....[42]....
        /*0190*/ 	.word	0xffffffff


	//   ....[43]....
        /*0194*/ 	.word	0xffffffff


	//   ....[44]....
        /*0198*/ 	.word	0xffffffff


	//   ....[45]....
        /*019c*/ 	.word	0xffffffff


	//   ....[46]....
        /*01a0*/ 	.word	0xffffffff


	//   ....[47]....
        /*01a4*/ 	.word	0xffffffff


	//----- nvinfo : EIATTR_COOP_GROUP_INSTR_OFFSETS
	.align		4
.L_78:
        /*01a8*/ 	.byte	0x04, 0x28
        /*01aa*/ 	.short	(.L_80 - .L_79)


	//   ....[0]....
.L_79:
        /*01ac*/ 	.word	0x00000630


	//   ....[1]....
        /*01b0*/ 	.word	0x00000660


	//   ....[2]....
        /*01b4*/ 	.word	0x000006c0


	//   ....[3]....
        /*01b8*/ 	.word	0x00000710


	//   ....[4]....
        /*01bc*/ 	.word	0x00000900


	//   ....[5]....
        /*01c0*/ 	.word	0x00000920


	//   ....[6]....
        /*01c4*/ 	.word	0x000009c0


	//   ....[7]....
        /*01c8*/ 	.word	0x00000b10


	//   ....[8]....
        /*01cc*/ 	.word	0x000025e0


	//   ....[9]....
        /*01d0*/ 	.word	0x00002730


	//   ....[10]....
        /*01d4*/ 	.word	0x00002760


	//   ....[11]....
        /*01d8*/ 	.word	0x00002810


	//   ....[12]....
        /*01dc*/ 	.word	0x00002890


	//   ....[13]....
        /*01e0*/ 	.word	0x00002980


	//   ....[14]....
        /*01e4*/ 	.word	0x000029d0


	//   ....[15]....
        /*01e8*/ 	.word	0x00002ac0


	//   ....[16]....
        /*01ec*/ 	.word	0x00005280


	//   ....[17]....
        /*01f0*/ 	.word	0x000052d0


	//   ....[18]....
        /*01f4*/ 	.word	0x00005390


	//   ....[19]....
        /*01f8*/ 	.word	0x000053e0


	//   ....[20]....
        /*01fc*/ 	.word	0x00005420


	//   ....[21]....
        /*0200*/ 	.word	0x00005510


	//   ....[22]....
        /*0204*/ 	.word	0x00005670


	//   ....[23]....
        /*0208*/ 	.word	0x00005bc0


	//   ....[24]....
        /*020c*/ 	.word	0x00007400


	//   ....[25]....
        /*0210*/ 	.word	0x00007410


	//   ....[26]....
        /*0214*/ 	.word	0x00007420


	//   ....[27]....
        /*0218*/ 	.word	0x00007470


	//   ....[28]....
        /*021c*/ 	.word	0x00007490


	//   ....[29]....
        /*0220*/ 	.word	0x000077b0


	//   ....[30]....
        /*0224*/ 	.word	0x00007820


	//   ....[31]....
        /*0228*/ 	.word	0x00007830


	//   ....[32]....
        /*022c*/ 	.word	0x00008a70


	//   ....[33]....
        /*0230*/ 	.word	0x00008a80


	//   ....[34]....
        /*0234*/ 	.word	0x00008aa0


	//   ....[35]....
        /*0238*/ 	.word	0x00008ab0


	//   ....[36]....
        /*023c*/ 	.word	0x00008ac0


	//   ....[37]....
        /*0240*/ 	.word	0x00008ad0


	//   ....[38]....
        /*0244*/ 	.word	0x00008ae0


	//   ....[39]....
        /*0248*/ 	.word	0x00008af0


	//   ....[40]....
        /*024c*/ 	.word	0x00008c20


	//   ....[41]....
        /*0250*/ 	.word	0x00008c40


	//   ....[42]....
        /*0254*/ 	.word	0x00008dc0


	//   ....[43]....
        /*0258*/ 	.word	0x00008df0


	//   ....[44]....
        /*025c*/ 	.word	0x00008f20


	//   ....[45]....
        /*0260*/ 	.word	0x00008f50


	//   ....[46]....
        /*0264*/ 	.word	0x00009080


	//   ....[47]....
        /*0268*/ 	.word	0x000090a0


	//----- nvinfo : EIATTR_EXIT_INSTR_OFFSETS
	.align		4
.L_80:
        /*026c*/ 	.byte	0x04, 0x1c
        /*026e*/ 	.short	(.L_82 - .L_81)


	//   ....[0]....
.L_81:
        /*0270*/ 	.word	0x00000040


	//   ....[1]....
        /*0274*/ 	.word	0x000090b0


	//   ....[2]....
        /*0278*/ 	.word	0x00009160


	//   ....[3]....
        /*027c*/ 	.word	0x000091c0


	//----- nvinfo : EIATTR_CTAIDZ_USED
	.align		4
.L_82:
        /*0280*/ 	.byte	0x01, 0x04
	.zero		2


	//----- nvinfo : EIATTR_MAX_THREADS
	.align		4
        /*0284*/ 	.byte	0x04, 0x05
        /*0286*/ 	.short	(.L_84 - .L_83)
.L_83:
        /*0288*/ 	.word	0x00000080
        /*028c*/ 	.word	0x00000001
        /*0290*/ 	.word	0x00000001


	//----- nvinfo : EIATTR_CRS_STACK_SIZE
	.align		4
.L_84:
        /*0294*/ 	.byte	0x04, 0x1e
        /*0296*/ 	.short	(.L_86 - .L_85)
.L_85:
        /*0298*/ 	.word	0x00000000
.L_86:


//--------------------- .nv.info._ZN7cutlass13device_kernelIN5flash19enable_sm80_to_sm89INS1_16FlashAttnFwdSm80INS1_25CollectiveMainloopFwdSm80ILi4ELi1ELb0EN4cute5tupleIJNS5_1CILi128EEENS7_ILi64EEENS7_ILi96EEEEEELi96ENS_10bfloat16_tEfNS_4arch4Sm80ELb0ELb0ELb0ELb1ELb0ELb0ELb1ELb0EEENS1_21CollectiveEpilogueFwdINS6_IJS8_SA_S9_EEENS6_IJNS7_ILi1EEESI_SI_EEESC_SE_Li128ELb1ELb1ELb0ELb0EEENS1_19SingleTileSchedulerILb1ELb0ELb1ELi128EEEEEEEEEvNT_6ParamsE --------------------------
	.section	.nv.info._ZN7cutlass13device_kernelIN5flash19enable_sm80_to_sm89INS1_16FlashAttnFwdSm80INS1_25CollectiveMainloopFwdSm80ILi4ELi1ELb0EN4cute5tupleIJNS5_1CILi128EEENS7_ILi64EEENS7_ILi96EEEEEELi96ENS_10bfloat16_tEfNS_4arch4Sm80ELb0ELb0ELb0ELb1ELb0ELb0ELb1ELb0EEENS1_21CollectiveEpilogueFwdINS6_IJS8_SA_S9_EEENS6_IJNS7_ILi1EEESI_SI_EEESC_SE_Li128ELb1ELb1ELb0ELb0EEENS1_19SingleTileSchedulerILb1ELb0ELb1ELi128EEEEEEEEEvNT_6ParamsE,"",@"SHT_CUDA_INFO"
	.sectionflags	@""
	.align	4


	//----- nvinfo : EIATTR_CUDA_API_VERSION
	.align		4
        /*0000*/ 	.byte	0x04, 0x37
        /*0002*/ 	.short	(.L_88 - .L_87)
.L_87:
        /*0004*/ 	.word	0x00000082


	//----- nvinfo : EIATTR_SW2861232_WAR
	.align		4
.L_88:
        /*0008*/ 	.byte	0x01, 0x35
	.zero		2


	//----- nvinfo : EIATTR_PARAM_CBANK
	.align		4
        /*000c*/ 	.byte	0x04, 0x0a
        /*000e*/ 	.short	(.L_90 - .L_89)
	.align		4
.L_89:
        /*0010*/ 	.word	index@(.nv.constant0._ZN7cutlass13device_kernelIN5flash19enable_sm80_to_sm89INS1_16FlashAttnFwdSm80INS1_25CollectiveMainloopFwdSm80ILi4ELi1ELb0EN4cute5tupleIJNS5_1CILi128EEENS7_ILi64EEENS7_ILi96EEEEEELi96ENS_10bfloat16_tEfNS_4arch4Sm80ELb0ELb0ELb0ELb1ELb0ELb0ELb1ELb0EEENS1_21CollectiveEpilogueFwdINS6_IJS8_SA_S9_EEENS6_IJNS7_ILi1EEESI_SI_EEESC_SE_Li128ELb1ELb1ELb0ELb0EEENS1_19SingleTileSchedulerILb1ELb0ELb1ELi128EEEEEEEEEvNT_6ParamsE)
        /*0014*/ 	.short	0x0160
        /*0016*/ 	.short	0x0418


	//----- nvinfo : EIATTR_CBANK_PARAM_SIZE
	.align		4
.L_90:
        /*0018*/ 	.byte	0x03, 0x19
        /*001a*/ 	.short	0x0418


	//----- nvinfo : EIATTR_KPARAM_INFO
	.align		4
        /*001c*/ 	.byte	0x04, 0x17
        /*001e*/ 	.short	(.L_92 - .L_91)
.L_91:
        /*0020*/ 	.word	0x00000000
        /*0024*/ 	.short	0x0000
        /*0026*/ 	.short	0x0000
        /*0028*/ 	.byte	0x00, 0xf0, 0x61, 0x10


	//----- nvinfo : EIATTR_MAXREG_COUNT
	.align		4
.L_92:
        /*002c*/ 	.byte	0x03, 0x1b
        /*002e*/ 	.short	0x00ff


	//----- nvinfo : EIATTR_NUM_BARRIERS
	.align		4
        /*0030*/ 	.byte	0x02, 0x4c
        /*0032*/ 	.byte	0x02
	.zero		1


	//----- nvinfo : EIATTR_ANNOTATIONS
	.align		4
        /*0034*/ 	.byte	0x04, 0x55
        /*0036*/ 	.short	(.L_94 - .L_93)


	//   ....[0]....
.L_93:
        /* <DEDUP_REMOVED lines=17> */


	//----- nvinfo : EIATTR_MERCURY_ISA_VERSION
	.align		4
.L_94:
        /*0130*/ 	.byte	0x03, 0x5f
        /*0132*/ 	.short	0x0000


	//----- nvinfo : EIATTR_COOP_GROUP_MASK_REGIDS
	.align		4
        /*0134*/ 	.byte	0x04, 0x29
        /*0136*/ 	.short	(.L_96 - .L_95)


	//   ....[0]....
.L_95:
        /*0138*/ 	.word	0xffffffff


	//   ....[1]....
        /*013c*/ 	.word	0xffffffff


	//   ....[2]....
        /*0140*/ 	.word	0xffffffff


	//   ....[3]....
        /*0144*/ 	.word	0xffffffff


	//   ....[4]....
        /*0148*/ 	.word	0xffffffff


	//   ....[5]....
        /*014c*/ 	.word	0xffffffff


	//   ....[6]....
        /*0150*/ 	.word	0xffffffff


	//   ....[7]....
        /*0154*/ 	.word	0xffffffff


	//   ....[8]....
        /*0158*/ 	.word	0xffffffff


	//   ....[9]....
        /*015c*/ 	.word	0xffffffff


	//   ....[10]....
        /*0160*/ 	.word	0xffffffff


	//   ....[11]....
        /*0164*/ 	.word	0xffffffff


	//   ....[12]....
        /*0168*/ 	.word	0xffffffff


	//   ....[13]....
        /*016c*/ 	.word	0xffffffff


	//   ....[14]....
        /*0170*/ 	.word	0xffffffff


	//   ....[15]....
        /*0174*/ 	.word	0xffffffff


	//   ....[16]....
        /*0178*/ 	.word	0xffffffff


	//   ....[17]....
        /*017c*/ 	.word	0xffffffff


	//   ....[18]....
        /*0180*/ 	.word	0xffffffff


	//   ....[19]....
        /*0184*/ 	.word	0xffffffff


	//   ....[20]....
        /*0188*/ 	.word	0xffffffff


	//   ....[21]....
        /*018c*/ 	.word	0xffffffff


	//   ....[22]....
        /*0190*/ 	.word	0xffffffff


	//   ....[23]....
        /*0194*/ 	.word	0xffffffff


	//   ....[24]....
        /*0198*/ 	.word	0xffffffff


	//   ....[25]....
        /*019c*/ 	.word	0xffffffff


	//   ....[26]....
        /*01a0*/ 	.word	0xffffffff


	//   ....[27]....
        /*01a4*/ 	.word	0xffffffff


	//   ....[28]....
        /*01a8*/ 	.word	0xffffffff


	//   ....[29]....
        /*01ac*/ 	.word	0xffffffff


	//   ....[30]....
        /*01b0*/ 	.word	0xffffffff


	//   ....[31]....
        /*01b4*/ 	.word	0xffffffff


	//   ....[32]....
        /*01b8*/ 	.word	0xffffffff


	//   ....[33]....
        /*01bc*/ 	.word	0xffffffff


	//   ....[34]....
        /*01c0*/ 	.word	0xffffffff


	//   ....[35]....
        /*01c4*/ 	.word	0xffffffff


	//   ....[36]....
        /*01c8*/ 	.word	0xffffffff


	//   ....[37]....
        /*01cc*/ 	.word	0xffffffff


	//   ....[38]....
        /*01d0*/ 	.word	0xffffffff


	//   ....[39]....
        /*01d4*/ 	.word	0xffffffff


	//   ....[40]....
        /*01d8*/ 	.word	0xffffffff


	//   ....[41]....
        /*01dc*/ 	.word	0xffffffff


	//   ....[42]....
        /*01e0*/ 	.word	0xffffffff


	//   ....[43]....
        /*01e4*/ 	.word	0xffffffff


	//   ....[44]....
        /*01e8*/ 	.word	0xffffffff


	//   ....[45]....
        /*01ec*/ 	.word	0xffffffff


	//   ....[46]....
        /*01f0*/ 	.word	0xffffffff


	//   ....[47]....
        /*01f4*/ 	.word	0xffffffff


	//   ....[48]....
        /*01f8*/ 	.word	0xffffffff


	//   ....[49]....
        /*01fc*/ 	.word	0xffffffff


	//   ....[50]....
        /*0200*/ 	.word	0xffffffff


	//   ....[51]....
        /*0204*/ 	.word	0xffffffff


	//   ....[52]....
        /*0208*/ 	.word	0xffffffff


	//   ....[53]....
        /*020c*/ 	.word	0xffffffff


	//   ....[54]....
        /*0210*/ 	.word	0xffffffff


	//   ....[55]....
        /*0214*/ 	.word	0xffffffff


	//   ....[56]....
        /*0218*/ 	.word	0xffffffff


	//----- nvinfo : EIATTR_COOP_GROUP_INSTR_OFFSETS
	.align		4
.L_96:
        /*021c*/ 	.byte	0x04, 0x28
        /*021e*/ 	.short	(.L_98 - .L_97)


	//   ....[0]....
.L_97:
        /*0220*/ 	.word	0x00000090


	//   ....[1]....
        /*0224*/ 	.word	0x00001460


	//   ....[2]....
        /*0228*/ 	.word	0x00001490


	//   ....[3]....
        /*022c*/ 	.word	0x00001660


	//   ....[4]....
        /*0230*/ 	.word	0x00001690


	//   ....[5]....
        /*0234*/ 	.word	0x000017d0


	//   ....[6]....
        /*0238*/ 	.word	0x00001800


	//   ....[7]....
        /*023c*/ 	.word	0x00001930


	//   ....[8]....
        /*0240*/ 	.word	0x00001970


	//   ....[9]....
        /*0244*/ 	.word	0x00002ea0


	//   ....[10]....
        /*0248*/ 	.word	0x00003000


	//   ....[11]....
        /*024c*/ 	.word	0x00003030


	//   ....[12]....
        /*0250*/ 	.word	0x00003160


	//   ....[13]....
        /*0254*/ 	.word	0x000031f0


	//   ....[14]....
        /*0258*/ 	.word	0x000032e0


	//   ....[15]....
        /*025c*/ 	.word	0x00003390


	//   ....[16]....
        /*0260*/ 	.word	0x00003540


	//   ....[17]....
        /*0264*/ 	.word	0x00005b50


	//   ....[18]....
        /*0268*/ 	.word	0x00005ba0


	//   ....[19]....
        /*026c*/ 	.word	0x00005c60


	//   ....[20]....
        /*0270*/ 	.word	0x00005cb0


	//   ....[21]....
        /*0274*/ 	.word	0x00005cf0


	//   ....[22]....
        /*0278*/ 	.word	0x00005e00


	//   ....[23]....
        /*027c*/ 	.word	0x00006060


	//   ....[24]....
        /*0280*/ 	.word	0x00006260


	//   ....[25]....
        /*0284*/ 	.word	0x00007d60


	//   ....[26]....
        /*0288*/ 	.word	0x00007d90


	//   ....[27]....
        /*028c*/ 	.word	0x00007dc0


	//   ....[28]....
        /*0290*/ 	.word	0x00007de0


	//   ....[29]....
        /*0294*/ 	.word	0x00007e10


	//   ....[30]....
        /*0298*/ 	.word	0x00007e30


	//   ....[31]....
        /*029c*/ 	.word	0x00007e50


	//   ....[32]....
        /*02a0*/ 	.word	0x00007e60


	//   ....[33]....
        /*02a4*/ 	.word	0x00009560


	//   ....[34]....
        /*02a8*/ 	.word	0x00009590


	//   ....[35]....
        /*02ac*/ 	.word	0x000095b0


	//   ....[36]....
        /*02b0*/ 	.word	0x000095d0


	//   ....[37]....
        /*02b4*/ 	.word	0x000095e0


	//   ....[38]....
        /*02b8*/ 	.word	0x000095f0


	//   ....[39]....
        /*02bc*/ 	.word	0x00009600


	//   ....[40]....
        /*02c0*/ 	.word	0x00009610


	//   ....[41]....
        /*02c4*/ 	.word	0x00009830


	//   ....[42]....
        /*02c8*/ 	.word	0x00009840


	//   ....[43]....
        /*02cc*/ 	.word	0x000099c0


	//   ....[44]....
        /*02d0*/ 	.word	0x000099f0


	//   ....[45]....
        /*02d4*/ 	.word	0x00009b40


	//   ....[46]....
        /*02d8*/ 	.word	0x00009b70


	//   ....[47]....
        /*02dc*/ 	.word	0x00009cc0


	//   ....[48]....
        /*02e0*/ 	.word	0x00009ce0


	//   ....[49]....
        /*02e4*/ 	.word	0x0000a4e0


	//   ....[50]....
        /*02e8*/ 	.word	0x0000a500


	//   ....[51]....
        /*02ec*/ 	.word	0x0000a650


	//   ....[52]....
        /*02f0*/ 	.word	0x0000a680


	//   ....[53]....
        /*02f4*/ 	.word	0x0000a7b0


	//   ....[54]....
        /*02f8*/ 	.word	0x0000a7e0


	//   ....[55]....
        /*02fc*/ 	.word	0x0000a910


	//   ....[56]....
        /*0300*/ 	.word	0x0000a930


	//----- nvinfo : EIATTR_EXIT_INSTR_OFFSETS
	.align		4
.L_98:
        /*0304*/ 	.byte	0x04, 0x1c
        /*0306*/ 	.short	(.L_100 - .L_99)


	//   ....[0]....
.L_99:
        /*0308*/ 	.word	0x00000350


	//   ....[1]....
        /*030c*/ 	.word	0x00009cf0


	//   ....[2]....
        /*0310*/ 	.word	0x00009dc0


	//   ....[3]....
        /*0314*/ 	.word	0x00009e20


	//   ....[4]....
        /*0318*/ 	.word	0x0000a940


	//   ....[5]....
        /*031c*/ 	.word	0x0000a9f0


	//   ....[6]....
        /*0320*/ 	.word	0x0000aa50


	//----- nvinfo : EIATTR_CTAIDZ_USED
	.align		4
.L_100:
        /*0324*/ 	.byte	0x01, 0x04
	.zero		2


	//----- nvinfo : EIATTR_MAX_THREADS
	.align		4
        /*0328*/ 	.byte	0x04, 0x05
        /*032a*/ 	.short	(.L_102 - .L_101)
.L_101:
        /*032c*/ 	.word	0x00000080
        /*0330*/ 	.word	0x00000001
        /*0334*/ 	.word	0x00000001


	//----- nvinfo : EIATTR_CRS_STACK_SIZE
	.align		4
.L_102:
        /*0338*/ 	.byte	0x04, 0x1e
        /*033a*/ 	.short	(.L_104 - .L_103)
.L_103:
        /*033c*/ 	.word	0x00000000
.L_104:


//--------------------- .nv.info._ZN7cutlass13device_kernelIN5flash19enable_sm80_to_sm89INS1_16FlashAttnFwdSm80INS1_25CollectiveMainloopFwdSm80ILi4ELi1ELb0EN4cute5tupleIJNS5_1CILi128EEENS7_ILi64EEENS7_ILi96EEEEEELi96ENS_10bfloat16_tEfNS_4arch4Sm80ELb0ELb0ELb0ELb1ELb0ELb1ELb1ELb0EEENS1_21CollectiveEpilogueFwdINS6_IJS8_SA_S9_EEENS6_IJNS7_ILi1EEESI_SI_EEESC_SE_Li128ELb1ELb1ELb0ELb0EEENS1_19SingleTileSchedulerILb1ELb0ELb1ELi128EEEEEEEEEvNT_6ParamsE --------------------------
	.section	.nv.info._ZN7cutlass13device_kernelIN5flash19enable_sm80_to_sm89INS1_16FlashAttnFwdSm80INS1_25CollectiveMainloopFwdSm80ILi4ELi1ELb0EN4cute5tupleIJNS5_1CILi128EEENS7_ILi64EEENS7_ILi96EEEEEELi96ENS_10bfloat16_tEfNS_4arch4Sm80ELb0ELb0ELb0ELb1ELb0ELb1ELb1ELb0EEENS1_21CollectiveEpilogueFwdINS6_IJS8_SA_S9_EEENS6_IJNS7_ILi1EEESI_SI_EEESC_SE_Li128ELb1ELb1ELb0ELb0EEENS1_19SingleTileSchedulerILb1ELb0ELb1ELi128EEEEEEEEEvNT_6ParamsE,"",@"SHT_CUDA_INFO"
	.sectionflags	@""
	.align	4


	//----- nvinfo : EIATTR_CUDA_API_VERSION
	.align		4
        /*0000*/ 	.byte	0x04, 0x37
        /*0002*/ 	.short	(.L_106 - .L_105)
.L_105:
        /*0004*/ 	.word	0x00000082


	//----- nvinfo : EIATTR_SW2861232_WAR
	.align		4
.L_106:
        /*0008*/ 	.byte	0x01, 0x35
	.zero		2


	//----- nvinfo : EIATTR_PARAM_CBANK
	.align		4
        /*000c*/ 	.byte	0x04, 0x0a
        /*000e*/ 	.short	(.L_108 - .L_107)
	.align		4
.L_107:
        /*0010*/ 	.word	index@(.nv.constant0._ZN7cutlass13device_kernelIN5flash19enable_sm80_to_sm89INS1_16FlashAttnFwdSm80INS1_25CollectiveMainloopFwdSm80ILi4ELi1ELb0EN4cute5tupleIJNS5_1CILi128EEENS7_ILi64EEENS7_ILi96EEEEEELi96ENS_10bfloat16_tEfNS_4arch4Sm80ELb0ELb0ELb0ELb1ELb0ELb1ELb1ELb0EEENS1_21CollectiveEpilogueFwdINS6_IJS8_SA_S9_EEENS6_IJNS7_ILi1EEESI_SI_EEESC_SE_Li128ELb1ELb1ELb0ELb0EEENS1_19SingleTileSchedulerILb1ELb0ELb1ELi128EEEEEEEEEvNT_6ParamsE)
        /*0014*/ 	.short	0x0160
        /*0016*/ 	.short	0x0418


	//----- nvinfo : EIATTR_CBANK_PARAM_SIZE
	.align		4
.L_108:
        /*0018*/ 	.byte	0x03, 0x19
        /*001a*/ 	.short	0x0418


	//----- nvinfo : EIATTR_KPARAM_INFO
	.align		4
        /*001c*/ 	.byte	0x04, 0x17
        /*001e*/ 	.short	(.L_110 - .L_109)
.L_109:
        /*0020*/ 	.word	0x00000000
        /*0024*/ 	.short	0x0000
        /*0026*/ 	.short	0x0000
        /*0028*/ 	.byte	0x00, 0xf0, 0x61, 0x10


	//----- nvinfo : EIATTR_MAXREG_COUNT
	.align		4
.L_110:
        /*002c*/ 	.byte	0x03, 0x1b
        /*002e*/ 	.short	0x00ff


	//----- nvinfo : EIATTR_NUM_BARRIERS
	.align		4
        /*0030*/ 	.byte	0x02, 0x4c
        /*0032*/ 	.byte	0x02
	.zero		1


	//----- nvinfo : EIATTR_ANNOTATIONS
	.align		4
        /*0034*/ 	.byte	0x04, 0x55
        /*0036*/ 	.short	(.L_112 - .L_111)


	//   ....[0]....
.L_111:
        /* <DEDUP_REMOVED lines=18> */


	//----- nvinfo : EIATTR_MERCURY_ISA_VERSION
	.align		4
.L_112:
        /*0140*/ 	.byte	0x03, 0x5f
        /*0142*/ 	.short	0x0000


	//----- nvinfo : EIATTR_COOP_GROUP_MASK_REGIDS
	.align		4
        /*0144*/ 	.byte	0x04, 0x29
        /*0146*/ 	.short	(.L_114 - .L_113)


	//   ....[0]....
.L_113:
        /*0148*/ 	.word	0xffffffff


	//   ....[1]....
        /*014c*/ 	.word	0xffffffff


	//   ....[2]....
        /*0150*/ 	.word	0xffffffff


	//   ....[3]....
        /*0154*/ 	.word	0xffffffff


	//   ....[4]....
        /*0158*/ 	.word	0xffffffff


	//   ....[5]....
        /*015c*/ 	.word	0xffffffff


	//   ....[6]....
        /*0160*/ 	.word	0xffffffff


	//   ....[7]....
        /*0164*/ 	.word	0xffffffff


	//   ....[8]....
        /*0168*/ 	.word	0xffffffff


	//   ....[9]....
        /*016c*/ 	.word	0xffffffff


	//   ....[10]....
        /*0170*/ 	.word	0xffffffff


	//   ....[11]....
        /*0174*/ 	.word	0xffffffff


	//   ....[12]....
        /*0178*/ 	.word	0xffffffff


	//   ....[13]....
        /*017c*/ 	.word	0xffffffff


	//   ....[14]....
        /*0180*/ 	.word	0xffffffff


	//   ....[15]....
        /*0184*/ 	.word	0xffffffff


	//   ....[16]....
        /*0188*/ 	.word	0xffffffff


	//   ....[17]....
        /*018c*/ 	.word	0xffffffff


	//   ....[18]....
        /*0190*/ 	.word	0xffffffff


	//   ....[19]....
        /*0194*/ 	.word	0xffffffff


	//   ....[20]....
        /*0198*/ 	.word	0xffffffff


	//   ....[21]....
        /*019c*/ 	.word	0xffffffff


	//   ....[22]....
        /*01a0*/ 	.word	0xffffffff


	//   ....[23]....
        /*01a4*/ 	.word	0xffffffff


	//   ....[24]....
        /*01a8*/ 	.word	0xffffffff


	//   ....[25]....
        /*01ac*/ 	.word	0xffffffff


	//   ....[26]....
        /*01b0*/ 	.word	0xffffffff


	//   ....[27]....
        /*01b4*/ 	.word	0xffffffff


	//   ....[28]....
        /*01b8*/ 	.word	0xffffffff


	//   ....[29]....
        /*01bc*/ 	.word	0xffffffff


	//   ....[30]....
        /*01c0*/ 	.word	0xffffffff


	//   ....[31]....
        /*01c4*/ 	.word	0xffffffff


	//   ....[32]....
        /*01c8*/ 	.word	0xffffffff


	//   ....[33]....
        /*01cc*/ 	.word	0xffffffff


	//   ....[34]....
        /*01d0*/ 	.word	0xffffffff


	//   ....[35]....
        /*01d4*/ 	.word	0xffffffff


	//   ....[36]....
        /*01d8*/ 	.word	0xffffffff


	//   ....[37]....
        /*01dc*/ 	.word	0xffffffff


	//   ....[38]....
        /*01e0*/ 	.word	0xffffffff


	//   ....[39]....
        /*01e4*/ 	.word	0xffffffff


	//   ....[40]....
        /*01e8*/ 	.word	0xffffffff


	//   ....[41]....
        /*01ec*/ 	.word	0xffffffff


	//   ....[42]....
        /*01f0*/ 	.word	0xffffffff


	//   ....[43]....
        /*01f4*/ 	.word	0xffffffff


	//   ....[44]....
        /*01f8*/ 	.word	0xffffffff


	//   ....[45]....
        /*01fc*/ 	.word	0xffffffff


	//   ....[46]....
        /*0200*/ 	.word	0xffffffff


	//   ....[47]....
        /*0204*/ 	.word	0xffffffff


	//   ....[48]....
        /*0208*/ 	.word	0xffffffff


	//   ....[49]....
        /*020c*/ 	.word	0xffffffff


	//   ....[50]....
        /*0210*/ 	.word	0xffffffff


	//   ....[51]....
        /*0214*/ 	.word	0xffffffff


	//   ....[52]....
        /*0218*/ 	.word	0xffffffff


	//   ....[53]....
        /*021c*/ 	.word	0xffffffff


	//   ....[54]....
        /*0220*/ 	.word	0xffffffff


	//   ....[55]....
        /*0224*/ 	.word	0xffffffff


	//   ....[56]....
        /*0228*/ 	.word	0xffffffff


	//----- nvinfo : EIATTR_COOP_GROUP_INSTR_OFFSETS
	.align		4
.L_114:
        /*022c*/ 	.byte	0x04, 0x28
        /*022e*/ 	.short	(.L_116 - .L_115)


	//   ....[0]....
.L_115:
        /*0230*/ 	.word	0x00000090


	//   ....[1]....
        /*0234*/ 	.word	0x00006820


	//   ....[2]....
        /*0238*/ 	.word	0x00006850


	//   ....[3]....
        /*023c*/ 	.word	0x00006b00


	//   ....[4]....
        /*0240*/ 	.word	0x00006b30


	//   ....[5]....
        /*0244*/ 	.word	0x00006c70


	//   ....[6]....
        /*0248*/ 	.word	0x00006ca0


	//   ....[7]....
        /*024c*/ 	.word	0x00006e00


	//   ....[8]....
        /*0250*/ 	.word	0x00006e30


	//   ....[9]....
        /*0254*/ 	.word	0x0000e190


	//   ....[10]....
        /*0258*/ 	.word	0x0000e2f0


	//   ....[11]....
        /*025c*/ 	.word	0x0000e320


	//   ....[12]....
        /*0260*/ 	.word	0x0000e450


	//   ....[13]....
        /*0264*/ 	.word	0x0000e4e0


	//   ....[14]....
        /*0268*/ 	.word	0x0000e5d0


	//   ....[15]....
        /*026c*/ 	.word	0x0000e680


	//   ....[16]....
        /*0270*/ 	.word	0x0000e830


	//   ....[17]....
        /*0274*/ 	.word	0x00010e00


	//   ....[18]....
        /*0278*/ 	.word	0x00010e50


	//   ....[19]....
        /*027c*/ 	.word	0x00010f10


	//   ....[20]....
        /*0280*/ 	.word	0x00010f60


	//   ....[21]....
        /*0284*/ 	.word	0x00010fa0


	//   ....[22]....
        /*0288*/ 	.word	0x000110a0


	//   ....[23]....
        /*028c*/ 	.word	0x00011310


	//   ....[24]....
        /*0290*/ 	.word	0x00011470


	//   ....[25]....
        /*0294*/ 	.word	0x00013020


	//   ....[26]....
        /*0298*/ 	.word	0x00013050


	//   ....[27]....
        /*029c*/ 	.word	0x00013080


	//   ....[28]....
        /*02a0*/ 	.word	0x000130a0


	//   ....[29]....
        /*02a4*/ 	.word	0x000130d0


	//   ....[30]....
        /*02a8*/ 	.word	0x000130f0


	//   ....[31]....
        /*02ac*/ 	.word	0x00013110


	//   ....[32]....
        /*02b0*/ 	.word	0x00013120


	//   ....[33]....
        /*02b4*/ 	.word	0x000147f0


	//   ....[34]....
        /*02b8*/ 	.word	0x00014820


	//   ....[35]....
        /*02bc*/ 	.word	0x00014850


	//   ....[36]....
        /*02c0*/ 	.word	0x00014870


	//   ....[37]....
        /*02c4*/ 	.word	0x00014880


	//   ....[38]....
        /*02c8*/ 	.word	0x00014890


	//   ....[39]....
        /*02cc*/ 	.word	0x000148a0


	//   ....[40]....
        /*02d0*/ 	.word	0x000148b0


	//   ....[41]....
        /*02d4*/ 	.word	0x00014ad0


	//   ....[42]....
        /*02d8*/ 	.word	0x00014ae0


	//   ....[43]....
        /*02dc*/ 	.word	0x00014c60


	//   ....[44]....
        /*02e0*/ 	.word	0x00014c90


	//   ....[45]....
        /*02e4*/ 	.word	0x00014de0


	//   ....[46]....
        /*02e8*/ 	.word	0x00014e10


	//   ....[47]....
        /*02ec*/ 	.word	0x00014f60


	//   ....[48]....
        /*02f0*/ 	.word	0x00014f80


	//   ....[49]....
        /*02f4*/ 	.word	0x00015740


	//   ....[50]....
        /*02f8*/ 	.word	0x00015760


	//   ....[51]....
        /*02fc*/ 	.word	0x000158b0


	//   ....[52]....
        /*0300*/ 	.word	0x000158e0


	//   ....[53]....
        /*0304*/ 	.word	0x00015a10


	//   ....[54]....
        /*0308*/ 	.word	0x00015a40


	//   ....[55]....
        /*030c*/ 	.word	0x00015b70


	//   ....[56]....
        /*0310*/ 	.word	0x00015b90


	//----- nvinfo : EIATTR_EXIT_INSTR_OFFSETS
	.align		4
.L_116:
        /*0314*/ 	.byte	0x04, 0x1c
        /*0316*/ 	.short	(.L_118 - .L_117)


	//   ....[0]....
.L_117:
        /*0318*/ 	.word	0x00000350


	//   ....[1]....
        /*031c*/ 	.word	0x00014f90


	//   ....[2]....
        /*0320*/ 	.word	0x00015060


	//   ....[3]....
        /*0324*/ 	.word	0x000150c0


	//   ....[4]....
        /*0328*/ 	.word	0x00015ba0


	//   ....[5]....
        /*032c*/ 	.word	0x00015c50


	//   ....[6]....
        /*0330*/ 	.word	0x00015cb0


	//----- nvinfo : EIATTR_CTAIDZ_USED
	.align		4
.L_118:
        /*0334*/ 	.byte	0x01, 0x04
	.zero		2


	//----- nvinfo : EIATTR_MAX_THREADS
	.align		4
        /*0338*/ 	.byte	0x04, 0x05
        /*033a*/ 	.short	(.L_120 - .L_119)
.L_119:
        /*033c*/ 	.word	0x00000080
        /*0340*/ 	.word	0x00000001
        /*0344*/ 	.word	0x00000001


	//----- nvinfo : EIATTR_CRS_STACK_SIZE
	.align		4
.L_120:
        /*0348*/ 	.byte	0x04, 0x1e
        /*034a*/ 	.short	(.L_122 - .L_121)
.L_121:
        /*034c*/ 	.word	0x00000000
.L_122:


//--------------------- .nv.info._ZN7cutlass13device_kernelIN5flash19enable_sm80_to_sm89INS1_16FlashAttnFwdSm80INS1_25CollectiveMainloopFwdSm80ILi4ELi1ELb0EN4cute5tupleIJNS5_1CILi128EEENS7_ILi48EEENS7_ILi96EEEEEELi96ENS_10bfloat16_tEfNS_4arch4Sm80ELb0ELb1ELb0ELb0ELb0ELb0ELb1ELb0EEENS1_21CollectiveEpilogueFwdINS6_IJS8_SA_S9_EEENS6_IJNS7_ILi1EEESI_SI_EEESC_SE_Li128ELb0ELb1ELb0ELb0EEENS1_19SingleTileSchedulerILb0ELb0ELb1ELi128EEEEEEEEEvNT_6ParamsE --------------------------
	.section	.nv.info._ZN7cutlass13device_kernelIN5flash19enable_sm80_to_sm89INS1_16FlashAttnFwdSm80INS1_25CollectiveMainloopFwdSm80ILi4ELi1ELb0EN4cute5tupleIJNS5_1CILi128EEENS7_ILi48EEENS7_ILi96EEEEEELi96ENS_10bfloat16_tEfNS_4arch4Sm80ELb0ELb1ELb0ELb0ELb0ELb0ELb1ELb0EEENS1_21CollectiveEpilogueFwdINS6_IJS8_SA_S9_EEENS6_IJNS7_ILi1EEESI_SI_EEESC_SE_Li128ELb0ELb1ELb0ELb0EEENS1_19SingleTileSchedulerILb0ELb0ELb1ELi128EEEEEEEEEvNT_6ParamsE,"",@"SHT_CUDA_INFO"
	.sectionflags	@""
	.align	4


	//----- nvinfo : EIATTR_CUDA_API_VERSION
	.align		4
        /*0000*/ 	.byte	0x04, 0x37
        /*0002*/ 	.short	(.L_124 - .L_123)
.L_123:
        /*0004*/ 	.word	0x00000082


	//----- nvinfo : EIATTR_SW2861232_WAR
	.align		4
.L_124:
        /*0008*/ 	.byte	0x01, 0x35
	.zero		2


	//----- nvinfo : EIATTR_PARAM_CBANK
	.align		4
        /*000c*/ 	.byte	0x04, 0x0a
        /*000e*/ 	.short	(.L_126 - .L_125)
	.align		4
.L_125:
        /*0010*/ 	.word	index@(.nv.constant0._ZN7cutlass13device_kernelIN5flash19enable_sm80_to_sm89INS1_16FlashAttnFwdSm80INS1_25CollectiveMainloopFwdSm80ILi4ELi1ELb0EN4cute5tupleIJNS5_1CILi128EEENS7_ILi48EEENS7_ILi96EEEEEELi96ENS_10bfloat16_tEfNS_4arch4Sm80ELb0ELb1ELb0ELb0ELb0ELb0ELb1ELb0EEENS1_21CollectiveEpilogueFwdINS6_IJS8_SA_S9_EEENS6_IJNS7_ILi1EEESI_SI_EEESC_SE_Li128ELb0ELb1ELb0ELb0EEENS1_19SingleTileSchedulerILb0ELb0ELb1ELi128EEEEEEEEEvNT_6ParamsE)
        /*0014*/ 	.short	0x0160
        /*0016*/ 	.short	0x0418


	//----- nvinfo : EIATTR_CBANK_PARAM_SIZE
	.align		4
.L_126:
        /*0018*/ 	.byte	0x03, 0x19
        /*001a*/ 	.short	0x0418


	//----- nvinfo : EIATTR_KPARAM_INFO
	.align		4
        /*001c*/ 	.byte	0x04, 0x17
        /*001e*/ 	.short	(.L_128 - .L_127)
.L_127:
        /*0020*/ 	.word	0x00000000
        /*0024*/ 	.short	0x0000
        /*0026*/ 	.short	0x0000
        /*0028*/ 	.byte	0x00, 0xf0, 0x61, 0x10


	//----- nvinfo : EIATTR_MAXREG_COUNT
	.align		4
.L_128:
        /*002c*/ 	.byte	0x03, 0x1b
        /*002e*/ 	.short	0x00ff


	//----- nvinfo : EIATTR_NUM_BARRIERS
	.align		4
        /*0030*/ 	.byte	0x02, 0x4c
        /*0032*/ 	.byte	0x02
	.zero		1


	//----- nvinfo : EIATTR_MERCURY_ISA_VERSION
	.align		4
        /*0034*/ 	.byte	0x03, 0x5f
        /*0036*/ 	.short	0x0000


	//----- nvinfo : EIATTR_COOP_GROUP_MASK_REGIDS
	.align		4
        /*0038*/ 	.byte	0x04, 0x29
        /*003a*/ 	.short	(.L_130 - .L_129)


	//   ....[0]....
.L_129:
        /*003c*/ 	.word	0xffffffff


	//   ....[1]....
        /*0040*/ 	.word	0xffffffff


	//   ....[2]....
        /*0044*/ 	.word	0xffffffff


	//   ....[3]....
        /*0048*/ 	.word	0xffffffff


	//   ....[4]....
        /*004c*/ 	.word	0xffffffff


	//   ....[5]....
        /*0050*/ 	.word	0xffffffff


	//   ....[6]....
        /*0054*/ 	.word	0xffffffff


	//   ....[7]....
        /*0058*/ 	.word	0xffffffff


	//   ....[8]....
        /*005c*/ 	.word	0xffffffff


	//   ....[9]....
        /*0060*/ 	.word	0xffffffff


	//   ....[10]....
        /*0064*/ 	.word	0xffffffff


	//   ....[11]....
        /*0068*/ 	.word	0xffffffff


	//   ....[12]....
        /*006c*/ 	.word	0xffffffff


	//   ....[13]....
        /*0070*/ 	.word	0xffffffff


	//   ....[14]....
        /*0074*/ 	.word	0xffffffff


	//   ....[15]....
        /*0078*/ 	.word	0xffffffff


	//   ....[16]....
        /*007c*/ 	.word	0xffffffff


	//   ....[17]....
        /*0080*/ 	.word	0xffffffff


	//   ....[18]....
        /*0084*/ 	.word	0xffffffff


	//   ....[19]....
        /*0088*/ 	.word	0xffffffff


	//   ....[20]....
        /*008c*/ 	.word	0xffffffff


	//   ....[21]....
        /*0090*/ 	.word	0xffffffff


	//   ....[22]....
        /*0094*/ 	.word	0xffffffff


	//   ....[23]....
        /*0098*/ 	.word	0xffffffff


	//   ....[24]....
        /*009c*/ 	.word	0xffffffff


	//   ....[25]....
        /*00a0*/ 	.word	0xffffffff


	//   ....[26]....
        /*00a4*/ 	.word	0xffffffff


	//   ....[27]....
        /*00a8*/ 	.word	0xffffffff


	//   ....[28]....
        /*00ac*/ 	.word	0xffffffff


	//   ....[29]....
        /*00b0*/ 	.word	0xffffffff


	//   ....[30]....
        /*00b4*/ 	.word	0xffffffff


	//   ....[31]....
        /*00b8*/ 	.word	0xffffffff


	//   ....[32]....
        /*00bc*/ 	.word	0xffffffff


	//   ....[33]....
        /*00c0*/ 	.word	0xffffffff


	//   ....[34]....
        /*00c4*/ 	.word	0xffffffff


	//   ....[35]....
        /*00c8*/ 	.word	0xffffffff


	//   ....[36]....
        /*00cc*/ 	.word	0xffffffff


	//   ....[37]....
        /*00d0*/ 	.word	0xffffffff


	//   ....[38]....
        /*00d4*/ 	.word	0xffffffff


	//   ....[39]....
        /*00d8*/ 	.word	0xffffffff


	//   ....[40]....
        /*00dc*/ 	.word	0xffffffff


	//   ....[41]....
        /*00e0*/ 	.word	0xffffffff


	//   ....[42]....
        /*00e4*/ 	.word	0xffffffff


	//   ....[43]....
        /*00e8*/ 	.word	0xffffffff


	//   ....[44]....
        /*00ec*/ 	.word	0xffffffff


	//   ....[45]....
        /*00f0*/ 	.word	0xffffffff


	//   ....[46]....
        /*00f4*/ 	.word	0xffffffff


	//   ....[47]....
        /*00f8*/ 	.word	0xffffffff


	//   ....[48]....
        /*00fc*/ 	.word	0xffffffff


	//   ....[49]....
        /*0100*/ 	.word	0xffffffff


	//   ....[50]....
        /*0104*/ 	.word	0xffffffff


	//   ....[51]....
        /*0108*/ 	.word	0xffffffff


	//   ....[52]....
        /*010c*/ 	.word	0xffffffff


	//   ....[53]....
        /*0110*/ 	.word	0xffffffff


	//   ....[54]....
        /*0114*/ 	.word	0xffffffff


	//   ....[55]....
        /*0118*/ 	.word	0xffffffff


	//   ....[56]....
        /*011c*/ 	.word	0xffffffff


	//   ....[57]....
        /*0120*/ 	.word	0xffffffff


	//   ....[58]....
        /*0124*/ 	.word	0xffffffff


	//   ....[59]....
        /*0128*/ 	.word	0xffffffff


	//   ....[60]....
        /*012c*/ 	.word	0xffffffff


	//   ....[61]....
        /*0130*/ 	.word	0xffffffff


	//   ....[62]....
        /*0134*/ 	.word	0xffffffff


	//   ....[63]....
        /*0138*/ 	.word	0xffffffff


	//   ....[64]....
        /*013c*/ 	.word	0xffffffff


	//   ....[65]....
        /*0140*/ 	.word	0xffffffff


	//   ....[66]....
        /*0144*/ 	.word	0xffffffff


	//   ....[67]....
        /*0148*/ 	.word	0xffffffff


	//   ....[68]....
        /*014c*/ 	.word	0xffffffff


	//   ....[69]....
        /*0150*/ 	.word	0xffffffff


	//   ....[70]....
        /*0154*/ 	.word	0xffffffff


	//   ....[71]....
        /*0158*/ 	.word	0xffffffff


	//   ....[72]....
        /*015c*/ 	.word	0xffffffff


	//   ....[73]....
        /*0160*/ 	.word	0xffffffff


	//   ....[74]....
        /*0164*/ 	.word	0xffffffff


	//   ....[75]....
        /*0168*/ 	.word	0xffffffff


	//   ....[76]....
        /*016c*/ 	.word	0xffffffff


	//   ....[77]....
        /*0170*/ 	.word	0xffffffff


	//   ....[78]....
        /*0174*/ 	.word	0xffffffff


	//   ....[79]....
        /*0178*/ 	.word	0xffffffff


	//   ....[80]....
        /*017c*/ 	.word	0xffffffff


	//   ....[81]....
        /*0180*/ 	.word	0xffffffff


	//   ....[82]....
        /*0184*/ 	.word	0xffffffff


	//   ....[83]....
        /*0188*/ 	.word	0xffffffff


	//----- nvinfo : EIATTR_COOP_GROUP_INSTR_OFFSETS
	.align		4
.L_130:
        /*018c*/ 	.byte	0x04, 0x28
        /*018e*/ 	.short	(.L_132 - .L_131)


	//   ....[0]....
.L_131:
        /*0190*/ 	.word	0x00000d70


	//   ....[1]....
        /*0194*/ 	.word	0x00000db0


	//   ....[2]....
        /*0198*/ 	.word	0x00000de0


	//   ....[3]....
        /*019c*/ 	.word	0x00000e00


	//   ....[4]....
        /*01a0*/ 	.word	0x00000f30


	//   ....[5]....
        /*01a4*/ 	.word	0x00000fc0


	//   ....[6]....
        /*01a8*/ 	.word	0x00001100


	//   ....[7]....
        /*01ac*/ 	.word	0x00001120


	//   ....[8]....
        /*01b0*/ 	.word	0x000026c0


	//   ....[9]....
        /*01b4*/ 	.word	0x000028e0


	//   ....[10]....
        /*01b8*/ 	.word	0x00002e10


	//   ....[11]....
        /*01bc*/ 	.word	0x000035c0


	//   ....[12]....
        /*01c0*/ 	.word	0x00003c30


	//   ....[13]....
        /*01c4*/ 	.word	0x00003d00


	//   ....[14]....
        /*01c8*/ 	.word	0x00003d40


	//   ....[15]....
        /*01cc*/ 	.word	0x00003e30


	//   ....[16]....
        /*01d0*/ 	.word	0x00004160


	//   ....[17]....
        /*01d4*/ 	.word	0x00004330


	//   ....[18]....
        /*01d8*/ 	.word	0x00004350


	//   ....[19]....
        /*01dc*/ 	.word	0x00004420


	//   ....[20]....
        /*01e0*/ 	.word	0x00005f70


	//   ....[21]....
        /*01e4*/ 	.word	0x00006170


	//   ....[22]....
        /*01e8*/ 	.word	0x00006350


	//   ....[23]....
        /*01ec*/ 	.word	0x00006ba0


	//   ....[24]....
        /*01f0*/ 	.word	0x000071d0


	//   ....[25]....
        /*01f4*/ 	.word	0x000072f0


	//   ....[26]....
        /*01f8*/ 	.word	0x000073f0


	//   ....[27]....
        /*01fc*/ 	.word	0x000074d0


	//   ....[28]....
        /*0200*/ 	.word	0x00007530


	//   ....[29]....
        /*0204*/ 	.word	0x00007630


	//   ....[30]....
        /*0208*/ 	.word	0x000077c0


	//   ....[31]....
        /*020c*/ 	.word	0x00007920


	//   ....[32]....
        /*0210*/ 	.word	0x0000a210


	//   ....[33]....
        /*0214*/ 	.word	0x0000a280


	//   ....[34]....
        /*0218*/ 	.word	0x0000a2c0


	//   ....[35]....
        /*021c*/ 	.word	0x0000a310


	//   ....[36]....
        /*0220*/ 	.word	0x0000a340


	//   ....[37]....
        /*0224*/ 	.word	0x0000a370


	//   ....[38]....
        /*0228*/ 	.word	0x0000a520


	//   ....[39]....
        /*022c*/ 	.word	0x0000a650


	//   ....[40]....
        /*0230*/ 	.word	0x0000c9d0


	//   ....[41]....
        /*0234*/ 	.word	0x0000cbc0


	//   ....[42]....
        /*0238*/ 	.word	0x0000cf00


	//   ....[43]....
        /*023c*/ 	.word	0x0000d6c0


	//   ....[44]....
        /*0240*/ 	.word	0x0000def0


	//   ....[45]....
        /*0244*/ 	.word	0x0000df80


	//   ....[46]....
        /*0248*/ 	.word	0x0000e020


	//   ....[47]....
        /*024c*/ 	.word	0x0000e050


	//   ....[48]....
        /*0250*/ 	.word	0x0000e0b0


	//   ....[49]....
        /*0254*/ 	.word	0x0000e290


	//   ....[50]....
        /*0258*/ 	.word	0x0000e3c0


	//   ....[51]....
        /*025c*/ 	.word	0x0000e4e0


	//   ....[52]....
        /*0260*/ 	.word	0x0000fa30


	//   ....[53]....
        /*0264*/ 	.word	0x0000fa60


	//   ....[54]....
        /*0268*/ 	.word	0x0000fa80


	//   ....[55]....
        /*026c*/ 	.word	0x0000fa90


	//   ....[56]....
        /*0270*/ 	.word	0x0000fac0


	//   ....[57]....
        /*0274*/ 	.word	0x0000fae0


	//   ....[58]....
        /*0278*/ 	.word	0x0000fb00


	//   ....[59]....
        /*027c*/ 	.word	0x0000fb10


	//   ....[60]....
        /*0280*/ 	.word	0x000111c0


	//   ....[61]....
        /*0284*/ 	.word	0x000111d0


	//   ....[62]....
        /*0288*/ 	.word	0x00011200


	//   ....[63]....
        /*028c*/ 	.word	0x00011210


	//   ....[64]....
        /*0290*/ 	.word	0x00011230


	//   ....[65]....
        /*0294*/ 	.word	0x00011240


	//   ....[66]....
        /*0298*/ 	.word	0x00011250


	//   ....[67]....
        /*029c*/ 	.word	0x00011260


	//   ....[68]....
        /*02a0*/ 	.word	0x00011290


	//   ....[69]....
        /*02a4*/ 	.word	0x000112b0


	//   ....[70]....
        /*02a8*/ 	.word	0x000114d0


	//   ....[71]....
        /*02ac*/ 	.word	0x00011500


	//   ....[72]....
        /*02b0*/ 	.word	0x00011650


	//   ....[73]....
        /*02b4*/ 	.word	0x00011680


	//   ....[74]....
        /*02b8*/ 	.word	0x000117d0


	//   ....[75]....
        /*02bc*/ 	.word	0x000117f0


	//   ....[76]....
        /*02c0*/ 	.word	0x00011e80


	//   ....[77]....
        /*02c4*/ 	.word	0x00011ea0


	//   ....[78]....
        /*02c8*/ 	.word	0x00011fd0


	//   ....[79]....
        /*02cc*/ 	.word	0x00012000


	//   ....[80]....
        /*02d0*/ 	.word	0x00012130


	//   ....[81]....
        /*02d4*/ 	.word	0x00012160


	//   ....[82]....
        /*02d8*/ 	.word	0x00012290


	//   ....[83]....
        /*02dc*/ 	.word	0x000122b0


	//----- nvinfo : EIATTR_EXIT_INSTR_OFFSETS
	.align		4
.L_132:
        /*02e0*/ 	.byte	0x04, 0x1c
        /*02e2*/ 	.short	(.L_134 - .L_133)


	//   ....[0]....
.L_133:
        /*02e4*/ 	.word	0x00000030


	//   ....[1]....
        /*02e8*/ 	.word	0x00011800


	//   ....[2]....
        /*02ec*/ 	.word	0x000118d0


	//   ....[3]....
        /*02f0*/ 	.word	0x00011930


	//   ....[4]....
        /*02f4*/ 	.word	0x000122c0


	//   ....[5]....
        /*02f8*/ 	.word	0x00012370


	//   ....[6]....
        /*02fc*/ 	.word	0x000123d0


	//----- nvinfo : EIATTR_CTAIDZ_USED
	.align		4
.L_134:
        /*0300*/ 	.byte	0x01, 0x04
	.zero		2


	//----- nvinfo : EIATTR_MAX_THREADS
	.align		4
        /*0304*/ 	.byte	0x04, 0x05
        /*0306*/ 	.short	(.L_136 - .L_135)
.L_135:
        /*0308*/ 	.word	0x00000080
        /*030c*/ 	.word	0x00000001
        /*0310*/ 	.word	0x00000001


	//----- nvinfo : EIATTR_CRS_STACK_SIZE
	.align		4
.L_136:
        /*0314*/ 	.byte	0x04, 0x1e
        /*0316*/ 	.short	(.L_138 - .L_137)
.L_137:
        /*0318*/ 	.word	0x00000000
.L_138:


//--------------------- .nv.info._ZN7cutlass13device_kernelIN5flash19enable_sm80_to_sm89INS1_16FlashAttnFwdSm80INS1_25CollectiveMainloopFwdSm80ILi4ELi1ELb0EN4cute5tupleIJNS5_1CILi128EEENS7_ILi48EEENS7_ILi96EEEEEELi96ENS_10bfloat16_tEfNS_4arch4Sm80ELb0ELb1ELb0ELb1ELb0ELb0ELb1ELb0EEENS1_21CollectiveEpilogueFwdINS6_IJS8_SA_S9_EEENS6_IJNS7_ILi1EEESI_SI_EEESC_SE_Li128ELb1ELb1ELb0ELb0EEENS1_19SingleTileSchedulerILb1ELb0ELb1ELi128EEEEEEEEEvNT_6ParamsE --------------------------
	.section	.nv.info._ZN7cutlass13device_kernelIN5flash19enable_sm80_to_sm89INS1_16FlashAttnFwdSm80INS1_25CollectiveMainloopFwdSm80ILi4ELi1ELb0EN4cute5tupleIJNS5_1CILi128EEENS7_ILi48EEENS7_ILi96EEEEEELi96ENS_10bfloat16_tEfNS_4arch4Sm80ELb0ELb1ELb0ELb1ELb0ELb0ELb1ELb0EEENS1_21CollectiveEpilogueFwdINS6_IJS8_SA_S9_EEENS6_IJNS7_ILi1EEESI_SI_EEESC_SE_Li128ELb1ELb1ELb0ELb0EEENS1_19SingleTileSchedulerILb1ELb0ELb1ELi128EEEEEEEEEvNT_6ParamsE,"",@"SHT_CUDA_INFO"
	.sectionflags	@""
	.align	4


	//----- nvinfo : EIATTR_CUDA_API_VERSION
	.align		4
        /*0000*/ 	.byte	0x04, 0x37
        /*0002*/ 	.short	(.L_140 - .L_139)
.L_139:
        /*0004*/ 	.word	0x00000082


	//----- nvinfo : EIATTR_SW2861232_WAR
	.align		4
.L_140:
        /*0008*/ 	.byte	0x01, 0x35
	.zero		2


	//----- nvinfo : EIATTR_PARAM_CBANK
	.align		4
        /*000c*/ 	.byte	0x04, 0x0a
        /*000e*/ 	.short	(.L_142 - .L_141)
	.align		4
.L_141:
        /*0010*/ 	.word	index@(.nv.constant0._ZN7cutlass13device_kernelIN5flash19enable_sm80_to_sm89INS1_16FlashAttnFwdSm80INS1_25CollectiveMainloopFwdSm80ILi4ELi1ELb0EN4cute5tupleIJNS5_1CILi128EEENS7_ILi48EEENS7_ILi96EEEEEELi96ENS_10bfloat16_tEfNS_4arch4Sm80ELb0ELb1ELb0ELb1ELb0ELb0ELb1ELb0EEENS1_21CollectiveEpilogueFwdINS6_IJS8_SA_S9_EEENS6_IJNS7_ILi1EEESI_SI_EEESC_SE_Li128ELb1ELb1ELb0ELb0EEENS1_19SingleTileSchedulerILb1ELb0ELb1ELi128EEEEEEEEEvNT_6ParamsE)
        /*0014*/ 	.short	0x0160
        /*0016*/ 	.short	0x0418


	//----- nvinfo : EIATTR_CBANK_PARAM_SIZE
	.align		4
.L_142:
        /*0018*/ 	.byte	0x03, 0x19
        /*001a*/ 	.short	0x0418


	//----- nvinfo : EIATTR_KPARAM_INFO
	.align		4
        /*001c*/ 	.byte	0x04, 0x17
        /*001e*/ 	.short	(.L_144 - .L_143)
.L_143:
        /*0020*/ 	.word	0x00000000
        /*0024*/ 	.short	0x0000
        /*0026*/ 	.short	0x0000
        /*0028*/ 	.byte	0x00, 0xf0, 0x61, 0x10


	//----- nvinfo : EIATTR_MAXREG_COUNT
	.align		4
.L_144:
        /*002c*/ 	.byte	0x03, 0x1b
        /*002e*/ 	.short	0x00ff


	//----- nvinfo : EIATTR_NUM_BARRIERS
	.align		4
        /*0030*/ 	.byte	0x02, 0x4c
        /*0032*/ 	.byte	0x02
	.zero		1


	//----- nvinfo : EIATTR_MERCURY_ISA_VERSION
	.align		4
        /*0034*/ 	.byte	0x03, 0x5f
        /*0036*/ 	.short	0x0000


	//----- nvinfo : EIATTR_COOP_GROUP_MASK_REGIDS
	.align		4
        /*0038*/ 	.byte	0x04, 0x29
        /*003a*/ 	.short	(.L_146 - .L_145)


	//   ....[0]....
.L_145:
        /*003c*/ 	.word	0xffffffff


	//   ....[1]....
        /*0040*/ 	.word	0xffffffff


	//   ....[2]....
        /*0044*/ 	.word	0xffffffff


	//   ....[3]....
        /*0048*/ 	.word	0xffffffff


	//   ....[4]....
        /*004c*/ 	.word	0xffffffff


	//   ....[5]....
        /*0050*/ 	.word	0xffffffff


	//   ....[6]....
        /*0054*/ 	.word	0xffffffff


	//   ....[7]....
        /*0058*/ 	.word	0xffffffff


	//   ....[8]....
        /*005c*/ 	.word	0xffffffff


	//   ....[9]....
        /*0060*/ 	.word	0xffffffff


	//   ....[10]....
        /*0064*/ 	.word	0xffffffff


	//   ....[11]....
        /*0068*/ 	.word	0xffffffff


	//   ....[12]....
        /*006c*/ 	.word	0xffffffff


	//   ....[13]....
        /*0070*/ 	.word	0xffffffff


	//   ....[14]....
        /*0074*/ 	.word	0xffffffff


	//   ....[15]....
        /*0078*/ 	.word	0xffffffff


	//   ....[16]....
        /*007c*/ 	.word	0xffffffff


	//   ....[17]....
        /*0080*/ 	.word	0xffffffff


	//   ....[18]....
        /*0084*/ 	.word	0xffffffff


	//   ....[19]....
        /*0088*/ 	.word	0xffffffff


	//   ....[20]....
        /*008c*/ 	.word	0xffffffff


	//   ....[21]....
        /*0090*/ 	.word	0xffffffff


	//   ....[22]....
        /*0094*/ 	.word	0xffffffff


	//   ....[23]....
        /*0098*/ 	.word	0xffffffff


	//   ....[24]....
        /*009c*/ 	.word	0xffffffff


	//   ....[25]....
        /*00a0*/ 	.word	0xffffffff


	//   ....[26]....
        /*00a4*/ 	.word	0xffffffff


	//   ....[27]....
        /*00a8*/ 	.word	0xffffffff


	//   ....[28]....
        /*00ac*/ 	.word	0xffffffff


	//   ....[29]....
        /*00b0*/ 	.word	0xffffffff


	//   ....[30]....
        /*00b4*/ 	.word	0xffffffff


	//   ....[31]....
        /*00b8*/ 	.word	0xffffffff


	//   ....[32]....
        /*00bc*/ 	.word	0xffffffff


	//   ....[33]....
        /*00c0*/ 	.word	0xffffffff


	//   ....[34]....
        /*00c4*/ 	.word	0xffffffff


	//   ....[35]....
        /*00c8*/ 	.word	0xffffffff


	//   ....[36]....
        /*00cc*/ 	.word	0xffffffff


	//   ....[37]....
        /*00d0*/ 	.word	0xffffffff


	//   ....[38]....
        /*00d4*/ 	.word	0xffffffff


	//   ....[39]....
        /*00d8*/ 	.word	0xffffffff


	//   ....[40]....
        /*00dc*/ 	.word	0xffffffff


	//   ....[41]....
        /*00e0*/ 	.word	0xffffffff


	//   ....[42]....
        /*00e4*/ 	.word	0xffffffff


	//   ....[43]....
        /*00e8*/ 	.word	0xffffffff


	//   ....[44]....
        /*00ec*/ 	.word	0xffffffff


	//   ....[45]....
        /*00f0*/ 	.word	0xffffffff


	//   ....[46]....
        /*00f4*/ 	.word	0xffffffff


	//   ....[47]....
        /*00f8*/ 	.word	0xffffffff


	//   ....[48]....
        /*00fc*/ 	.word	0xffffffff


	//   ....[49]....
        /*0100*/ 	.word	0xffffffff


	//   ....[50]....
        /*0104*/ 	.word	0xffffffff


	//   ....[51]....
        /*0108*/ 	.word	0xffffffff


	//   ....[52]....
        /*010c*/ 	.word	0xffffffff


	//   ....[53]....
        /*0110*/ 	.word	0xffffffff


	//   ....[54]....
        /*0114*/ 	.word	0xffffffff


	//   ....[55]....
        /*0118*/ 	.word	0xffffffff


	//   ....[56]....
        /*011c*/ 	.word	0xffffffff


	//   ....[57]....
        /*0120*/ 	.word	0xffffffff


	//   ....[58]....
        /*0124*/ 	.word	0xffffffff


	//   ....[59]....
        /*0128*/ 	.word	0xffffffff


	//   ....[60]....
        /*012c*/ 	.word	0xffffffff


	//   ....[61]....
        /*0130*/ 	.word	0xffffffff


	//   ....[62]....
        /*0134*/ 	.word	0xffffffff


	//   ....[63]....
        /*0138*/ 	.word	0xffffffff


	//   ....[64]....
        /*013c*/ 	.word	0xffffffff


	//   ....[65]....
        /*0140*/ 	.word	0xffffffff


	//   ....[66]....
        /*0144*/ 	.word	0xffffffff


	//   ....[67]....
        /*0148*/ 	.word	0xffffffff


	//   ....[68]....
        /*014c*/ 	.word	0xffffffff


	//   ....[69]....
        /*0150*/ 	.word	0xffffffff


	//   ....[70]....
        /*0154*/ 	.word	0xffffffff


	//   ....[71]....
        /*0158*/ 	.word	0xffffffff


	//   ....[72]....
        /*015c*/ 	.word	0xffffffff


	//   ....[73]....
        /*0160*/ 	.word	0xffffffff


	//   ....[74]....
        /*0164*/ 	.word	0xffffffff


	//   ....[75]....
        /*0168*/ 	.word	0xffffffff


	//   ....[76]....
        /*016c*/ 	.word	0xffffffff


	//   ....[77]....
        /*0170*/ 	.word	0xffffffff


	//   ....[78]....
        /*0174*/ 	.word	0xffffffff


	//   ....[79]....
        /*0178*/ 	.word	0xffffffff


	//   ....[80]....
        /*017c*/ 	.word	0xffffffff


	//   ....[81]....
        /*0180*/ 	.word	0xffffffff


	//   ....[82]....
        /*0184*/ 	.word	0xffffffff


	//   ....[83]....
        /*0188*/ 	.word	0xffffffff


	//   ....[84]....
        /*018c*/ 	.word	0xffffffff


	//----- nvinfo : EIATTR_COOP_GROUP_INSTR_OFFSETS
	.align		4
.L_146:
        /*0190*/ 	.byte	0x04, 0x28
        /*0192*/ 	.short	(.L_148 - .L_147)


	//   ....[0]....
.L_147:
        /*0194*/ 	.word	0x00000080


	//   ....[1]....
        /*0198*/ 	.word	0x000014c0


	//   ....[2]....
        /*019c*/ 	.word	0x000014e0


	//   ....[3]....
        /*01a0*/ 	.word	0x00001630


	//   ....[4]....
        /*01a4*/ 	.word	0x00001660


	//   ....[5]....
        /*01a8*/ 	.word	0x000017a0


	//   ....[6]....
        /*01ac*/ 	.word	0x000017d0


	//   ....[7]....
        /*01b0*/ 	.word	0x00001910


	//   ....[8]....
        /*01b4*/ 	.word	0x00001950


	//   ....[9]....
        /*01b8*/ 	.word	0x00002ce0


	//   ....[10]....
        /*01bc*/ 	.word	0x00002ef0


	//   ....[11]....
        /*01c0*/ 	.word	0x00003240


	//   ....[12]....
        /*01c4*/ 	.word	0x00003a30


	//   ....[13]....
        /*01c8*/ 	.word	0x00003ff0


	//   ....[14]....
        /*01cc*/ 	.word	0x000040f0


	//   ....[15]....
        /*01d0*/ 	.word	0x00004260


	//   ....[16]....
        /*01d4*/ 	.word	0x00004330


	//   ....[17]....
        /*01d8*/ 	.word	0x000043d0


	//   ....[18]....
        /*01dc*/ 	.word	0x00004610


	//   ....[19]....
        /*01e0*/ 	.word	0x00004670


	//   ....[20]....
        /*01e4*/ 	.word	0x00004760


	//   ....[21]....
        /*01e8*/ 	.word	0x000063c0


	//   ....[22]....
        /*01ec*/ 	.word	0x00006580


	//   ....[23]....
        /*01f0*/ 	.word	0x00006740


	//   ....[24]....
        /*01f4*/ 	.word	0x00006d60


	//   ....[25]....
        /*01f8*/ 	.word	0x00007500


	//   ....[26]....
        /*01fc*/ 	.word	0x00007660


	//   ....[27]....
        /*0200*/ 	.word	0x000076b0


	//   ....[28]....
        /*0204*/ 	.word	0x000077f0


	//   ....[29]....
        /*0208*/ 	.word	0x00007840


	//   ....[30]....
        /*020c*/ 	.word	0x000079d0


	//   ....[31]....
        /*0210*/ 	.word	0x00007b10


	//   ....[32]....
        /*0214*/ 	.word	0x00007c90


	//   ....[33]....
        /*0218*/ 	.word	0x0000a550


	//   ....[34]....
        /*021c*/ 	.word	0x0000a5c0


	//   ....[35]....
        /*0220*/ 	.word	0x0000a600


	//   ....[36]....
        /*0224*/ 	.word	0x0000a650


	//   ....[37]....
        /*0228*/ 	.word	0x0000a680


	//   ....[38]....
        /*022c*/ 	.word	0x0000a6b0


	//   ....[39]....
        /*0230*/ 	.word	0x0000a860


	//   ....[40]....
        /*0234*/ 	.word	0x0000a990


	//   ....[41]....
        /*0238*/ 	.word	0x0000cd50


	//   ....[42]....
        /*023c*/ 	.word	0x0000cf00


	//   ....[43]....
        /*0240*/ 	.word	0x0000d2d0


	//   ....[44]....
        /*0244*/ 	.word	0x0000d7f0


	//   ....[45]....
        /*0248*/ 	.word	0x0000e040


	//   ....[46]....
        /*024c*/ 	.word	0x0000e090


	//   ....[47]....
        /*0250*/ 	.word	0x0000e190


	//   ....[48]....
        /*0254*/ 	.word	0x0000e260


	//   ....[49]....
        /*0258*/ 	.word	0x0000e2c0


	//   ....[50]....
        /*025c*/ 	.word	0x0000e490


	//   ....[51]....
        /*0260*/ 	.word	0x0000e590


	//   ....[52]....
        /*0264*/ 	.word	0x0000e6b0


	//   ....[53]....
        /*0268*/ 	.word	0x0000fbf0


	//   ....[54]....
        /*026c*/ 	.word	0x0000fc20


	//   ....[55]....
        /*0270*/ 	.word	0x0000fc30


	//   ....[56]....
        /*0274*/ 	.word	0x0000fc40


	//   ....[57]....
        /*0278*/ 	.word	0x0000fc70


	//   ....[58]....
        /*027c*/ 	.word	0x0000fc90


	//   ....[59]....
        /*0280*/ 	.word	0x0000fcb0


	//   ....[60]....
        /*0284*/ 	.word	0x0000fcc0


	//   ....[61]....
        /*0288*/ 	.word	0x000113a0


	//   ....[62]....
        /*028c*/ 	.word	0x000113e0


	//   ....[63]....
        /*0290*/ 	.word	0x00011410


	//   ....[64]....
        /*0294*/ 	.word	0x00011440


	//   ....[65]....
        /*0298*/ 	.word	0x00011480


	//   ....[66]....
        /*029c*/ 	.word	0x000114c0


	//   ....[67]....
        /*02a0*/ 	.word	0x00011500


	//   ....[68]....
        /*02a4*/ 	.word	0x00011540


	//   ....[69]....
        /*02a8*/ 	.word	0x00011690


	//   ....[70]....
        /*02ac*/ 	.word	0x000116a0


	//   ....[71]....
        /*02b0*/ 	.word	0x00011820


	//   ....[72]....
        /*02b4*/ 	.word	0x00011850


	//   ....[73]....
        /*02b8*/ 	.word	0x000119a0


	//   ....[74]....
        /*02bc*/ 	.word	0x000119d0


	//   ....[75]....
        /*02c0*/ 	.word	0x00011b20


	//   ....[76]....
        /*02c4*/ 	.word	0x00011b40


	//   ....[77]....
        /*02c8*/ 	.word	0x00012350


	//   ....[78]....
        /*02cc*/ 	.word	0x00012370


	//   ....[79]....
        /*02d0*/ 	.word	0x000124a0


	//   ....[80]....
        /*02d4*/ 	.word	0x000124d0


	//   ....[81]....
        /*02d8*/ 	.word	0x00012600


	//   ....[82]....
        /*02dc*/ 	.word	0x00012630


	//   ....[83]....
        /*02e0*/ 	.word	0x00012760


	//   ....[84]....
        /*02e4*/ 	.word	0x00012780


	//----- nvinfo : EIATTR_EXIT_INSTR_OFFSETS
	.align		4
.L_148:
        /*02e8*/ 	.byte	0x04, 0x1c
        /*02ea*/ 	.short	(.L_150 - .L_149)


	//   ....[0]....
.L_149:
        /*02ec*/ 	.word	0x00000330


	//   ....[1]....
        /*02f0*/ 	.word	0x00011b50


	//   ....[2]....
        /*02f4*/ 	.word	0x00011c20


	//   ....[3]....
        /*02f8*/ 	.word	0x00011c80


	//   ....[4]....
        /*02fc*/ 	.word	0x00012790


	//   ....[5]....
        /*0300*/ 	.word	0x00012840


	//   ....[6]....
        /*0304*/ 	.word	0x000128a0


	//----- nvinfo : EIATTR_CTAIDZ_USED
	.align		4
.L_150:
        /*0308*/ 	.byte	0x01, 0x04
	.zero		2


	//----- nvinfo : EIATTR_MAX_THREADS
	.align		4
        /*030c*/ 	.byte	0x04, 0x05
        /*030e*/ 	.short	(.L_152 - .L_151)
.L_151:
        /*0310*/ 	.word	0x00000080
        /*0314*/ 	.word	0x00000001
        /*0318*/ 	.word	0x00000001


	//----- nvinfo : EIATTR_CRS_STACK_SIZE
	.align		4
.L_152:
        /*031c*/ 	.byte	0x04, 0x1e
        /*031e*/ 	.short	(.L_154 - .L_153)
.L_153:
        /*0320*/ 	.word	0x00000000
.L_154:


//--------------------- .nv.info._ZN7cutlass13device_kernelIN5flash19enable_sm80_to_sm89INS1_16FlashAttnFwdSm80INS1_25CollectiveMainloopFwdSm80ILi4ELi1ELb0EN4cute5tupleIJNS5_1CILi128EEENS7_ILi48EEENS7_ILi96EEEEEELi96ENS_10bfloat16_tEfNS_4arch4Sm80ELb0ELb1ELb0ELb1ELb0ELb1ELb1ELb0EEENS1_21CollectiveEpilogueFwdINS6_IJS8_SA_S9_EEENS6_IJNS7_ILi1EEESI_SI_EEESC_SE_Li128ELb1ELb1ELb0ELb0EEENS1_19SingleTileSchedulerILb1ELb0ELb1ELi128EEEEEEEEEvNT_6ParamsE --------------------------
	.section	.nv.info._ZN7cutlass13device_kernelIN5flash19enable_sm80_to_sm89INS1_16FlashAttnFwdSm80INS1_25CollectiveMainloopFwdSm80ILi4ELi1ELb0EN4cute5tupleIJNS5_1CILi128EEENS7_ILi48EEENS7_ILi96EEEEEELi96ENS_10bfloat16_tEfNS_4arch4Sm80ELb0ELb1ELb0ELb1ELb0ELb1ELb1ELb0EEENS1_21CollectiveEpilogueFwdINS6_IJS8_SA_S9_EEENS6_IJNS7_ILi1EEESI_SI_EEESC_SE_Li128ELb1ELb1ELb0ELb0EEENS1_19SingleTileSchedulerILb1ELb0ELb1ELi128EEEEEEEEEvNT_6ParamsE,"",@"SHT_CUDA_INFO"
	.sectionflags	@""
	.align	4


	//----- nvinfo : EIATTR_CUDA_API_VERSION
	.align		4
        /*0000*/ 	.byte	0x04, 0x37
        /*0002*/ 	.short	(.L_156 - .L_155)
.L_155:
        /*0004*/ 	.word	0x00000082


	//----- nvinfo : EIATTR_SW2861232_WAR
	.align		4
.L_156:
        /*0008*/ 	.byte	0x01, 0x35
	.zero		2


	//----- nvinfo : EIATTR_PARAM_CBANK
	.align		4
        /*000c*/ 	.byte	0x04, 0x0a
        /*000e*/ 	.short	(.L_158 - .L_157)
	.align		4
.L_157:
        /*0010*/ 	.word	index@(.nv.constant0._ZN7cutlass13device_kernelIN5flash19enable_sm80_to_sm89INS1_16FlashAttnFwdSm80INS1_25CollectiveMainloopFwdSm80ILi4ELi1ELb0EN4cute5tupleIJNS5_1CILi128EEENS7_ILi48EEENS7_ILi96EEEEEELi96ENS_10bfloat16_tEfNS_4arch4Sm80ELb0ELb1ELb0ELb1ELb0ELb1ELb1ELb0EEENS1_21CollectiveEpilogueFwdINS6_IJS8_SA_S9_EEENS6_IJNS7_ILi1EEESI_SI_EEESC_SE_Li128ELb1ELb1ELb0ELb0EEENS1_19SingleTileSchedulerILb1ELb0ELb1ELi128EEEEEEEEEvNT_6ParamsE)
        /*0014*/ 	.short	0x0160
        /*0016*/ 	.short	0x0418


	//----- nvinfo : EIATTR_CBANK_PARAM_SIZE
	.align		4
.L_158:
        /*0018*/ 	.byte	0x03, 0x19
        /*001a*/ 	.short	0x0418


	//----- nvinfo : EIATTR_KPARAM_INFO
	.align		4
        /*001c*/ 	.byte	0x04, 0x17
        /*001e*/ 	.short	(.L_160 - .L_159)
.L_159:
        /*0020*/ 	.word	0x00000000
        /*0024*/ 	.short	0x0000
        /*0026*/ 	.short	0x0000
        /*0028*/ 	.byte	0x00, 0xf0, 0x61, 0x10


	//----- nvinfo : EIATTR_MAXREG_COUNT
	.align		4
.L_160:
        /*002c*/ 	.byte	0x03, 0x1b
        /*002e*/ 	.short	0x00ff


	//----- nvinfo : EIATTR_NUM_BARRIERS
	.align		4
        /*0030*/ 	.byte	0x02, 0x4c
        /*0032*/ 	.byte	0x02
	.zero		1


	//----- nvinfo : EIATTR_MERCURY_ISA_VERSION
	.align		4
        /*0034*/ 	.byte	0x03, 0x5f
        /*0036*/ 	.short	0x0000


	//----- nvinfo : EIATTR_COOP_GROUP_MASK_REGIDS
	.align		4
        /*0038*/ 	.byte	0x04, 0x29
        /*003a*/ 	.short	(.L_162 - .L_161)


	//   ....[0]....
.L_161:
        /*003c*/ 	.word	0xffffffff


	//   ....[1]....
        /*0040*/ 	.word	0xffffffff


	//   ....[2]....
        /*0044*/ 	.word	0xffffffff


	//   ....[3]....
        /*0048*/ 	.word	0xffffffff


	//   ....[4]....
        /*004c*/ 	.word	0xffffffff


	//   ....[5]....
        /*0050*/ 	.word	0xffffffff


	//   ....[6]....
        /*0054*/ 	.word	0xffffffff


	//   ....[7]....
        /*0058*/ 	.word	0xffffffff


	//   ....[8]....
        /*005c*/ 	.word	0xffffffff


	//   ....[9]....
        /*0060*/ 	.word	0xffffffff


	//   ....[10]....
        /*0064*/ 	.word	0xffffffff


	//   ....[11]....
        /*0068*/ 	.word	0xffffffff


	//   ....[12]....
        /*006c*/ 	.word	0xffffffff


	//   ....[13]....
        /*0070*/ 	.word	0xffffffff


	//   ....[14]....
        /*0074*/ 	.word	0xffffffff


	//   ....[15]....
        /*0078*/ 	.word	0xffffffff


	//   ....[16]....
        /*007c*/ 	.word	0xffffffff


	//   ....[17]....
        /*0080*/ 	.word	0xffffffff


	//   ....[18]....
        /*0084*/ 	.word	0xffffffff


	//   ....[19]....
        /*0088*/ 	.word	0xffffffff


	//   ....[20]....
        /*008c*/ 	.word	0xffffffff


	//   ....[21]....
        /*0090*/ 	.word	0xffffffff


	//   ....[22]....
        /*0094*/ 	.word	0xffffffff


	//   ....[23]....
        /*0098*/ 	.word	0xffffffff


	//   ....[24]....
        /*009c*/ 	.word	0xffffffff


	//   ....[25]....
        /*00a0*/ 	.word	0xffffffff


	//   ....[26]....
        /*00a4*/ 	.word	0xffffffff


	//   ....[27]....
        /*00a8*/ 	.word	0xffffffff


	//   ....[28]....
        /*00ac*/ 	.word	0xffffffff


	//   ....[29]....
        /*00b0*/ 	.word	0xffffffff


	//   ....[30]....
        /*00b4*/ 	.word	0xffffffff


	//   ....[31]....
        /*00b8*/ 	.word	0xffffffff


	//   ....[32]....
        /*00bc*/ 	.word	0xffffffff


	//   ....[33]....
        /*00c0*/ 	.word	0xffffffff


	//   ....[34]....
        /*00c4*/ 	.word	0xffffffff


	//   ....[35]....
        /*00c8*/ 	.word	0xffffffff


	//   ....[36]....
        /*00cc*/ 	.word	0xffffffff


	//   ....[37]....
        /*00d0*/ 	.word	0xffffffff


	//   ....[38]....
        /*00d4*/ 	.word	0xffffffff


	//   ....[39]....
        /*00d8*/ 	.word	0xffffffff


	//   ....[40]....
        /*00dc*/ 	.word	0xffffffff


	//   ....[41]....
        /*00e0*/ 	.word	0xffffffff


	//   ....[42]....
        /*00e4*/ 	.word	0xffffffff


	//   ....[43]....
        /*00e8*/ 	.word	0xffffffff


	//   ....[44]....
        /*00ec*/ 	.word	0xffffffff


	//   ....[45]....
        /*00f0*/ 	.word	0xffffffff


	//   ....[46]....
        /*00f4*/ 	.word	0xffffffff


	//   ....[47]....
        /*00f8*/ 	.word	0xffffffff


	//   ....[48]....
        /*00fc*/ 	.word	0xffffffff


	//   ....[49]....
        /*0100*/ 	.word	0xffffffff


	//   ....[50]....
        /*0104*/ 	.word	0xffffffff


	//   ....[51]....
        /*0108*/ 	.word	0xffffffff


	//   ....[52]....
        /*010c*/ 	.word	0xffffffff


	//   ....[53]....
        /*0110*/ 	.word	0xffffffff


	//   ....[54]....
        /*0114*/ 	.word	0xffffffff


	//   ....[55]....
        /*0118*/ 	.word	0xffffffff


	//   ....[56]....
        /*011c*/ 	.word	0xffffffff


	//   ....[57]....
        /*0120*/ 	.word	0xffffffff


	//   ....[58]....
        /*0124*/ 	.word	0xffffffff


	//   ....[59]....
        /*0128*/ 	.word	0xffffffff


	//   ....[60]....
        /*012c*/ 	.word	0xffffffff


	//   ....[61]....
        /*0130*/ 	.word	0xffffffff


	//   ....[62]....
        /*0134*/ 	.word	0xffffffff


	//   ....[63]....
        /*0138*/ 	.word	0xffffffff


	//   ....[64]....
        /*013c*/ 	.word	0xffffffff


	//   ....[65]....
        /*0140*/ 	.word	0xffffffff


	//   ....[66]....
        /*0144*/ 	.word	0xffffffff


	//   ....[67]....
        /*0148*/ 	.word	0xffffffff


	//   ....[68]....
        /*014c*/ 	.word	0xffffffff


	//   ....[69]....
        /*0150*/ 	.word	0xffffffff


	//   ....[70]....
        /*0154*/ 	.word	0xffffffff


	//   ....[71]....
        /*0158*/ 	.word	0xffffffff


	//   ....[72]....
        /*015c*/ 	.word	0xffffffff


	//   ....[73]....
        /*0160*/ 	.word	0xffffffff


	//   ....[74]....
        /*0164*/ 	.word	0xffffffff


	//   ....[75]....
        /*0168*/ 	.word	0xffffffff


	//   ....[76]....
        /*016c*/ 	.word	0xffffffff


	//   ....[77]....
        /*0170*/ 	.word	0xffffffff


	//   ....[78]....
        /*0174*/ 	.word	0xffffffff


	//   ....[79]....
        /*0178*/ 	.word	0xffffffff


	//   ....[80]....
        /*017c*/ 	.word	0xffffffff


	//   ....[81]....
        /*0180*/ 	.word	0xffffffff


	//   ....[82]....
        /*0184*/ 	.word	0xffffffff


	//   ....[83]....
        /*0188*/ 	.word	0xffffffff


	//   ....[84]....
        /*018c*/ 	.word	0xffffffff


	//   ....[85]....
        /*0190*/ 	.word	0xffffffff


	//   ....[86]....
        /*0194*/ 	.word	0xffffffff


	//   ....[87]....
        /*0198*/ 	.word	0xffffffff


	//   ....[88]....
        /*019c*/ 	.word	0xffffffff


	//   ....[89]....
        /*01a0*/ 	.word	0xffffffff


	//   ....[90]....
        /*01a4*/ 	.word	0xffffffff


	//   ....[91]....
        /*01a8*/ 	.word	0xffffffff


	//   ....[92]....
        /*01ac*/ 	.word	0xffffffff


	//   ....[93]....
        /*01b0*/ 	.word	0xffffffff


	//   ....[94]....
        /*01b4*/ 	.word	0xffffffff


	//   ....[95]....
        /*01b8*/ 	.word	0xffffffff


	//   ....[96]....
        /*01bc*/ 	.word	0xffffffff


	//   ....[97]....
        /*01c0*/ 	.word	0xffffffff


	//   ....[98]....
        /*01c4*/ 	.word	0xffffffff


	//   ....[99]....
        /*01c8*/ 	.word	0xffffffff


	//   ....[100]....
        /*01cc*/ 	.word	0xffffffff


	//----- nvinfo : EIATTR_COOP_GROUP_INSTR_OFFSETS
	.align		4
.L_162:
        /*01d0*/ 	.byte	0x04, 0x28
        /*01d2*/ 	.short	(.L_164 - .L_163)


	//   ....[0]....
.L_163:
        /*01d4*/ 	.word	0x00000080


	//   ....[1]....
        /*01d8*/ 	.word	0x00006d20


	//   ....[2]....
        /*01dc*/ 	.word	0x00006de0


	//   ....[3]....
        /*01e0*/ 	.word	0x00006fc0


	//   ....[4]....
        /*01e4*/ 	.word	0x00006ff0


	//   ....[5]....
        /*01e8*/ 	.word	0x00007130


	//   ....[6]....
        /*01ec*/ 	.word	0x00007160


	//   ....[7]....
        /*01f0*/ 	.word	0x00007290


	//   ....[8]....
        /*01f4*/ 	.word	0x000072d0


	//   ....[9]....
        /*01f8*/ 	.word	0x00007a20


	//   ....[10]....
        /*01fc*/ 	.word	0x00007a60


	//   ....[11]....
        /*0200*/ 	.word	0x00007a80


	//   ....[12]....
        /*0204*/ 	.word	0x00007a90


	//   ....[13]....
        /*0208*/ 	.word	0x00007ec0


	//   ....[14]....
        /*020c*/ 	.word	0x00007f00


	//   ....[15]....
        /*0210*/ 	.word	0x00007f40


	//   ....[16]....
        /*0214*/ 	.word	0x00007fb0


	//   ....[17]....
        /*0218*/ 	.word	0x0000b280


	//   ....[18]....
        /*021c*/ 	.word	0x0000b2b0


	//   ....[19]....
        /*0220*/ 	.word	0x0000b2e0


	//   ....[20]....
        /*0224*/ 	.word	0x0000b2f0


	//   ....[21]....
        /*0228*/ 	.word	0x0000b570


	//   ....[22]....
        /*022c*/ 	.word	0x0000b5b0


	//   ....[23]....
        /*0230*/ 	.word	0x0000b7d0


	//   ....[24]....
        /*0234*/ 	.word	0x0000b820


	//   ....[25]....
        /*0238*/ 	.word	0x0000fd60


	//   ....[26]....
        /*023c*/ 	.word	0x0000ff10


	//   ....[27]....
        /*0240*/ 	.word	0x000103f0


	//   ....[28]....
        /*0244*/ 	.word	0x000105b0


	//   ....[29]....
        /*0248*/ 	.word	0x000110e0


	//   ....[30]....
        /*024c*/ 	.word	0x000111d0


	//   ....[31]....
        /*0250*/ 	.word	0x000111f0


	//   ....[32]....
        /*0254*/ 	.word	0x00011390


	//   ....[33]....
        /*0258*/ 	.word	0x00011410


	//   ....[34]....
        /*025c*/ 	.word	0x00011500


	//   ....[35]....
        /*0260*/ 	.word	0x00011700


	//   ....[36]....
        /*0264*/ 	.word	0x00011890


	//   ....[37]....
        /*0268*/ 	.word	0x000133e0


	//   ....[38]....
        /*026c*/ 	.word	0x000135a0


	//   ....[39]....
        /*0270*/ 	.word	0x00013760


	//   ....[40]....
        /*0274*/ 	.word	0x00013e10


	//   ....[41]....
        /*0278*/ 	.word	0x000145d0


	//   ....[42]....
        /*027c*/ 	.word	0x00014700


	//   ....[43]....
        /*0280*/ 	.word	0x00014750


	//   ....[44]....
        /*0284*/ 	.word	0x00014860


	//   ....[45]....
        /*0288*/ 	.word	0x000148c0


	//   ....[46]....
        /*028c*/ 	.word	0x00014a10


	//   ....[47]....
        /*0290*/ 	.word	0x00014bf0


	//   ....[48]....
        /*0294*/ 	.word	0x00014d40


	//   ....[49]....
        /*0298*/ 	.word	0x000175d0


	//   ....[50]....
        /*029c*/ 	.word	0x00017650


	//   ....[51]....
        /*02a0*/ 	.word	0x00017670


	//   ....[52]....
        /*02a4*/ 	.word	0x000176c0


	//   ....[53]....
        /*02a8*/ 	.word	0x000176f0


	//   ....[54]....
        /*02ac*/ 	.word	0x00017720


	//   ....[55]....
        /*02b0*/ 	.word	0x000178a0


	//   ....[56]....
        /*02b4*/ 	.word	0x000179d0


	//   ....[57]....
        /*02b8*/ 	.word	0x00019dc0


	//   ....[58]....
        /*02bc*/ 	.word	0x00019f70


	//   ....[59]....
        /*02c0*/ 	.word	0x0001a3b0


	//   ....[60]....
        /*02c4*/ 	.word	0x0001a890


	//   ....[61]....
        /*02c8*/ 	.word	0x0001afc0


	//   ....[62]....
        /*02cc*/ 	.word	0x0001b100


	//   ....[63]....
        /*02d0*/ 	.word	0x0001b180


	//   ....[64]....
        /*02d4*/ 	.word	0x0001b2f0


	//   ....[65]....
        /*02d8*/ 	.word	0x0001b360


	//   ....[66]....
        /*02dc*/ 	.word	0x0001b480


	//   ....[67]....
        /*02e0*/ 	.word	0x0001b620


	//   ....[68]....
        /*02e4*/ 	.word	0x0001b760


	//   ....[69]....
        /*02e8*/ 	.word	0x0001cc60


	//   ....[70]....
        /*02ec*/ 	.word	0x0001cc90


	//   ....[71]....
        /*02f0*/ 	.word	0x0001ccc0


	//   ....[72]....
        /*02f4*/ 	.word	0x0001cce0


	//   ....[73]....
        /*02f8*/ 	.word	0x0001cd10


	//   ....[74]....
        /*02fc*/ 	.word	0x0001cd30


	//   ....[75]....
        /*0300*/ 	.word	0x0001cd50


	//   ....[76]....
        /*0304*/ 	.word	0x0001cd60


	//   ....[77]....
        /*0308*/ 	.word	0x0001e3d0


	//   ....[78]....
        /*030c*/ 	.word	0x0001e410


	//   ....[79]....
        /*0310*/ 	.word	0x0001e450


	//   ....[80]....
        /*0314*/ 	.word	0x0001e4a0


	//   ....[81]....
        /*0318*/ 	.word	0x0001e4d0


	//   ....[82]....
        /*031c*/ 	.word	0x0001e510


	//   ....[83]....
        /*0320*/ 	.word	0x0001e530


	//   ....[84]....
        /*0324*/ 	.word	0x0001e550


	//   ....[85]....
        /*0328*/ 	.word	0x0001e700


	//   ....[86]....
        /*032c*/ 	.word	0x0001e710


	//   ....[87]....
        /*0330*/ 	.word	0x0001e890


	//   ....[88]....
        /*0334*/ 	.word	0x0001e8c0


	//   ....[89]....
        /*0338*/ 	.word	0x0001ea10


	//   ....[90]....
        /*033c*/ 	.word	0x0001ea40


	//   ....[91]....
        /*0340*/ 	.word	0x0001eb90


	//   ....[92]....
        /*0344*/ 	.word	0x0001ebb0


	//   ....[93]....
        /*0348*/ 	.word	0x0001f3c0


	//   ....[94]....
        /*034c*/ 	.word	0x0001f3d0


	//   ....[95]....
        /*0350*/ 	.word	0x0001f500


	//   ....[96]....
        /*0354*/ 	.word	0x0001f530


	//   ....[97]....
        /*0358*/ 	.word	0x0001f660


	//   ....[98]....
        /*035c*/ 	.word	0x0001f690


	//   ....[99]....
        /*0360*/ 	.word	0x0001f7c0


	//   ....[100]....
        /*0364*/ 	.word	0x0001f7e0


	//----- nvinfo : EIATTR_EXIT_INSTR_OFFSETS
	.align		4
.L_164:
        /*0368*/ 	.byte	0x04, 0x1c
        /*036a*/ 	.short	(.L_166 - .L_165)


	//   ....[0]....
.L_165:
        /*036c*/ 	.word	0x00000330


	//   ....[1]....
        /*0370*/ 	.word	0x0001ebc0


	//   ....[2]....
        /*0374*/ 	.word	0x0001ec90


	//   ....[3]....
        /*0378*/ 	.word	0x0001ecf0


	//   ....[4]....
        /*037c*/ 	.word	0x0001f7f0


	//   ....[5]....
        /*0380*/ 	.word	0x0001f8a0


	//   ....[6]....
        /*0384*/ 	.word	0x0001f900


	//----- nvinfo : EIATTR_CTAIDZ_USED
	.align		4
.L_166:
        /*0388*/ 	.byte	0x01, 0x04
	.zero		2


	//----- nvinfo : EIATTR_MAX_THREADS
	.align		4
        /*038c*/ 	.byte	0x04, 0x05
        /*038e*/ 	.short	(.L_168 - .L_167)
.L_167:
        /*0390*/ 	.word	0x00000080
        /*0394*/ 	.word	0x00000001
        /*0398*/ 	.word	0x00000001


	//----- nvinfo : EIATTR_CRS_STACK_SIZE
	.align		4
.L_168:
        /*039c*/ 	.byte	0x04, 0x1e
        /*039e*/ 	.short	(.L_170 - .L_169)
.L_169:
        /*03a0*/ 	.word	0x00000000
.L_170:


//--------------------- .nv.info._ZN7cutlass13device_kernelIN5flash19enable_sm80_to_sm89INS1_16FlashAttnFwdSm80INS1_25CollectiveMainloopFwdSm80ILi4ELi1ELb0EN4cute5tupleIJNS5_1CILi128EEENS7_ILi64EEENS7_ILi96EEEEEELi96ENS_10bfloat16_tEfNS_4arch4Sm80ELb1ELb0ELb0ELb0ELb0ELb0ELb1ELb0EEENS1_21CollectiveEpilogueFwdINS6_IJS8_SA_S9_EEENS6_IJNS7_ILi1EEESI_SI_EEESC_SE_Li128ELb0ELb1ELb0ELb0EEENS1_30DynamicPersistentTileSchedulerILi128ELi128ELb0ELb1ELb0EEEEEEEEEvNT_6ParamsE --------------------------
	.section	.nv.info._ZN7cutlass13device_kernelIN5flash19enable_sm80_to_sm89INS1_16FlashAttnFwdSm80INS1_25CollectiveMainloopFwdSm80ILi4ELi1ELb0EN4cute5tupleIJNS5_1CILi128EEENS7_ILi64EEENS7_ILi96EEEEEELi96ENS_10bfloat16_tEfNS_4arch4Sm80ELb1ELb0ELb0ELb0ELb0ELb0ELb1ELb0EEENS1_21CollectiveEpilogueFwdINS6_IJS8_SA_S9_EEENS6_IJNS7_ILi1EEESI_SI_EEESC_SE_Li128ELb0ELb1ELb0ELb0EEENS1_30DynamicPersistentTileSchedulerILi128ELi128ELb0ELb1ELb0EEEEEEEEEvNT_6ParamsE,"",@"SHT_CUDA_INFO"
	.sectionflags	@""
	.align	4


	//----- nvinfo : EIATTR_CUDA_API_VERSION
	.align		4
        /*0000*/ 	.byte	0x04, 0x37
        /*0002*/ 	.short	(.L_172 - .L_171)
.L_171:
        /*0004*/ 	.word	0x00000082


	//----- nvinfo : EIATTR_SW2861232_WAR
	.align		4
.L_172:
        /*0008*/ 	.byte	0x01, 0x35
	.zero		2


	//----- nvinfo : EIATTR_PARAM_CBANK
	.align		4
        /*000c*/ 	.byte	0x04, 0x0a
        /*000e*/ 	.short	(.L_174 - .L_173)
	.align		4
.L_173:
        /*0010*/ 	.word	index@(.nv.constant0._ZN7cutlass13device_kernelIN5flash19enable_sm80_to_sm89INS1_16FlashAttnFwdSm80INS1_25CollectiveMainloopFwdSm80ILi4ELi1ELb0EN4cute5tupleIJNS5_1CILi128EEENS7_ILi64EEENS7_ILi96EEEEEELi96ENS_10bfloat16_tEfNS_4arch4Sm80ELb1ELb0ELb0ELb0ELb0ELb0ELb1ELb0EEENS1_21CollectiveEpilogueFwdINS6_IJS8_SA_S9_EEENS6_IJNS7_ILi1EEESI_SI_EEESC_SE_Li128ELb0ELb1ELb0ELb0EEENS1_30DynamicPersistentTileSchedulerILi128ELi128ELb0ELb1ELb0EEEEEEEEEvNT_6ParamsE)
        /*0014*/ 	.short	0x0160
        /*0016*/ 	.short	0x0428


	//----- nvinfo : EIATTR_CBANK_PARAM_SIZE
	.align		4
.L_174:
        /*0018*/ 	.byte	0x03, 0x19
        /*001a*/ 	.short	0x0428


	//----- nvinfo : EIATTR_KPARAM_INFO
	.align		4
        /*001c*/ 	.byte	0x04, 0x17
        /*001e*/ 	.short	(.L_176 - .L_175)
.L_175:
        /*0020*/ 	.word	0x00000000
        /*0024*/ 	.short	0x0000
        /*0026*/ 	.short	0x0000
        /*0028*/ 	.byte	0x00, 0xf0, 0xa1, 0x10


	//----- nvinfo : EIATTR_MAXREG_COUNT
	.align		4
.L_176:
        /*002c*/ 	.byte	0x03, 0x1b
        /*002e*/ 	.short	0x00ff


	//----- nvinfo : EIATTR_NUM_BARRIERS
	.align		4
        /*0030*/ 	.byte	0x02, 0x4c
        /*0032*/ 	.byte	0x06
	.zero		1


	//----- nvinfo : EIATTR_ANNOTATIONS
	.align		4
        /*0034*/ 	.byte	0x04, 0x55
        /*0036*/ 	.short	(.L_178 - .L_177)


	//   ....[0]....
.L_177:
        /* <DEDUP_REMOVED lines=76> */
        /*04ec*/ 	.byte	0x00, 0xf7, 0x00, 0x00, 0x01, 0x00, 0x00, 0x00, 0x50, 0xf7, 0x00, 0x00


	//----- nvinfo : EIATTR_MERCURY_ISA_VERSION
	.align		4
.L_178:
        /*04f8*/ 	.byte	0x03, 0x5f
        /*04fa*/ 	.short	0x0000


	//----- nvinfo : EIATTR_INT_WARP_WIDE_INSTR_OFFSETS
	.align		4
        /*04fc*/ 	.byte	0x04, 0x31
        /*04fe*/ 	.short	(.L_180 - .L_179)


	//   ....[0]....
.L_179:
        /*0500*/ 	.word	0x0000d1a0


	//   ....[1]....
        /*0504*/ 	.word	0x0000d220


	//----- nvinfo : EIATTR_COOP_GROUP_MASK_REGIDS
	.align		4
.L_180:
        /*0508*/ 	.byte	0x04, 0x29
        /*050a*/ 	.short	(.L_182 - .L_181)


	//   ....[0]....
.L_181:
        /*050c*/ 	.word	0xffffffff


	//   ....[1]....
        /*0510*/ 	.word	0xffffffff


	//   ....[2]....
        /*0514*/ 	.word	0xffffffff


	//   ....[3]....
        /*0518*/ 	.word	0xffffffff


	//   ....[4]....
        /*051c*/ 	.word	0xffffffff


	//   ....[5]....
        /*0520*/ 	.word	0xffffffff


	//   ....[6]....
        /*0524*/ 	.word	0xffffffff


	//   ....[7]....
        /*0528*/ 	.word	0xffffffff


	//   ....[8]....
        /*052c*/ 	.word	0xffffffff


	//   ....[9]....
        /*0530*/ 	.word	0xffffffff


	//   ....[10]....
        /*0534*/ 	.word	0xffffffff


	//   ....[11]....
        /*0538*/ 	.word	0xffffffff


	//   ....[12]....
        /*053c*/ 	.word	0xffffffff


	//   ....[13]....
        /*0540*/ 	.word	0xffffffff


	//   ....[14]....
        /*0544*/ 	.word	0xffffffff


	//   ....[15]....
        /*0548*/ 	.word	0xffffffff


	//   ....[16]....
        /*054c*/ 	.word	0xffffffff


	//   ....[17]....
        /*0550*/ 	.word	0xffffffff


	//   ....[18]....
        /*0554*/ 	.word	0xffffffff


	//   ....[19]....
        /*0558*/ 	.word	0xffffffff


	//   ....[20]....
        /*055c*/ 	.word	0xffffffff


	//   ....[21]....
        /*0560*/ 	.word	0xffffffff


	//   ....[22]....
        /*0564*/ 	.word	0xffffffff


	//   ....[23]....
        /*0568*/ 	.word	0xffffffff


	//   ....[24]....
        /*056c*/ 	.word	0xffffffff


	//   ....[25]....
        /*0570*/ 	.word	0xffffffff


	//   ....[26]....
        /*0574*/ 	.word	0xffffffff


	//   ....[27]....
        /*0578*/ 	.word	0xffffffff


	//   ....[28]....
        /*057c*/ 	.word	0xffffffff


	//   ....[29]....
        /*0580*/ 	.word	0xffffffff


	//   ....[30]....
        /*0584*/ 	.word	0xffffffff


	//   ....[31]....
        /*0588*/ 	.word	0xffffffff


	//   ....[32]....
        /*058c*/ 	.word	0xffffffff


	//   ....[33]....
        /*0590*/ 	.word	0xffffffff


	//   ....[34]....
        /*0594*/ 	.word	0xffffffff


	//   ....[35]....
        /*0598*/ 	.word	0xffffffff


	//   ....[36]....
        /*059c*/ 	.word	0xffffffff


	//   ....[37]....
        /*05a0*/ 	.word	0xffffffff


	//   ....[38]....
        /*05a4*/ 	.word	0xffffffff


	//   ....[39]....
        /*05a8*/ 	.word	0xffffffff


	//   ....[40]....
        /*05ac*/ 	.word	0xffffffff


	//   ....[41]....
        /*05b0*/ 	.word	0xffffffff


	//   ....[42]....
        /*05b4*/ 	.word	0xffffffff


	//   ....[43]....
        /*05b8*/ 	.word	0xffffffff


	//   ....[44]....
        /*05bc*/ 	.word	0xffffffff


	//   ....[45]....
        /*05c0*/ 	.word	0xffffffff


	//   ....[46]....
        /*05c4*/ 	.word	0xffffffff


	//   ....[47]....
        /*05c8*/ 	.word	0xffffffff


	//   ....[48]....
        /*05cc*/ 	.word	0xffffffff


	//   ....[49]....
        /*05d0*/ 	.word	0xffffffff


	//   ....[50]....
        /*05d4*/ 	.word	0xffffffff


	//   ....[51]....
        /*05d8*/ 	.word	0xffffffff


	//   ....[52]....
        /*05dc*/ 	.word	0xffffffff


	//   ....[53]....
        /*05e0*/ 	.word	0xffffffff


	//   ....[54]....
        /*05e4*/ 	.word	0xffffffff


	//   ....[55]....
        /*05e8*/ 	.word	0xffffffff


	//   ....[56]....
        /*05ec*/ 	.word	0xffffffff


	//   ....[57]....
        /*05f0*/ 	.word	0xffffffff


	//   ....[58]....
        /*05f4*/ 	.word	0xffffffff


	//   ....[59]....
        /*05f8*/ 	.word	0xffffffff


	//   ....[60]....
        /*05fc*/ 	.word	0xffffffff


	//   ....[61]....
        /*0600*/ 	.word	0xffffffff


	//   ....[62]....
        /*0604*/ 	.word	0xffffffff


	//   ....[63]....
        /*0608*/ 	.word	0xffffffff


	//   ....[64]....
        /*060c*/ 	.word	0xffffffff


	//   ....[65]....
        /*0610*/ 	.word	0xffffffff


	//   ....[66]....
        /*0614*/ 	.word	0xffffffff


	//   ....[67]....
        /*0618*/ 	.word	0xffffffff


	//   ....[68]....
        /*061c*/ 	.word	0xffffffff


	//   ....[69]....
        /*0620*/ 	.word	0xffffffff


	//   ....[70]....
        /*0624*/ 	.word	0xffffffff


	//   ....[71]....
        /*0628*/ 	.word	0xffffffff


	//   ....[72]....
        /*062c*/ 	.word	0xffffffff


	//   ....[73]....
        /*0630*/ 	.word	0xffffffff


	//   ....[74]....
        /*0634*/ 	.word	0xffffffff


	//   ....[75]....
        /*0638*/ 	.word	0xffffffff


	//   ....[76]....
        /*063c*/ 	.word	0xffffffff


	//   ....[77]....
        /*0640*/ 	.word	0xffffffff


	//   ....[78]....
        /*0644*/ 	.word	0xffffffff


	//   ....[79]....
        /*0648*/ 	.word	0xffffffff


	//   ....[80]....
        /*064c*/ 	.word	0xffffffff


	//   ....[81]....
        /*0650*/ 	.word	0xffffffff


	//   ....[82]....
        /*0654*/ 	.word	0xffffffff


	//   ....[83]....
        /*0658*/ 	.word	0xffffffff


	//   ....[84]....
        /*065c*/ 	.word	0xffffffff


	//   ....[85]....
        /*0660*/ 	.word	0xffffffff


	//   ....[86]....
        /*0664*/ 	.word	0xffffffff


	//   ....[87]....
        /*0668*/ 	.word	0xffffffff


	//   ....[88]....
        /*066c*/ 	.word	0xffffffff


	//   ....[89]....
        /*0670*/ 	.word	0xffffffff


	//   ....[90]....
        /*0674*/ 	.word	0xffffffff


	//   ....[91]....
        /*0678*/ 	.word	0xffffffff


	//   ....[92]....
        /*067c*/ 	.word	0xffffffff


	//   ....[93]....
        /*0680*/ 	.word	0xffffffff


	//   ....[94]....
        /*0684*/ 	.word	0xffffffff


	//   ....[95]....
        /*0688*/ 	.word	0xffffffff


	//   ....[96]....
        /*068c*/ 	.word	0xffffffff


	//   ....[97]....
        /*0690*/ 	.word	0xffffffff


	//   ....[98]....
        /*0694*/ 	.word	0xffffffff


	//   ....[99]....
        /*0698*/ 	.word	0xffffffff


	//----- nvinfo : EIATTR_COOP_GROUP_INSTR_OFFSETS
	.align		4
.L_182:
        /*069c*/ 	.byte	0x04, 0x28
        /*069e*/ 	.short	(.L_184 - .L_183)


	//   ....[0]....
.L_183:
        /*06a0*/ 	.word	0x00000050


	//   ....[1]....
        /*06a4*/ 	.word	0x000017f0


	//   ....[2]....
        /*06a8*/ 	.word	0x00001810


	//   ....[3]....
        /*06ac*/ 	.word	0x000019e0


	//   ....[4]....
        /*06b0*/ 	.word	0x000019f0


	//   ....[5]....
        /*06b4*/ 	.word	0x00001bb0


	//   ....[6]....
        /*06b8*/ 	.word	0x00001bd0


	//   ....[7]....
        /*06bc*/ 	.word	0x00001d90


	//   ....[8]....
        /*06c0*/ 	.word	0x00001da0


	//   ....[9]....
        /*06c4*/ 	.word	0x00002f20


	//   ....[10]....
        /*06c8*/ 	.word	0x00002f30


	//   ....[11]....
        /*06cc*/ 	.word	0x00003060


	//   ....[12]....
        /*06d0*/ 	.word	0x00003480


	//   ....[13]....
        /*06d4*/ 	.word	0x00003530


	//   ....[14]....
        /*06d8*/ 	.word	0x00003670


	//   ....[15]....
        /*06dc*/ 	.word	0x00003690


	//   ....[16]....
        /*06e0*/ 	.word	0x00003790


	//   ....[17]....
        /*06e4*/ 	.word	0x00003da0


	//   ....[18]....
        /*06e8*/ 	.word	0x00003e90


	//   ....[19]....
        /*06ec*/ 	.word	0x00003ea0


	//   ....[20]....
        /*06f0*/ 	.word	0x00003f10


	//   ....[21]....
        /*06f4*/ 	.word	0x00006150


	//   ....[22]....
        /*06f8*/ 	.word	0x000061a0


	//   ....[23]....
        /*06fc*/ 	.word	0x00006200


	//   ....[24]....
        /*0700*/ 	.word	0x00006240


	//   ....[25]....
        /*0704*/ 	.word	0x00006ab0


	//   ....[26]....
        /*0708*/ 	.word	0x00006bc0


	//   ....[27]....
        /*070c*/ 	.word	0x00006f50


	//   ....[28]....
        /*0710*/ 	.word	0x00007090


	//   ....[29]....
        /*0714*/ 	.word	0x000070e0


	//   ....[30]....
        /*0718*/ 	.word	0x00007200


	//   ....[31]....
        /*071c*/ 	.word	0x00007260


	//   ....[32]....
        /*0720*/ 	.word	0x00007320


	//   ....[33]....
        /*0724*/ 	.word	0x0000a530


	//   ....[34]....
        /*0728*/ 	.word	0x0000a590


	//   ....[35]....
        /*072c*/ 	.word	0x0000a5e0


	//   ....[36]....
        /*0730*/ 	.word	0x0000a620


	//   ....[37]....
        /*0734*/ 	.word	0x0000a640


	//   ....[38]....
        /*0738*/ 	.word	0x0000a670


	//   ....[39]....
        /*073c*/ 	.word	0x0000ac60


	//   ....[40]....
        /*0740*/ 	.word	0x0000ad90


	//   ....[41]....
        /*0744*/ 	.word	0x0000c7a0


	//   ....[42]....
        /*0748*/ 	.word	0x0000c810


	//   ....[43]....
        /*074c*/ 	.word	0x0000c820


	//   ....[44]....
        /*0750*/ 	.word	0x0000c830


	//   ....[45]....
        /*0754*/ 	.word	0x0000c860


	//   ....[46]....
        /*0758*/ 	.word	0x0000c880


	//   ....[47]....
        /*075c*/ 	.word	0x0000c890


	//   ....[48]....
        /*0760*/ 	.word	0x0000c8a0


	//   ....[49]....
        /*0764*/ 	.word	0x0000d9b0


	//   ....[50]....
        /*0768*/ 	.word	0x0000dda0


	//   ....[51]....
        /*076c*/ 	.word	0x0000ddd0


	//   ....[52]....
        /*0770*/ 	.word	0x0000de00


	//   ....[53]....
        /*0774*/ 	.word	0x0000de20


	//   ....[54]....
        /*0778*/ 	.word	0x0000de30


	//   ....[55]....
        /*077c*/ 	.word	0x0000de40


	//   ....[56]....
        /*0780*/ 	.word	0x0000de50


	//   ....[57]....
        /*0784*/ 	.word	0x0000de60


	//   ....[58]....
        /*0788*/ 	.word	0x0000e0e0


	//   ....[59]....
        /*078c*/ 	.word	0x0000e0f0


	//   ....[60]....
        /*0790*/ 	.word	0x0000e220


	//   ....[61]....
        /*0794*/ 	.word	0x0000e250


	//   ....[62]....
        /*0798*/ 	.word	0x0000e350


	//   ....[63]....
        /*079c*/ 	.word	0x0000e380


	//   ....[64]....
        /*07a0*/ 	.word	0x0000e470


	//   ....[65]....
        /*07a4*/ 	.word	0x0000e480


	//   ....[66]....
        /*07a8*/ 	.word	0x0000ea50


	//   ....[67]....
        /*07ac*/ 	.word	0x0000ea70


	//   ....[68]....
        /*07b0*/ 	.word	0x0000ec00


	//   ....[69]....
        /*07b4*/ 	.word	0x0000ec10


	//   ....[70]....
        /*07b8*/ 	.word	0x0000ed90


	//   ....[71]....
        /*07bc*/ 	.word	0x0000edb0


	//   ....[72]....
        /*07c0*/ 	.word	0x0000ef30


	//   ....[73]....
        /*07c4*/ 	.word	0x0000ef40


	//   ....[74]....
        /*07c8*/ 	.word	0x0000f130


	//   ....[75]....
        /*07cc*/ 	.word	0x0000f220


	//   ....[76]....
        /*07d0*/ 	.word	0x0000f290


	//   ....[77]....
        /*07d4*/ 	.word	0x0000f2f0


	//   ....[78]....
        /*07d8*/ 	.word	0x0000f350


	//   ....[79]....
        /*07dc*/ 	.word	0x0000f3b0


	//   ....[80]....
        /*07e0*/ 	.word	0x0000f420


	//   ....[81]....
        /*07e4*/ 	.word	0x0000f480


	//   ....[82]....
        /*07e8*/ 	.word	0x0000f4e0


	//   ....[83]....
        /*07ec*/ 	.word	0x0000f530


	//   ....[84]....
        /*07f0*/ 	.word	0x0000f590


	//   ....[85]....
        /*07f4*/ 	.word	0x0000f5e0


	//   ....[86]....
        /*07f8*/ 	.word	0x0000f640


	//   ....[87]....
        /*07fc*/ 	.word	0x0000f690


	//   ....[88]....
        /*0800*/ 	.word	0x0000f6f0


	//   ....[89]....
        /*0804*/ 	.word	0x0000f740


	//   ....[90]....
        /*0808*/ 	.word	0x0000f7a0


	//   ....[91]....
        /*080c*/ 	.word	0x0000f800


	//   ....[92]....
        /*0810*/ 	.word	0x0000f870


	//   ....[93]....
        /*0814*/ 	.word	0x0000f8d0


	//   ....[94]....
        /*0818*/ 	.word	0x0000f930


	//   ....[95]....
        /*081c*/ 	.word	0x0000f990


	//   ....[96]....
        /*0820*/ 	.word	0x0000fa00


	//   ....[97]....
        /*0824*/ 	.word	0x0000fa60


	//   ....[98]....
        /*0828*/ 	.word	0x0000fac0


	//   ....[99]....
        /*082c*/ 	.word	0x0000fb20


	//----- nvinfo : EIATTR_EXIT_INSTR_OFFSETS
	.align		4
.L_184:
        /*0830*/ 	.byte	0x04, 0x1c
        /*0832*/ 	.short	(.L_186 - .L_185)


	//   ....[0]....
.L_185:
        /*0834*/ 	.word	0x000000a0


	//   ....[1]....
        /*0838*/ 	.word	0x0000f1d0


	//----- nvinfo : EIATTR_MAX_THREADS
	.align		4
.L_186:
        /*083c*/ 	.byte	0x04, 0x05
        /*083e*/ 	.short	(.L_188 - .L_187)
.L_187:
        /*0840*/ 	.word	0x00000080
        /*0844*/ 	.word	0x00000001
        /*0848*/ 	.word	0x00000001


	//----- nvinfo : EIATTR_CRS_STACK_SIZE
	.align		4
.L_188:
        /*084c*/ 	.byte	0x04, 0x1e
        /*084e*/ 	.short	(.L_190 - .L_189)
.L_189:
        /*0850*/ 	.word	0x00000000
.L_190:


//--------------------- .nv.info._ZN7cutlass13device_kernelIN5flash19enable_sm80_to_sm89INS1_16FlashAttnFwdSm80INS1_25CollectiveMainloopFwdSm80ILi4ELi1ELb0EN4cute5tupleIJNS5_1CILi128EEENS7_ILi64EEENS7_ILi96EEEEEELi96ENS_10bfloat16_tEfNS_4arch4Sm80ELb1ELb0ELb0ELb1ELb0ELb0ELb1ELb0EEENS1_21CollectiveEpilogueFwdINS6_IJS8_SA_S9_EEENS6_IJNS7_ILi1EEESI_SI_EEESC_SE_Li128ELb1ELb1ELb0ELb0EEENS1_19SingleTileSchedulerILb1ELb0ELb1ELi128EEEEEEEEEvNT_6ParamsE --------------------------
	.section	.nv.info._ZN7cutlass13device_kernelIN5flash19enable_sm80_to_sm89INS1_16FlashAttnFwdSm80INS1_25CollectiveMainloopFwdSm80ILi4ELi1ELb0EN4cute5tupleIJNS5_1CILi128EEENS7_ILi64EEENS7_ILi96EEEEEELi96ENS_10bfloat16_tEfNS_4arch4Sm80ELb1ELb0ELb0ELb1ELb0ELb0ELb1ELb0EEENS1_21CollectiveEpilogueFwdINS6_IJS8_SA_S9_EEENS6_IJNS7_ILi1EEESI_SI_EEESC_SE_Li128ELb1ELb1ELb0ELb0EEENS1_19SingleTileSchedulerILb1ELb0ELb1ELi128EEEEEEEEEvNT_6ParamsE,"",@"SHT_CUDA_INFO"
	.sectionflags	@""
	.align	4


	//----- nvinfo : EIATTR_CUDA_API_VERSION
	.align		4
        /*0000*/ 	.byte	0x04, 0x37
        /*0002*/ 	.short	(.L_192 - .L_191)
.L_191:
        /*0004*/ 	.word	0x00000082


	//----- nvinfo : EIATTR_SW2861232_WAR
	.align		4
.L_192:
        /*0008*/ 	.byte	0x01, 0x35
	.zero		2


	//----- nvinfo : EIATTR_PARAM_CBANK
	.align		4
        /*000c*/ 	.byte	0x04, 0x0a
        /*000e*/ 	.short	(.L_194 - .L_193)
	.align		4
.L_193:
        /*0010*/ 	.word	index@(.nv.constant0._ZN7cutlass13device_kernelIN5flash19enable_sm80_to_sm89INS1_16FlashAttnFwdSm80INS1_25CollectiveMainloopFwdSm80ILi4ELi1ELb0EN4cute5tupleIJNS5_1CILi128EEENS7_ILi64EEENS7_ILi96EEEEEELi96ENS_10bfloat16_tEfNS_4arch4Sm80ELb1ELb0ELb0ELb1ELb0ELb0ELb1ELb0EEENS1_21CollectiveEpilogueFwdINS6_IJS8_SA_S9_EEENS6_IJNS7_ILi1EEESI_SI_EEESC_SE_Li128ELb1ELb1ELb0ELb0EEENS1_19SingleTileSchedulerILb1ELb0ELb1ELi128EEEEEEEEEvNT_6ParamsE)
        /*0014*/ 	.short	0x0160
        /*0016*/ 	.short	0x0418


	//----- nvinfo : EIATTR_CBANK_PARAM_SIZE
	.align		4
.L_194:
        /*0018*/ 	.byte	0x03, 0x19
        /*001a*/ 	.short	0x0418


	//----- nvinfo : EIATTR_KPARAM_INFO
	.align		4
        /*001c*/ 	.byte	0x04, 0x17
        /*001e*/ 	.short	(.L_196 - .L_195)
.L_195:
        /*0020*/ 	.word	0x00000000
        /*0024*/ 	.short	0x0000
        /*0026*/ 	.short	0x0000
        /*0028*/ 	.byte	0x00, 0xf0, 0x61, 0x10


	//----- nvinfo : EIATTR_MAXREG_COUNT
	.align		4
.L_196:
        /*002c*/ 	.byte	0x03, 0x1b
        /*002e*/ 	.short	0x00ff


	//----- nvinfo : EIATTR_NUM_BARRIERS
	.align		4
        /*0030*/ 	.byte	0x02, 0x4c
        /*0032*/ 	.byte	0x02
	.zero		1


	//----- nvinfo : EIATTR_ANNOTATIONS
	.align		4
        /*0034*/ 	.byte	0x04, 0x55
        /*0036*/ 	.short	(.L_198 - .L_197)


	//   ....[0]....
.L_197:
        /* <DEDUP_REMOVED lines=44> */


	//----- nvinfo : EIATTR_MERCURY_ISA_VERSION
	.align		4
.L_198:
        /*02e0*/ 	.byte	0x03, 0x5f
        /*02e2*/ 	.short	0x0000


	//----- nvinfo : EIATTR_COOP_GROUP_MASK_REGIDS
	.align		4
        /*02e4*/ 	.byte	0x04, 0x29
        /*02e6*/ 	.short	(.L_200 - .L_199)


	//   ....[0]....
.L_199:
        /*02e8*/ 	.word	0xffffffff


	//   ....[1]....
        /*02ec*/ 	.word	0xffffffff


	//   ....[2]....
        /*02f0*/ 	.word	0xffffffff


	//   ....[3]....
        /*02f4*/ 	.word	0xffffffff


	//   ....[4]....
        /*02f8*/ 	.word	0xffffffff


	//   ....[5]....
        /*02fc*/ 	.word	0xffffffff


	//   ....[6]....
        /*0300*/ 	.word	0xffffffff


	//   ....[7]....
        /*0304*/ 	.word	0xffffffff


	//   ....[8]....
        /*0308*/ 	.word	0xffffffff


	//   ....[9]....
        /*030c*/ 	.word	0xffffffff


	//   ....[10]....
        /*0310*/ 	.word	0xffffffff


	//   ....[11]....
        /*0314*/ 	.word	0xffffffff


	//   ....[12]....
        /*0318*/ 	.word	0xffffffff


	//   ....[13]....
        /*031c*/ 	.word	0xffffffff


	//   ....[14]....
        /*0320*/ 	.word	0xffffffff


	//   ....[15]....
        /*0324*/ 	.word	0xffffffff


	//   ....[16]....
        /*0328*/ 	.word	0xffffffff


	//   ....[17]....
        /*032c*/ 	.word	0xffffffff


	//   ....[18]....
        /*0330*/ 	.word	0xffffffff


	//   ....[19]....
        /*0334*/ 	.word	0xffffffff


	//   ....[20]....
        /*0338*/ 	.word	0xffffffff


	//   ....[21]....
        /*033c*/ 	.word	0xffffffff


	//   ....[22]....
        /*0340*/ 	.word	0xffffffff


	//   ....[23]....
        /*0344*/ 	.word	0xffffffff


	//   ....[24]....
        /*0348*/ 	.word	0xffffffff


	//   ....[25]....
        /*034c*/ 	.word	0xffffffff


	//   ....[26]....
        /*0350*/ 	.word	0xffffffff


	//   ....[27]....
        /*0354*/ 	.word	0xffffffff


	//   ....[28]....
        /*0358*/ 	.word	0xffffffff


	//   ....[29]....
        /*035c*/ 	.word	0xffffffff


	//   ....[30]....
        /*0360*/ 	.word	0xffffffff


	//   ....[31]....
        /*0364*/ 	.word	0xffffffff


	//   ....[32]....
        /*0368*/ 	.word	0xffffffff


	//   ....[33]....
        /*036c*/ 	.word	0xffffffff


	//   ....[34]....
        /*0370*/ 	.word	0xffffffff


	//   ....[35]....
        /*0374*/ 	.word	0xffffffff


	//   ....[36]....
        /*0378*/ 	.word	0xffffffff


	//   ....[37]....
        /*037c*/ 	.word	0xffffffff


	//   ....[38]....
        /*0380*/ 	.word	0xffffffff


	//   ....[39]....
        /*0384*/ 	.word	0xffffffff


	//   ....[40]....
        /*0388*/ 	.word	0xffffffff


	//   ....[41]....
        /*038c*/ 	.word	0xffffffff


	//   ....[42]....
        /*0390*/ 	.word	0xffffffff


	//   ....[43]....
        /*0394*/ 	.word	0xffffffff


	//   ....[44]....
        /*0398*/ 	.word	0xffffffff


	//   ....[45]....
        /*039c*/ 	.word	0xffffffff


	//   ....[46]....
        /*03a0*/ 	.word	0xffffffff


	//   ....[47]....
        /*03a4*/ 	.word	0xffffffff


	//   ....[48]....
        /*03a8*/ 	.word	0xffffffff


	//   ....[49]....
        /*03ac*/ 	.word	0xffffffff


	//   ....[50]....
        /*03b0*/ 	.word	0xffffffff


	//   ....[51]....
        /*03b4*/ 	.word	0xffffffff


	//   ....[52]....
        /*03b8*/ 	.word	0xffffffff


	//   ....[53]....
        /*03bc*/ 	.word	0xffffffff


	//   ....[54]....
        /*03c0*/ 	.word	0xffffffff


	//   ....[55]....
        /*03c4*/ 	.word	0xffffffff


	//   ....[56]....
        /*03c8*/ 	.word	0xffffffff


	//   ....[57]....
        /*03cc*/ 	.word	0xffffffff


	//   ....[58]....
        /*03d0*/ 	.word	0xffffffff


	//   ....[59]....
        /*03d4*/ 	.word	0xffffffff


	//   ....[60]....
        /*03d8*/ 	.word	0xffffffff


	//   ....[61]....
        /*03dc*/ 	.word	0xffffffff


	//   ....[62]....
        /*03e0*/ 	.word	0xffffffff


	//   ....[63]....
        /*03e4*/ 	.word	0xffffffff


	//   ....[64]....
        /*03e8*/ 	.word	0xffffffff


	//   ....[65]....
        /*03ec*/ 	.word	0xffffffff


	//   ....[66]....
        /*03f0*/ 	.word	0xffffffff


	//   ....[67]....
        /*03f4*/ 	.word	0xffffffff


	//   ....[68]....
        /*03f8*/ 	.word	0xffffffff


	//   ....[69]....
        /*03fc*/ 	.word	0xffffffff


	//   ....[70]....
        /*0400*/ 	.word	0xffffffff


	//   ....[71]....
        /*0404*/ 	.word	0xffffffff


	//   ....[72]....
        /*0408*/ 	.word	0xffffffff


	//----- nvinfo : EIATTR_COOP_GROUP_INSTR_OFFSETS
	.align		4
.L_200:
        /*040c*/ 	.byte	0x04, 0x28
        /*040e*/ 	.short	(.L_202 - .L_201)


	//   ....[0]....
.L_201:
        /*0410*/ 	.word	0x00000090


	//   ....[1]....
        /*0414*/ 	.word	0x000012a0


	//   ....[2]....
        /*0418*/ 	.word	0x00001390


	//   ....[3]....
        /*041c*/ 	.word	0x000014e0


	//   ....[4]....
        /*0420*/ 	.word	0x00001510


	//   ....[5]....
        /*0424*/ 	.word	0x00001660


	//   ....[6]....
        /*0428*/ 	.word	0x00001690


	//   ....[7]....
        /*042c*/ 	.word	0x000017d0


	//   ....[8]....
        /*0430*/ 	.word	0x00001810


	//   ....[9]....
        /*0434*/ 	.word	0x000029f0


	//   ....[10]....
        /*0438*/ 	.word	0x00002a00


	//   ....[11]....
        /*043c*/ 	.word	0x00002ba0


	//   ....[12]....
        /*0440*/ 	.word	0x00002c10


	//   ....[13]....
        /*0444*/ 	.word	0x000033b0


	//   ....[14]....
        /*0448*/ 	.word	0x00003570


	//   ....[15]....
        /*044c*/ 	.word	0x000035a0


	//   ....[16]....
        /*0450*/ 	.word	0x000037d0


	//   ....[17]....
        /*0454*/ 	.word	0x00003800


	//   ....[18]....
        /*0458*/ 	.word	0x000039a0


	//   ....[19]....
        /*045c*/ 	.word	0x000039c0


	//   ....[20]....
        /*0460*/ 	.word	0x00003bc0


	//   ....[21]....
        /*0464*/ 	.word	0x00005d00


	//   ....[22]....
        /*0468*/ 	.word	0x00005f60


	//   ....[23]....
        /*046c*/ 	.word	0x00005f80


	//   ....[24]....
        /*0470*/ 	.word	0x00005fa0


	//   ....[25]....
        /*0474*/ 	.word	0x00006a20


	//   ....[26]....
        /*0478*/ 	.word	0x00006ba0


	//   ....[27]....
        /*047c*/ 	.word	0x00006f10


	//   ....[28]....
        /*0480*/ 	.word	0x00007050


	//   ....[29]....
        /*0484*/ 	.word	0x000070d0


	//   ....[30]....
        /*0488*/ 	.word	0x00007210


	//   ....[31]....
        /*048c*/ 	.word	0x00007250


	//   ....[32]....
        /*0490*/ 	.word	0x00007350


	//   ....[33]....
        /*0494*/ 	.word	0x0000a6e0


	//   ....[34]....
        /*0498*/ 	.word	0x0000a750


	//   ....[35]....
        /*049c*/ 	.word	0x0000a800


	//   ....[36]....
        /*04a0*/ 	.word	0x0000a860


	//   ....[37]....
        /*04a4*/ 	.word	0x0000a890


	//   ....[38]....
        /*04a8*/ 	.word	0x0000a990


	//   ....[39]....
        /*04ac*/ 	.word	0x0000ac80


	//   ....[40]....
        /*04b0*/ 	.word	0x0000adc0


	//   ....[41]....
        /*04b4*/ 	.word	0x0000c9e0


	//   ....[42]....
        /*04b8*/ 	.word	0x0000c9f0


	//   ....[43]....
        /*04bc*/ 	.word	0x0000ca00


	//   ....[44]....
        /*04c0*/ 	.word	0x0000ca20


	//   ....[45]....
        /*04c4*/ 	.word	0x0000ca40


	//   ....[46]....
        /*04c8*/ 	.word	0x0000ca60


	//   ....[47]....
        /*04cc*/ 	.word	0x0000ca70


	//   ....[48]....
        /*04d0*/ 	.word	0x0000caa0


	//   ....[49]....
        /*04d4*/ 	.word	0x0000e170


	//   ....[50]....
        /*04d8*/ 	.word	0x0000e1b0


	//   ....[51]....
        /*04dc*/ 	.word	0x0000e1e0


	//   ....[52]....
        /*04e0*/ 	.word	0x0000e200


	//   ....[53]....
        /*04e4*/ 	.word	0x0000e210


	//   ....[54]....
        /*04e8*/ 	.word	0x0000e220


	//   ....[55]....
        /*04ec*/ 	.word	0x0000e230


	//   ....[56]....
        /*04f0*/ 	.word	0x0000e240


	//   ....[57]....
        /*04f4*/ 	.word	0x0000e450


	//   ....[58]....
        /*04f8*/ 	.word	0x0000e460


	//   ....[59]....
        /*04fc*/ 	.word	0x0000e5e0


	//   ....[60]....
        /*0500*/ 	.word	0x0000e610


	//   ....[61]....
        /*0504*/ 	.word	0x0000e760


	//   ....[62]....
        /*0508*/ 	.word	0x0000e790


	//   ....[63]....
        /*050c*/ 	.word	0x0000e8e0


	//   ....[64]....
        /*0510*/ 	.word	0x0000e900


	//   ....[65]....
        /*0514*/ 	.word	0x0000f100


	//   ....[66]....
        /*0518*/ 	.word	0x0000f120


	//   ....[67]....
        /*051c*/ 	.word	0x0000f270


	//   ....[68]....
        /*0520*/ 	.word	0x0000f2a0


	//   ....[69]....
        /*0524*/ 	.word	0x0000f3d0


	//   ....[70]....
        /*0528*/ 	.word	0x0000f400


	//   ....[71]....
        /*052c*/ 	.word	0x0000f530


	//   ....[72]....
        /*0530*/ 	.word	0x0000f550


	//----- nvinfo : EIATTR_EXIT_INSTR_OFFSETS
	.align		4
.L_202:
        /*0534*/ 	.byte	0x04, 0x1c
        /*0536*/ 	.short	(.L_204 - .L_203)


	//   ....[0]....
.L_203:
        /*0538*/ 	.word	0x00000370


	//   ....[1]....
        /*053c*/ 	.word	0x0000e910


	//   ....[2]....
        /*0540*/ 	.word	0x0000e9e0


	//   ....[3]....
        /*0544*/ 	.word	0x0000ea40


	//   ....[4]....
        /*0548*/ 	.word	0x0000f560


	//   ....[5]....
        /*054c*/ 	.word	0x0000f610


	//   ....[6]....
        /*0550*/ 	.word	0x0000f670


	//----- nvinfo : EIATTR_CTAIDZ_USED
	.align		4
.L_204:
        /*0554*/ 	.byte	0x01, 0x04
	.zero		2


	//----- nvinfo : EIATTR_MAX_THREADS
	.align		4
        /*0558*/ 	.byte	0x04, 0x05
        /*055a*/ 	.short	(.L_206 - .L_205)
.L_205:
        /*055c*/ 	.word	0x00000080
        /*0560*/ 	.word	0x00000001
        /*0564*/ 	.word	0x00000001


	//----- nvinfo : EIATTR_CRS_STACK_SIZE
	.align		4
.L_206:
        /*0568*/ 	.byte	0x04, 0x1e
        /*056a*/ 	.short	(.L_208 - .L_207)
.L_207:
        /*056c*/ 	.word	0x00000000
.L_208:


//--------------------- .nv.info._ZN7cutlass13device_kernelIN5flash19enable_sm80_to_sm89INS1_16FlashAttnFwdSm80INS1_25CollectiveMainloopFwdSm80ILi4ELi1ELb0EN4cute5tupleIJNS5_1CILi128EEENS7_ILi64EEENS7_ILi96EEEEEELi96ENS_10bfloat16_tEfNS_4arch4Sm80ELb1ELb0ELb0ELb1ELb0ELb1ELb1ELb0EEENS1_21CollectiveEpilogueFwdINS6_IJS8_SA_S9_EEENS6_IJNS7_ILi1EEESI_SI_EEESC_SE_Li128ELb1ELb1ELb0ELb0EEENS1_19SingleTileSchedulerILb1ELb0ELb1ELi128EEEEEEEEEvNT_6ParamsE --------------------------
	.section	.nv.info._ZN7cutlass13device_kernelIN5flash19enable_sm80_to_sm89INS1_16FlashAttnFwdSm80INS1_25CollectiveMainloopFwdSm80ILi4ELi1ELb0EN4cute5tupleIJNS5_1CILi128EEENS7_ILi64EEENS7_ILi96EEEEEELi96ENS_10bfloat16_tEfNS_4arch4Sm80ELb1ELb0ELb0ELb1ELb0ELb1ELb1ELb0EEENS1_21CollectiveEpilogueFwdINS6_IJS8_SA_S9_EEENS6_IJNS7_ILi1EEESI_SI_EEESC_SE_Li128ELb1ELb1ELb0ELb0EEENS1_19SingleTileSchedulerILb1ELb0ELb1ELi128EEEEEEEEEvNT_6ParamsE,"",@"SHT_CUDA_INFO"
	.sectionflags	@""
	.align	4


	//----- nvinfo : EIATTR_CUDA_API_VERSION
	.align		4
        /*0000*/ 	.byte	0x04, 0x37
        /*0002*/ 	.short	(.L_210 - .L_209)
.L_209:
        /*0004*/ 	.word	0x00000082


	//----- nvinfo : EIATTR_SW2861232_WAR
	.align		4
.L_210:
        /*0008*/ 	.byte	0x01, 0x35
	.zero		2


	//----- nvinfo : EIATTR_PARAM_CBANK
	.align		4
        /*000c*/ 	.byte	0x04, 0x0a
        /*000e*/ 	.short	(.L_212 - .L_211)
	.align		4
.L_211:
        /*0010*/ 	.word	index@(.nv.constant0._ZN7cutlass13device_kernelIN5flash19enable_sm80_to_sm89INS1_16FlashAttnFwdSm80INS1_25CollectiveMainloopFwdSm80ILi4ELi1ELb0EN4cute5tupleIJNS5_1CILi128EEENS7_ILi64EEENS7_ILi96EEEEEELi96ENS_10bfloat16_tEfNS_4arch4Sm80ELb1ELb0ELb0ELb1ELb0ELb1ELb1ELb0EEENS1_21CollectiveEpilogueFwdINS6_IJS8_SA_S9_EEENS6_IJNS7_ILi1EEESI_SI_EEESC_SE_Li128ELb1ELb1ELb0ELb0EEENS1_19SingleTileSchedulerILb1ELb0ELb1ELi128EEEEEEEEEvNT_6ParamsE)
        /*0014*/ 	.short	0x0160
        /*0016*/ 	.short	0x0418


	//----- nvinfo : EIATTR_CBANK_PARAM_SIZE
	.align		4
.L_212:
        /*0018*/ 	.byte	0x03, 0x19
        /*001a*/ 	.short	0x0418


	//----- nvinfo : EIATTR_KPARAM_INFO
	.align		4
        /*001c*/ 	.byte	0x04, 0x17
        /*001e*/ 	.short	(.L_214 - .L_213)
.L_213:
        /*0020*/ 	.word	0x00000000
        /*0024*/ 	.short	0x0000
        /*0026*/ 	.short	0x0000
        /*0028*/ 	.byte	0x00, 0xf0, 0x61, 0x10


	//----- nvinfo : EIATTR_MAXREG_COUNT
	.align		4
.L_214:
        /*002c*/ 	.byte	0x03, 0x1b
        /*002e*/ 	.short	0x00ff


	//----- nvinfo : EIATTR_NUM_BARRIERS
	.align		4
        /*0030*/ 	.byte	0x02, 0x4c
        /*0032*/ 	.byte	0x02
	.zero		1


	//----- nvinfo : EIATTR_ANNOTATIONS
	.align		4
        /*0034*/ 	.byte	0x04, 0x55
        /*0036*/ 	.short	(.L_216 - .L_215)


	//   ....[0]....
.L_215:
        /* <DEDUP_REMOVED lines=48> */


	//----- nvinfo : EIATTR_MERCURY_ISA_VERSION
	.align		4
.L_216:
        /*0320*/ 	.byte	0x03, 0x5f
        /*0322*/ 	.short	0x0000


	//----- nvinfo : EIATTR_COOP_GROUP_MASK_REGIDS
	.align		4
        /*0324*/ 	.byte	0x04, 0x29
        /*0326*/ 	.short	(.L_218 - .L_217)


	//   ....[0]....
.L_217:
        /*0328*/ 	.word	0xffffffff


	//   ....[1]....
        /*032c*/ 	.word	0xffffffff


	//   ....[2]....
        /*0330*/ 	.word	0xffffffff


	//   ....[3]....
        /*0334*/ 	.word	0xffffffff


	//   ....[4]....
        /*0338*/ 	.word	0xffffffff


	//   ....[5]....
        /*033c*/ 	.word	0xffffffff


	//   ....[6]....
        /*0340*/ 	.word	0xffffffff


	//   ....[7]....
        /*0344*/ 	.word	0xffffffff


	//   ....[8]....
        /*0348*/ 	.word	0xffffffff


	//   ....[9]....
        /*034c*/ 	.word	0xffffffff


	//   ....[10]....
        /*0350*/ 	.word	0xffffffff


	//   ....[11]....
        /*0354*/ 	.word	0xffffffff


	//   ....[12]....
        /*0358*/ 	.word	0xffffffff


	//   ....[13]....
        /*035c*/ 	.word	0xffffffff


	//   ....[14]....
        /*0360*/ 	.word	0xffffffff


	//   ....[15]....
        /*0364*/ 	.word	0xffffffff


	//   ....[16]....
        /*0368*/ 	.word	0xffffffff


	//   ....[17]....
        /*036c*/ 	.word	0xffffffff


	//   ....[18]....
        /*0370*/ 	.word	0xffffffff


	//   ....[19]....
        /*0374*/ 	.word	0xffffffff


	//   ....[20]....
        /*0378*/ 	.word	0xffffffff


	//   ....[21]....
        /*037c*/ 	.word	0xffffffff


	//   ....[22]....
        /*0380*/ 	.word	0xffffffff


	//   ....[23]....
        /*0384*/ 	.word	0xffffffff


	//   ....[24]....
        /*0388*/ 	.word	0xffffffff


	//   ....[25]....
        /*038c*/ 	.word	0xffffffff


	//   ....[26]....
        /*0390*/ 	.word	0xffffffff


	//   ....[27]....
        /*0394*/ 	.word	0xffffffff


	//   ....[28]....
        /*0398*/ 	.word	0xffffffff


	//   ....[29]....
        /*039c*/ 	.word	0xffffffff


	//   ....[30]....
        /*03a0*/ 	.word	0xffffffff


	//   ....[31]....
        /*03a4*/ 	.word	0xffffffff


	//   ....[32]....
        /*03a8*/ 	.word	0xffffffff


	//   ....[33]....
        /*03ac*/ 	.word	0xffffffff


	//   ....[34]....
        /*03b0*/ 	.word	0xffffffff


	//   ....[35]....
        /*03b4*/ 	.word	0xffffffff


	//   ....[36]....
        /*03b8*/ 	.word	0xffffffff


	//   ....[37]....
        /*03bc*/ 	.word	0xffffffff


	//   ....[38]....
        /*03c0*/ 	.word	0xffffffff


	//   ....[39]....
        /*03c4*/ 	.word	0xffffffff


	//   ....[40]....
        /*03c8*/ 	.word	0xffffffff


	//   ....[41]....
        /*03cc*/ 	.word	0xffffffff


	//   ....[42]....
        /*03d0*/ 	.word	0xffffffff


	//   ....[43]....
        /*03d4*/ 	.word	0xffffffff


	//   ....[44]....
        /*03d8*/ 	.word	0xffffffff


	//   ....[45]....
        /*03dc*/ 	.word	0xffffffff


	//   ....[46]....
        /*03e0*/ 	.word	0xffffffff


	//   ....[47]....
        /*03e4*/ 	.word	0xffffffff


	//   ....[48]....
        /*03e8*/ 	.word	0xffffffff


	//   ....[49]....
        /*03ec*/ 	.word	0xffffffff


	//   ....[50]....
        /*03f0*/ 	.word	0xffffffff


	//   ....[51]....
        /*03f4*/ 	.word	0xffffffff


	//   ....[52]....
        /*03f8*/ 	.word	0xffffffff


	//   ....[53]....
        /*03fc*/ 	.word	0xffffffff


	//   ....[54]....
        /*0400*/ 	.word	0xffffffff


	//   ....[55]....
        /*0404*/ 	.word	0xffffffff


	//   ....[56]....
        /*0408*/ 	.word	0xffffffff


	//   ....[57]....
        /*040c*/ 	.word	0xffffffff


	//   ....[58]....
        /*0410*/ 	.word	0xffffffff


	//   ....[59]....
        /*0414*/ 	.word	0xffffffff


	//   ....[60]....
        /*0418*/ 	.word	0xffffffff


	//   ....[61]....
        /*041c*/ 	.word	0xffffffff


	//   ....[62]....
        /*0420*/ 	.word	0xffffffff


	//   ....[63]....
        /*0424*/ 	.word	0xffffffff


	//   ....[64]....
        /*0428*/ 	.word	0xffffffff


	//   ....[65]....
        /*042c*/ 	.word	0xffffffff


	//   ....[66]....
        /*0430*/ 	.word	0xffffffff


	//   ....[67]....
        /*0434*/ 	.word	0xffffffff


	//   ....[68]....
        /*0438*/ 	.word	0xffffffff


	//   ....[69]....
        /*043c*/ 	.word	0xffffffff


	//   ....[70]....
        /*0440*/ 	.word	0xffffffff


	//   ....[71]....
        /*0444*/ 	.word	0xffffffff


	//   ....[72]....
        /*0448*/ 	.word	0xffffffff


	//   ....[73]....
        /*044c*/ 	.word	0xffffffff


	//   ....[74]....
        /*0450*/ 	.word	0xffffffff


	//   ....[75]....
        /*0454*/ 	.word	0xffffffff


	//   ....[76]....
        /*0458*/ 	.word	0xffffffff


	//   ....[77]....
        /*045c*/ 	.word	0xffffffff


	//   ....[78]....
        /*0460*/ 	.word	0xffffffff


	//   ....[79]....
        /*0464*/ 	.word	0xffffffff


	//   ....[80]....
        /*0468*/ 	.word	0xffffffff


	//   ....[81]....
        /*046c*/ 	.word	0xffffffff


	//   ....[82]....
        /*0470*/ 	.word	0xffffffff


	//   ....[83]....
        /*0474*/ 	.word	0xffffffff


	//   ....[84]....
        /*0478*/ 	.word	0xffffffff


	//   ....[85]....
        /*047c*/ 	.word	0xffffffff


	//   ....[86]....
        /*0480*/ 	.word	0xffffffff


	//   ....[87]....
        /*0484*/ 	.word	0xffffffff


	//   ....[88]....
        /*0488*/ 	.word	0xffffffff


	//----- nvinfo : EIATTR_COOP_GROUP_INSTR_OFFSETS
	.align		4
.L_218:
        /*048c*/ 	.byte	0x04, 0x28
        /*048e*/ 	.short	(.L_220 - .L_219)


	//   ....[0]....
.L_219:
        /*0490*/ 	.word	0x00000090


	//   ....[1]....
        /*0494*/ 	.word	0x00006730


	//   ....[2]....
        /*0498*/ 	.word	0x00006740


	//   ....[3]....
        /*049c*/ 	.word	0x00006870


	//   ....[4]....
        /*04a0*/ 	.word	0x000068a0


	//   ....[5]....
        /*04a4*/ 	.word	0x000069e0


	//   ....[6]....
        /*04a8*/ 	.word	0x00006a10


	//   ....[7]....
        /*04ac*/ 	.word	0x00006b70


	//   ....[8]....
        /*04b0*/ 	.word	0x00006b90


	//   ....[9]....
        /*04b4*/ 	.word	0x00007300


	//   ....[10]....
        /*04b8*/ 	.word	0x00007320


	//   ....[11]....
        /*04bc*/ 	.word	0x00007330


	//   ....[12]....
        /*04c0*/ 	.word	0x00007340


	//   ....[13]....
        /*04c4*/ 	.word	0x00007770


	//   ....[14]....
        /*04c8*/ 	.word	0x000077b0


	//   ....[15]....
        /*04cc*/ 	.word	0x000079d0


	//   ....[16]....
        /*04d0*/ 	.word	0x00007a50


	//   ....[17]....
        /*04d4*/ 	.word	0x0000ab40


	//   ....[18]....
        /*04d8*/ 	.word	0x0000ab60


	//   ....[19]....
        /*04dc*/ 	.word	0x0000ab70


	//   ....[20]....
        /*04e0*/ 	.word	0x0000ab80


	//   ....[21]....
        /*04e4*/ 	.word	0x0000ae00


	//   ....[22]....
        /*04e8*/ 	.word	0x0000ae40


	//   ....[23]....
        /*04ec*/ 	.word	0x0000b060


	//   ....[24]....
        /*04f0*/ 	.word	0x0000b0e0


	//   ....[25]....
        /*04f4*/ 	.word	0x0000f3e0


	//   ....[26]....
        /*04f8*/ 	.word	0x0000f3f0


	//   ....[27]....
        /*04fc*/ 	.word	0x0000f590


	//   ....[28]....
        /*0500*/ 	.word	0x0000f600


	//   ....[29]....
        /*0504*/ 	.word	0x0000fda0


	//   ....[30]....
        /*0508*/ 	.word	0x0000ff70


	//   ....[31]....
        /*050c*/ 	.word	0x0000ffa0


	//   ....[32]....
        /*0510*/ 	.word	0x000101c0


	//   ....[33]....
        /*0514*/ 	.word	0x000101f0


	//   ....[34]....
        /*0518*/ 	.word	0x00010390


	//   ....[35]....
        /*051c*/ 	.word	0x000103b0


	//   ....[36]....
        /*0520*/ 	.word	0x000105b0


	//   ....[37]....
        /*0524*/ 	.word	0x00012740


	//   ....[38]....
        /*0528*/ 	.word	0x000129a0


	//   ....[39]....
        /*052c*/ 	.word	0x000129c0


	//   ....[40]....
        /*0530*/ 	.word	0x000129e0


	//   ....[41]....
        /*0534*/ 	.word	0x00013480


	//   ....[42]....
        /*0538*/ 	.word	0x00013590


	//   ....[43]....
        /*053c*/ 	.word	0x000139a0


	//   ....[44]....
        /*0540*/ 	.word	0x00013aa0


	//   ....[45]....
        /*0544*/ 	.word	0x00013bf0


	//   ....[46]....
        /*0548*/ 	.word	0x00013c20


	//   ....[47]....
        /*054c*/ 	.word	0x00013c80


	//   ....[48]....
        /*0550*/ 	.word	0x00013cd0


	//   ....[49]....
        /*0554*/ 	.word	0x000171c0


	//   ....[50]....
        /*0558*/ 	.word	0x00017220


	//   ....[51]....
        /*055c*/ 	.word	0x000172d0


	//   ....[52]....
        /*0560*/ 	.word	0x00017330


	//   ....[53]....
        /*0564*/ 	.word	0x00017360


	//   ....[54]....
        /*0568*/ 	.word	0x00017450


	//   ....[55]....
        /*056c*/ 	.word	0x00017740


	//   ....[56]....
        /*0570*/ 	.word	0x00017870


	//   ....[57]....
        /*0574*/ 	.word	0x000194b0


	//   ....[58]....
        /*0578*/ 	.word	0x000194c0


	//   ....[59]....
        /*057c*/ 	.word	0x000194d0


	//   ....[60]....
        /*0580*/ 	.word	0x000194f0


	//   ....[61]....
        /*0584*/ 	.word	0x00019510


	//   ....[62]....
        /*0588*/ 	.word	0x00019530


	//   ....[63]....
        /*058c*/ 	.word	0x00019540


	//   ....[64]....
        /*0590*/ 	.word	0x00019570


	//   ....[65]....
        /*0594*/ 	.word	0x0001ac30


	//   ....[66]....
        /*0598*/ 	.word	0x0001ac60


	//   ....[67]....
        /*059c*/ 	.word	0x0001ac90


	//   ....[68]....
        /*05a0*/ 	.word	0x0001acb0


	//   ....[69]....
        /*05a4*/ 	.word	0x0001acc0


	//   ....[70]....
        /*05a8*/ 	.word	0x0001acd0


	//   ....[71]....
        /*05ac*/ 	.word	0x0001ace0


	//   ....[72]....
        /*05b0*/ 	.word	0x0001acf0


	//   ....[73]....
        /*05b4*/ 	.word	0x0001af10


	//   ....[74]....
        /*05b8*/ 	.word	0x0001af20


	//   ....[75]....
        /*05bc*/ 	.word	0x0001b0a0


	//   ....[76]....
        /*05c0*/ 	.word	0x0001b0d0


	//   ....[77]....
        /*05c4*/ 	.word	0x0001b220


	//   ....[78]....
        /*05c8*/ 	.word	0x0001b250


	//   ....[79]....
        /*05cc*/ 	.word	0x0001b3a0


	//   ....[80]....
        /*05d0*/ 	.word	0x0001b3c0


	//   ....[81]....
        /*05d4*/ 	.word	0x0001bb80


	//   ....[82]....
        /*05d8*/ 	.word	0x0001bba0


	//   ....[83]....
        /*05dc*/ 	.word	0x0001bcf0


	//   ....[84]....
        /*05e0*/ 	.word	0x0001bd20


	//   ....[85]....
        /*05e4*/ 	.word	0x0001be50


	//   ....[86]....
        /*05e8*/ 	.word	0x0001be80


	//   ....[87]....
        /*05ec*/ 	.word	0x0001bfb0


	//   ....[88]....
        /*05f0*/ 	.word	0x0001bfd0


	//----- nvinfo : EIATTR_EXIT_INSTR_OFFSETS
	.align		4
.L_220:
        /*05f4*/ 	.byte	0x04, 0x1c
        /*05f6*/ 	.short	(.L_222 - .L_221)


	//   ....[0]....
.L_221:
        /*05f8*/ 	.word	0x00000370


	//   ....[1]....
        /*05fc*/ 	.word	0x0001b3d0


	//   ....[2]....
        /*0600*/ 	.word	0x0001b4a0


	//   ....[3]....
        /*0604*/ 	.word	0x0001b500


	//   ....[4]....
        /*0608*/ 	.word	0x0001bfe0


	//   ....[5]....
        /*060c*/ 	.word	0x0001c090


	//   ....[6]....
        /*0610*/ 	.word	0x0001c0f0


	//----- nvinfo : EIATTR_CTAIDZ_USED
	.align		4
.L_222:
        /*0614*/ 	.byte	0x01, 0x04
	.zero		2


	//----- nvinfo : EIATTR_MAX_THREADS
	.align		4
        /*0618*/ 	.byte	0x04, 0x05
        /*061a*/ 	.short	(.L_224 - .L_223)
.L_223:
        /*061c*/ 	.word	0x00000080
        /*0620*/ 	.word	0x00000001
        /*0624*/ 	.word	0x00000001


	//----- nvinfo : EIATTR_CRS_STACK_SIZE
	.align		4
.L_224:
        /*0628*/ 	.byte	0x04, 0x1e
        /*062a*/ 	.short	(.L_226 - .L_225)
.L_225:
        /*062c*/ 	.word	0x00000000
.L_226:


//--------------------- .nv.callgraph             --------------------------
	.section	.nv.callgraph,"",@"SHT_CUDA_CALLGRAPH"
	.align	4
	.sectionentsize	8
	.align		4
        /*0000*/ 	.word	0x00000000
	.align		4
        /*0004*/ 	.word	0xffffffff
	.align		4
        /*0008*/ 	.word	0x00000000
	.align		4
        /*000c*/ 	.word	0xfffffffe
	.align		4
        /*0010*/ 	.word	0x00000000
	.align		4
        /*0014*/ 	.word	0xfffffffd
	.align		4
        /*0018*/ 	.word	0x00000000
	.align		4
        /*001c*/ 	.word	0xfffffffc


//--------------------- .nv.rel.action            --------------------------
	.section	.nv.rel.action,"",@"SHT_CUDA_RELOCINFO"
	.align	8
	.sectionentsize	8
        /*0000*/ 	.byte	0x73, 0x00, 0x00, 0x00, 0x00, 0x00, 0x00, 0x00, 0x00, 0x00, 0x00, 0x11, 0x25, 0x00, 0x05, 0x36


//--------------------- .nv.constant4             --------------------------
	.section	.nv.constant4,"a",@progbits
	.align	8
	.align		8
.nv.constant4:
        /*0000*/ 	.dword	_ZN65_INTERNAL_5e04f295_29_flash_fwd_hdim96_bf16_sm80_cu_6987f922_32414cuda3std3__45__cpo5beginE
	.align		8
        /*0008*/ 	.dword	_ZN65_INTERNAL_5e04f295_29_flash_fwd_hdim96_bf16_sm80_cu_6987f922_32414cuda3std3__45__cpo3endE
	.align		8
        /*0010*/ 	.dword	_ZN65_INTERNAL_5e04f295_29_flash_fwd_hdim96_bf16_sm80_cu_6987f922_32414cuda3std3__45__cpo6cbeginE
	.align		8
        /*0018*/ 	.dword	_ZN65_INTERNAL_5e04f295_29_flash_fwd_hdim96_bf16_sm80_cu_6987f922_32414cuda3std3__45__cpo4cendE
	.align		8
        /*0020*/ 	.dword	_ZN65_INTERNAL_5e04f295_29_flash_fwd_hdim96_bf16_sm80_cu_6987f922_32414cuda3std3__467_GLOBAL__N__5e04f295_29_flash_fwd_hdim96_bf16_sm80_cu_6987f922_32416ignoreE
	.align		8
        /*0028*/ 	.dword	_ZN65_INTERNAL_5e04f295_29_flash_fwd_hdim96_bf16_sm80_cu_6987f922_32414cuda3std3__419piecewise_constructE
	.align		8
        /*0030*/ 	.dword	_ZN65_INTERNAL_5e04f295_29_flash_fwd_hdim96_bf16_sm80_cu_6987f922_32414cuda3std3__48in_placeE
	.align		8
        /*0038*/ 	.dword	_ZN65_INTERNAL_5e04f295_29_flash_fwd_hdim96_bf16_sm80_cu_6987f922_32414cuda3std6ranges3__45__cpo4swapE
	.align		8
        /*0040*/ 	.dword	_ZN65_INTERNAL_5e04f295_29_flash_fwd_hdim96_bf16_sm80_cu_6987f922_32414cuda3std6ranges3__45__cpo9iter_moveE
	.align		8
        /*0048*/ 	.dword	_ZN65_INTERNAL_5e04f295_29_flash_fwd_hdim96_bf16_sm80_cu_6987f922_32414cute7productE
	.align		8
        /*0050*/ 	.dword	_ZN65_INTERNAL_5e04f295_29_flash_fwd_hdim96_bf16_sm80_cu_6987f922_32414cute1_E


//--------------------- .nv.constant0._ZN7cutlass13device_kernelIN5flash19enable_sm80_to_sm89INS1_16FlashAttnFwdSm80INS1_25CollectiveMainloopFwdSm80ILi4ELi1ELb0EN4cute5tupleIJNS5_1CILi128EEENS7_ILi64EEENS7_ILi96EEEEEELi96ENS_10bfloat16_tEfNS_4arch4Sm80ELb0ELb0ELb0ELb0ELb0ELb0ELb1ELb0EEENS1_21CollectiveEpilogueFwdINS6_IJS8_SA_S9_EEENS6_IJNS7_ILi1EEESI_SI_EEESC_SE_Li128ELb0ELb1ELb0ELb0EEENS1_19SingleTileSchedulerILb0ELb0ELb1ELi128EEEEEEEEEvNT_6ParamsE --------------------------
	.section	.nv.constant0._ZN7cutlass13device_kernelIN5flash19enable_sm80_to_sm89INS1_16FlashAttnFwdSm80INS1_25CollectiveMainloopFwdSm80ILi4ELi1ELb0EN4cute5tupleIJNS5_1CILi128EEENS7_ILi64EEENS7_ILi96EEEEEELi96ENS_10bfloat16_tEfNS_4arch4Sm80ELb0ELb0ELb0ELb0ELb0ELb0ELb1ELb0EEENS1_21CollectiveEpilogueFwdINS6_IJS8_SA_S9_EEENS6_IJNS7_ILi1EEESI_SI_EEESC_SE_Li128ELb0ELb1ELb0ELb0EEENS1_19SingleTileSchedulerILb0ELb0ELb1ELi128EEEEEEEEEvNT_6ParamsE,"a",@progbits
	.sectionflags	@""
	.align	4
.nv.constant0._ZN7cutlass13device_kernelIN5flash19enable_sm80_to_sm89INS1_16FlashAttnFwdSm80INS1_25CollectiveMainloopFwdSm80ILi4ELi1ELb0EN4cute5tupleIJNS5_1CILi128EEENS7_ILi64EEENS7_ILi96EEEEEELi96ENS_10bfloat16_tEfNS_4arch4Sm80ELb0ELb0ELb0ELb0ELb0ELb0ELb1ELb0EEENS1_21CollectiveEpilogueFwdINS6_IJS8_SA_S9_EEENS6_IJNS7_ILi1EEESI_SI_EEESC_SE_Li128ELb0ELb1ELb0ELb0EEENS1_19SingleTileSchedulerILb0ELb0ELb1ELi128EEEEEEEEEvNT_6ParamsE:
	.zero		1400


//--------------------- .nv.constant0._ZN7cutlass13device_kernelIN5flash19enable_sm80_to_sm89INS1_16FlashAttnFwdSm80INS1_25CollectiveMainloopFwdSm80ILi4ELi1ELb0EN4cute5tupleIJNS5_1CILi128EEENS7_ILi64EEENS7_ILi96EEEEEELi96ENS_10bfloat16_tEfNS_4arch4Sm80ELb0ELb0ELb0ELb1ELb0ELb0ELb1ELb0EEENS1_21CollectiveEpilogueFwdINS6_IJS8_SA_S9_EEENS6_IJNS7_ILi1EEESI_SI_EEESC_SE_Li128ELb1ELb1ELb0ELb0EEENS1_19SingleTileSchedulerILb1ELb0ELb1ELi128EEEEEEEEEvNT_6ParamsE --------------------------
	.section	.nv.constant0._ZN7cutlass13device_kernelIN5flash19enable_sm80_to_sm89INS1_16FlashAttnFwdSm80INS1_25CollectiveMainloopFwdSm80ILi4ELi1ELb0EN4cute5tupleIJNS5_1CILi128EEENS7_ILi64EEENS7_ILi96EEEEEELi96ENS_10bfloat16_tEfNS_4arch4Sm80ELb0ELb0ELb0ELb1ELb0ELb0ELb1ELb0EEENS1_21CollectiveEpilogueFwdINS6_IJS8_SA_S9_EEENS6_IJNS7_ILi1EEESI_SI_EEESC_SE_Li128ELb1ELb1ELb0ELb0EEENS1_19SingleTileSchedulerILb1ELb0ELb1ELi128EEEEEEEEEvNT_6ParamsE,"a",@progbits
	.sectionflags	@""
	.align	4
.nv.constant0._ZN7cutlass13device_kernelIN5flash19enable_sm80_to_sm89INS1_16FlashAttnFwdSm80INS1_25CollectiveMainloopFwdSm80ILi4ELi1ELb0EN4cute5tupleIJNS5_1CILi128EEENS7_ILi64EEENS7_ILi96EEEEEELi96ENS_10bfloat16_tEfNS_4arch4Sm80ELb0ELb0ELb0ELb1ELb0ELb0ELb1ELb0EEENS1_21CollectiveEpilogueFwdINS6_IJS8_SA_S9_EEENS6_IJNS7_ILi1EEESI_SI_EEESC_SE_Li128ELb1ELb1ELb0ELb0EEENS1_19SingleTileSchedulerILb1ELb0ELb1ELi128EEEEEEEEEvNT_6ParamsE:
	.zero		1400


//--------------------- .nv.constant0._ZN7cutlass13device_kernelIN5flash19enable_sm80_to_sm89INS1_16FlashAttnFwdSm80INS1_25CollectiveMainloopFwdSm80ILi4ELi1ELb0EN4cute5tupleIJNS5_1CILi128EEENS7_ILi64EEENS7_ILi96EEEEEELi96ENS_10bfloat16_tEfNS_4arch4Sm80ELb0ELb0ELb0ELb1ELb0ELb1ELb1ELb0EEENS1_21CollectiveEpilogueFwdINS6_IJS8_SA_S9_EEENS6_IJNS7_ILi1EEESI_SI_EEESC_SE_Li128ELb1ELb1ELb0ELb0EEENS1_19SingleTileSchedulerILb1ELb0ELb1ELi128EEEEEEEEEvNT_6ParamsE --------------------------
	.section	.nv.constant0._ZN7cutlass13device_kernelIN5flash19enable_sm80_to_sm89INS1_16FlashAttnFwdSm80INS1_25CollectiveMainloopFwdSm80ILi4ELi1ELb0EN4cute5tupleIJNS5_1CILi128EEENS7_ILi64EEENS7_ILi96EEEEEELi96ENS_10bfloat16_tEfNS_4arch4Sm80ELb0ELb0ELb0ELb1ELb0ELb1ELb1ELb0EEENS1_21CollectiveEpilogueFwdINS6_IJS8_SA_S9_EEENS6_IJNS7_ILi1EEESI_SI_EEESC_SE_Li128ELb1ELb1ELb0ELb0EEENS1_19SingleTileSchedulerILb1ELb0ELb1ELi128EEEEEEEEEvNT_6ParamsE,"a",@progbits
	.sectionflags	@""
	.align	4
.nv.constant0._ZN7cutlass13device_kernelIN5flash19enable_sm80_to_sm89INS1_16FlashAttnFwdSm80INS1_25CollectiveMainloopFwdSm80ILi4ELi1ELb0EN4cute5tupleIJNS5_1CILi128EEENS7_ILi64EEENS7_ILi96EEEEEELi96ENS_10bfloat16_tEfNS_4arch4Sm80ELb0ELb0ELb0ELb1ELb0ELb1ELb1ELb0EEENS1_21CollectiveEpilogueFwdINS6_IJS8_SA_S9_EEENS6_IJNS7_ILi1EEESI_SI_EEESC_SE_Li128ELb1ELb1ELb0ELb0EEENS1_19SingleTileSchedulerILb1ELb0ELb1ELi128EEEEEEEEEvNT_6ParamsE:
	.zero		1400


//--------------------- .nv.constant0._ZN7cutlass13device_kernelIN5flash19enable_sm80_to_sm89INS1_16FlashAttnFwdSm80INS1_25CollectiveMainloopFwdSm80ILi4ELi1ELb0EN4cute5tupleIJNS5_1CILi128EEENS7_ILi48EEENS7_ILi96EEEEEELi96ENS_10bfloat16_tEfNS_4arch4Sm80ELb0ELb1ELb0ELb0ELb0ELb0ELb1ELb0EEENS1_21CollectiveEpilogueFwdINS6_IJS8_SA_S9_EEENS6_IJNS7_ILi1EEESI_SI_EEESC_SE_Li128ELb0ELb1ELb0ELb0EEENS1_19SingleTileSchedulerILb0ELb0ELb1ELi128EEEEEEEEEvNT_6ParamsE --------------------------
	.section	.nv.constant0._ZN7cutlass13device_kernelIN5flash19enable_sm80_to_sm89INS1_16FlashAttnFwdSm80INS1_25CollectiveMainloopFwdSm80ILi4ELi1ELb0EN4cute5tupleIJNS5_1CILi128EEENS7_ILi48EEENS7_ILi96EEEEEELi96ENS_10bfloat16_tEfNS_4arch4Sm80ELb0ELb1ELb0ELb0ELb0ELb0ELb1ELb0EEENS1_21CollectiveEpilogueFwdINS6_IJS8_SA_S9_EEENS6_IJNS7_ILi1EEESI_SI_EEESC_SE_Li128ELb0ELb1ELb0ELb0EEENS1_19SingleTileSchedulerILb0ELb0ELb1ELi128EEEEEEEEEvNT_6ParamsE,"a",@progbits
	.sectionflags	@""
	.align	4
.nv.constant0._ZN7cutlass13device_kernelIN5flash19enable_sm80_to_sm89INS1_16FlashAttnFwdSm80INS1_25CollectiveMainloopFwdSm80ILi4ELi1ELb0EN4cute5tupleIJNS5_1CILi128EEENS7_ILi48EEENS7_ILi96EEEEEELi96ENS_10bfloat16_tEfNS_4arch4Sm80ELb0ELb1ELb0ELb0ELb0ELb0ELb1ELb0EEENS1_21CollectiveEpilogueFwdINS6_IJS8_SA_S9_EEENS6_IJNS7_ILi1EEESI_SI_EEESC_SE_Li128ELb0ELb1ELb0ELb0EEENS1_19SingleTileSchedulerILb0ELb0ELb1ELi128EEEEEEEEEvNT_6ParamsE:
	.zero		1400


//--------------------- .nv.constant0._ZN7cutlass13device_kernelIN5flash19enable_sm80_to_sm89INS1_16FlashAttnFwdSm80INS1_25CollectiveMainloopFwdSm80ILi4ELi1ELb0EN4cute5tupleIJNS5_1CILi128EEENS7_ILi48EEENS7_ILi96EEEEEELi96ENS_10bfloat16_tEfNS_4arch4Sm80ELb0ELb1ELb0ELb1ELb0ELb0ELb1ELb0EEENS1_21CollectiveEpilogueFwdINS6_IJS8_SA_S9_EEENS6_IJNS7_ILi1EEESI_SI_EEESC_SE_Li128ELb1ELb1ELb0ELb0EEENS1_19SingleTileSchedulerILb1ELb0ELb1ELi128EEEEEEEEEvNT_6ParamsE --------------------------
	.section	.nv.constant0._ZN7cutlass13device_kernelIN5flash19enable_sm80_to_sm89INS1_16FlashAttnFwdSm80INS1_25CollectiveMainloopFwdSm80ILi4ELi1ELb0EN4cute5tupleIJNS5_1CILi128EEENS7_ILi48EEENS7_ILi96EEEEEELi96ENS_10bfloat16_tEfNS_4arch4Sm80ELb0ELb1ELb0ELb1ELb0ELb0ELb1ELb0EEENS1_21CollectiveEpilogueFwdINS6_IJS8_SA_S9_EEENS6_IJNS7_ILi1EEESI_SI_EEESC_SE_Li128ELb1ELb1ELb0ELb0EEENS1_19SingleTileSchedulerILb1ELb0ELb1ELi128EEEEEEEEEvNT_6ParamsE,"a",@progbits
	.sectionflags	@""
	.align	4
.nv.constant0._ZN7cutlass13device_kernelIN5flash19enable_sm80_to_sm89INS1_16FlashAttnFwdSm80INS1_25CollectiveMainloopFwdSm80ILi4ELi1ELb0EN4cute5tupleIJNS5_1CILi128EEENS7_ILi48EEENS7_ILi96EEEEEELi96ENS_10bfloat16_tEfNS_4arch4Sm80ELb0ELb1ELb0ELb1ELb0ELb0ELb1ELb0EEENS1_21CollectiveEpilogueFwdINS6_IJS8_SA_S9_EEENS6_IJNS7_ILi1EEESI_SI_EEESC_SE_Li128ELb1ELb1ELb0ELb0EEENS1_19SingleTileSchedulerILb1ELb0ELb1ELi128EEEEEEEEEvNT_6ParamsE:
	.zero		1400


//--------------------- .nv.constant0._ZN7cutlass13device_kernelIN5flash19enable_sm80_to_sm89INS1_16FlashAttnFwdSm80INS1_25CollectiveMainloopFwdSm80ILi4ELi1ELb0EN4cute5tupleIJNS5_1CILi128EEENS7_ILi48EEENS7_ILi96EEEEEELi96ENS_10bfloat16_tEfNS_4arch4Sm80ELb0ELb1ELb0ELb1ELb0ELb1ELb1ELb0EEENS1_21CollectiveEpilogueFwdINS6_IJS8_SA_S9_EEENS6_IJNS7_ILi1EEESI_SI_EEESC_SE_Li128ELb1ELb1ELb0ELb0EEENS1_19SingleTileSchedulerILb1ELb0ELb1ELi128EEEEEEEEEvNT_6ParamsE --------------------------
	.section	.nv.constant0._ZN7cutlass13device_kernelIN5flash19enable_sm80_to_sm89INS1_16FlashAttnFwdSm80INS1_25CollectiveMainloopFwdSm80ILi4ELi1ELb0EN4cute5tupleIJNS5_1CILi128EEENS7_ILi48EEENS7_ILi96EEEEEELi96ENS_10bfloat16_tEfNS_4arch4Sm80ELb0ELb1ELb0ELb1ELb0ELb1ELb1ELb0EEENS1_21CollectiveEpilogueFwdINS6_IJS8_SA_S9_EEENS6_IJNS7_ILi1EEESI_SI_EEESC_SE_Li128ELb1ELb1ELb0ELb0EEENS1_19SingleTileSchedulerILb1ELb0ELb1ELi128EEEEEEEEEvNT_6ParamsE,"a",@progbits
	.sectionflags	@""
	.align	4
.nv.constant0._ZN7cutlass13device_kernelIN5flash19enable_sm80_to_sm89INS1_16FlashAttnFwdSm80INS1_25CollectiveMainloopFwdSm80ILi4ELi1ELb0EN4cute5tupleIJNS5_1CILi128EEENS7_ILi48EEENS7_ILi96EEEEEELi96ENS_10bfloat16_tEfNS_4arch4Sm80ELb0ELb1ELb0ELb1ELb0ELb1ELb1ELb0EEENS1_21CollectiveEpilogueFwdINS6_IJS8_SA_S9_EEENS6_IJNS7_ILi1EEESI_SI_EEESC_SE_Li128ELb1ELb1ELb0ELb0EEENS1_19SingleTileSchedulerILb1ELb0ELb1ELi128EEEEEEEEEvNT_6ParamsE:
	.zero		1400


//--------------------- .nv.constant0._ZN7cutlass13device_kernelIN5flash19enable_sm80_to_sm89INS1_16FlashAttnFwdSm80INS1_25CollectiveMainloopFwdSm80ILi4ELi1ELb0EN4cute5tupleIJNS5_1CILi128EEENS7_ILi64EEENS7_ILi96EEEEEELi96ENS_10bfloat16_tEfNS_4arch4Sm80ELb1ELb0ELb0ELb0ELb0ELb0ELb1ELb0EEENS1_21CollectiveEpilogueFwdINS6_IJS8_SA_S9_EEENS6_IJNS7_ILi1EEESI_SI_EEESC_SE_Li128ELb0ELb1ELb0ELb0EEENS1_30DynamicPersistentTileSchedulerILi128ELi128ELb0ELb1ELb0EEEEEEEEEvNT_6ParamsE --------------------------
	.section	.nv.constant0._ZN7cutlass13device_kernelIN5flash19enable_sm80_to_sm89INS1_16FlashAttnFwdSm80INS1_25CollectiveMainloopFwdSm80ILi4ELi1ELb0EN4cute5tupleIJNS5_1CILi128EEENS7_ILi64EEENS7_ILi96EEEEEELi96ENS_10bfloat16_tEfNS_4arch4Sm80ELb1ELb0ELb0ELb0ELb0ELb0ELb1ELb0EEENS1_21CollectiveEpilogueFwdINS6_IJS8_SA_S9_EEENS6_IJNS7_ILi1EEESI_SI_EEESC_SE_Li128ELb0ELb1ELb0ELb0EEENS1_30DynamicPersistentTileSchedulerILi128ELi128ELb0ELb1ELb0EEEEEEEEEvNT_6ParamsE,"a",@progbits
	.sectionflags	@""
	.align	4
.nv.constant0._ZN7cutlass13device_kernelIN5flash19enable_sm80_to_sm89INS1_16FlashAttnFwdSm80INS1_25CollectiveMainloopFwdSm80ILi4ELi1ELb0EN4cute5tupleIJNS5_1CILi128EEENS7_ILi64EEENS7_ILi96EEEEEELi96ENS_10bfloat16_tEfNS_4arch4Sm80ELb1ELb0ELb0ELb0ELb0ELb0ELb1ELb0EEENS1_21CollectiveEpilogueFwdINS6_IJS8_SA_S9_EEENS6_IJNS7_ILi1EEESI_SI_EEESC_SE_Li128ELb0ELb1ELb0ELb0EEENS1_30DynamicPersistentTileSchedulerILi128ELi128ELb0ELb1ELb0EEEEEEEEEvNT_6ParamsE:
	.zero		1416


//--------------------- .nv.constant0._ZN7cutlass13device_kernelIN5flash19enable_sm80_to_sm89INS1_16FlashAttnFwdSm80INS1_25CollectiveMainloopFwdSm80ILi4ELi1ELb0EN4cute5tupleIJNS5_1CILi128EEENS7_ILi64EEENS7_ILi96EEEEEELi96ENS_10bfloat16_tEfNS_4arch4Sm80ELb1ELb0ELb0ELb1ELb0ELb0ELb1ELb0EEENS1_21CollectiveEpilogueFwdINS6_IJS8_SA_S9_EEENS6_IJNS7_ILi1EEESI_SI_EEESC_SE_Li128ELb1ELb1ELb0ELb0EEENS1_19SingleTileSchedulerILb1ELb0ELb1ELi128EEEEEEEEEvNT_6ParamsE --------------------------
	.section	.nv.constant0._ZN7cutlass13device_kernelIN5flash19enable_sm80_to_sm89INS1_16FlashAttnFwdSm80INS1_25CollectiveMainloopFwdSm80ILi4ELi1ELb0EN4cute5tupleIJNS5_1CILi128EEENS7_ILi64EEENS7_ILi96EEEEEELi96ENS_10bfloat16_tEfNS_4arch4Sm80ELb1ELb0ELb0ELb1ELb0ELb0ELb1ELb0EEENS1_21CollectiveEpilogueFwdINS6_IJS8_SA_S9_EEENS6_IJNS7_ILi1EEESI_SI_EEESC_SE_Li128ELb1ELb1ELb0ELb0EEENS1_19SingleTileSchedulerILb1ELb0ELb1ELi128EEEEEEEEEvNT_6ParamsE,"a",@progbits
	.sectionflags	@""
	.align	4
.nv.constant0._ZN7cutlass13device_kernelIN5flash19enable_sm80_to_sm89INS1_16FlashAttnFwdSm80INS1_25CollectiveMainloopFwdSm80ILi4ELi1ELb0EN4cute5tupleIJNS5_1CILi128EEENS7_ILi64EEENS7_ILi96EEEEEELi96ENS_10bfloat16_tEfNS_4arch4Sm80ELb1ELb0ELb0ELb1ELb0ELb0ELb1ELb0EEENS1_21CollectiveEpilogueFwdINS6_IJS8_SA_S9_EEENS6_IJNS7_ILi1EEESI_SI_EEESC_SE_Li128ELb1ELb1ELb0ELb0EEENS1_19SingleTileSchedulerILb1ELb0ELb1ELi128EEEEEEEEEvNT_6ParamsE:
	.zero		1400


//--------------------- .nv.constant0._ZN7cutlass13device_kernelIN5flash19enable_sm80_to_sm89INS1_16FlashAttnFwdSm80INS1_25CollectiveMainloopFwdSm80ILi4ELi1ELb0EN4cute5tupleIJNS5_1CILi128EEENS7_ILi64EEENS7_ILi96EEEEEELi96ENS_10bfloat16_tEfNS_4arch4Sm80ELb1ELb0ELb0ELb1ELb0ELb1ELb1ELb0EEENS1_21CollectiveEpilogueFwdINS6_IJS8_SA_S9_EEENS6_IJNS7_ILi1EEESI_SI_EEESC_SE_Li128ELb1ELb1ELb0ELb0EEENS1_19SingleTileSchedulerILb1ELb0ELb1ELi128EEEEEEEEEvNT_6ParamsE --------------------------
	.section	.nv.constant0._ZN7cutlass13device_kernelIN5flash19enable_sm80_to_sm89INS1_16FlashAttnFwdSm80INS1_25CollectiveMainloopFwdSm80ILi4ELi1ELb0EN4cute5tupleIJNS5_1CILi128EEENS7_ILi64EEENS7_ILi96EEEEEELi96ENS_10bfloat16_tEfNS_4arch4Sm80ELb1ELb0ELb0ELb1ELb0ELb1ELb1ELb0EEENS1_21CollectiveEpilogueFwdINS6_IJS8_SA_S9_EEENS6_IJNS7_ILi1EEESI_SI_EEESC_SE_Li128ELb1ELb1ELb0ELb0EEENS1_19SingleTileSchedulerILb1ELb0ELb1ELi128EEEEEEEEEvNT_6ParamsE,"a",@progbits
	.sectionflags	@""
	.align	4
.nv.constant0._ZN7cutlass13device_kernelIN5flash19enable_sm80_to_sm89INS1_16FlashAttnFwdSm80INS1_25CollectiveMainloopFwdSm80ILi4ELi1ELb0EN4cute5tupleIJNS5_1CILi128EEENS7_ILi64EEENS7_ILi96EEEEEELi96ENS_10bfloat16_tEfNS_4arch4Sm80ELb1ELb0ELb0ELb1ELb0ELb1ELb1ELb0EEENS1_21CollectiveEpilogueFwdINS6_IJS8_SA_S9_EEENS6_IJNS7_ILi1EEESI_SI_EEESC_SE_Li128ELb1ELb1ELb0ELb0EEENS1_19SingleTileSchedulerILb1ELb0ELb1ELi128EEEEEEEEEvNT_6ParamsE:
	.zero		1400


//--------------------- .text._ZN7cutlass13device_kernelIN5flash19enable_sm80_to_sm89INS1_16FlashAttnFwdSm80INS1_25CollectiveMainloopFwdSm80ILi4ELi1ELb0EN4cute5tupleIJNS5_1CILi128EEENS7_ILi64EEENS7_ILi96EEEEEELi96ENS_10bfloat16_tEfNS_4arch4Sm80ELb0ELb0ELb0ELb0ELb0ELb0ELb1ELb0EEENS1_21CollectiveEpilogueFwdINS6_IJS8_SA_S9_EEENS6_IJNS7_ILi1EEESI_SI_EEESC_SE_Li128ELb0ELb1ELb0ELb0EEENS1_19SingleTileSchedulerILb0ELb0ELb1ELi128EEEEEEEEEvNT_6ParamsE --------------------------
	.section	.text._ZN7cutlass13device_kernelIN5flash19enable_sm80_to_sm89INS1_16FlashAttnFwdSm80INS1_25CollectiveMainloopFwdSm80ILi4ELi1ELb0EN4cute5tupleIJNS5_1CILi128EEENS7_ILi64EEENS7_ILi96EEEEEELi96ENS_10bfloat16_tEfNS_4arch4Sm80ELb0ELb0ELb0ELb0ELb0ELb0ELb1ELb0EEENS1_21CollectiveEpilogueFwdINS6_IJS8_SA_S9_EEENS6_IJNS7_ILi1EEESI_SI_EEESC_SE_Li128ELb0ELb1ELb0ELb0EEENS1_19SingleTileSchedulerILb0ELb0ELb1ELi128EEEEEEEEEvNT_6ParamsE,"ax",@progbits
	.sectioninfo	@"SHI_REGISTERS=255"
	.align	128
.text._ZN7cutlass13device_kernelIN5flash19enable_sm80_to_sm89INS1_16FlashAttnFwdSm80INS1_25CollectiveMainloopFwdSm80ILi4ELi1ELb0EN4cute5tupleIJNS5_1CILi128EEENS7_ILi64EEENS7_ILi96EEEEEELi96ENS_10bfloat16_tEfNS_4arch4Sm80ELb0ELb0ELb0ELb0ELb0ELb0ELb1ELb0EEENS1_21CollectiveEpilogueFwdINS6_IJS8_SA_S9_EEENS6_IJNS7_ILi1EEESI_SI_EEESC_SE_Li128ELb0ELb1ELb0ELb0EEENS1_19SingleTileSchedulerILb0ELb0ELb1ELi128EEEEEEEEEvNT_6ParamsE:
        .type           _ZN7cutlass13device_kernelIN5flash19enable_sm80_to_sm89INS1_16FlashAttnFwdSm80INS1_25CollectiveMainloopFwdSm80ILi4ELi1ELb0EN4cute5tupleIJNS5_1CILi128EEENS7_ILi64EEENS7_ILi96EEEEEELi96ENS_10bfloat16_tEfNS_4arch4Sm80ELb0ELb0ELb0ELb0ELb0ELb0ELb1ELb0EEENS1_21CollectiveEpilogueFwdINS6_IJS8_SA_S9_EEENS6_IJNS7_ILi1EEESI_SI_EEESC_SE_Li128ELb0ELb1ELb0ELb0EEENS1_19SingleTileSchedulerILb0ELb0ELb1ELi128EEEEEEEEEvNT_6ParamsE,@function
        .size           _ZN7cutlass13device_kernelIN5flash19enable_sm80_to_sm89INS1_16FlashAttnFwdSm80INS1_25CollectiveMainloopFwdSm80ILi4ELi1ELb0EN4cute5tupleIJNS5_1CILi128EEENS7_ILi64EEENS7_ILi96EEEEEELi96ENS_10bfloat16_tEfNS_4arch4Sm80ELb0ELb0ELb0ELb0ELb0ELb0ELb1ELb0EEENS1_21CollectiveEpilogueFwdINS6_IJS8_SA_S9_EEENS6_IJNS7_ILi1EEESI_SI_EEESC_SE_Li128ELb0ELb1ELb0ELb0EEENS1_19SingleTileSchedulerILb0ELb0ELb1ELi128EEEEEEEEEvNT_6ParamsE,(.L_x_754 - _ZN7cutlass13device_kernelIN5flash19enable_sm80_to_sm89INS1_16FlashAttnFwdSm80INS1_25CollectiveMainloopFwdSm80ILi4ELi1ELb0EN4cute5tupleIJNS5_1CILi128EEENS7_ILi64EEENS7_ILi96EEEEEELi96ENS_10bfloat16_tEfNS_4arch4Sm80ELb0ELb0ELb0ELb0ELb0ELb0ELb1ELb0EEENS1_21CollectiveEpilogueFwdINS6_IJS8_SA_S9_EEENS6_IJNS7_ILi1EEESI_SI_EEESC_SE_Li128ELb0ELb1ELb0ELb0EEENS1_19SingleTileSchedulerILb0ELb0ELb1ELi128EEEEEEEEEvNT_6ParamsE)
        .other          _ZN7cutlass13device_kernelIN5flash19enable_sm80_to_sm89INS1_16FlashAttnFwdSm80INS1_25CollectiveMainloopFwdSm80ILi4ELi1ELb0EN4cute5tupleIJNS5_1CILi128EEENS7_ILi64EEENS7_ILi96EEEEEELi96ENS_10bfloat16_tEfNS_4arch4Sm80ELb0ELb0ELb0ELb0ELb0ELb0ELb1ELb0EEENS1_21CollectiveEpilogueFwdINS6_IJS8_SA_S9_EEENS6_IJNS7_ILi1EEESI_SI_EEESC_SE_Li128ELb0ELb1ELb0ELb0EEENS1_19SingleTileSchedulerILb0ELb0ELb1ELi128EEEEEEEEEvNT_6ParamsE,@"STO_CUDA_ENTRY STV_DEFAULT"
_ZN7cutlass13device_kernelIN5flash19enable_sm80_to_sm89INS1_16FlashAttnFwdSm80INS1_25CollectiveMainloopFwdSm80ILi4ELi1ELb0EN4cute5tupleIJNS5_1CILi128EEENS7_ILi64EEENS7_ILi96EEEEEELi96ENS_10bfloat16_tEfNS_4arch4Sm80ELb0ELb0ELb0ELb0ELb0ELb0ELb1ELb0EEENS1_21CollectiveEpilogueFwdINS6_IJS8_SA_S9_EEENS6_IJNS7_ILi1EEESI_SI_EEESC_SE_Li128ELb0ELb1ELb0ELb0EEENS1_19SingleTileSchedulerILb0ELb0ELb1ELi128EEEEEEEEEvNT_6ParamsE:
[----:B------:R-:W-:-:S03]  /*0000*/  MOV R1, c[0x0][0x28] ;  /* 0x00000a0000017a02 */ /* 0x000fc60000000f00 */
[----:B------:R-:W1:Y:S01]  /*0010*/  S2UR UR8, SR_CTAID.Z ;  /* 0x00000000000879c3 */ /* 0x000e620000002700 */
[----:B------:R-:W-:Y:S02]  /*0020*/  IADD3 R1, R1, -0x30, RZ ;  /* 0xffffffd001017810 */ /* 0x000fe40007ffe0ff */
[----:B-1----:R-:W-:-:S13]  /*0030*/  ISETP.LE.AND P0, PT, RZ, UR8, PT ;  /* 0x00000008ff007c0c */ /* 0x002fda000bf03270 */
[----:B------:R-:W-:Y:S05]  /*0040*/  @!P0 EXIT ;  /* 0x000000000000894d */ /* 0x000fea0003800000 */
[----:B------:R-:W-:Y:S02]  /*0050*/  ULDC.64 UR4, c[0x0][0x340] ;  /* 0x0000d00000047ab9 */ /* 0x000fe40000000a00 */
[----:B------:R-:W-:Y:S02]  /*0060*/  UISETP.NE.U32.AND UP0, UPT, URZ, UR4, UPT ;  /* 0x000000043f00728c */ /* 0x000fe4000bf05070 */
[----:B------:R-:W-:Y:S02]  /*0070*/  ULDC.64 UR6, c[0x0][0x340] ;  /* 0x0000d00000067ab9 */ /* 0x000fe40000000a00 */
[----:B------:R-:W-:Y:S02]  /*0080*/  UISETP.NE.AND.EX UP0, UPT, URZ, UR5, UPT, UP0 ;  /* 0x000000053f00728c */ /* 0x000fe4000bf05300 */
[----:B------:R-:W-:-:S04]  /*0090*/  ULDC.64 UR16, c[0x0][0x118] ;  /* 0x0000460000107ab9 */ /* 0x000fc80000000a00 */
[----:B------:R-:W-:-:S05]  /*00a0*/  PLOP3.LUT P0, PT, PT, PT, UP0, 0x80, 0x0 ;  /* 0x000000000000781c */ /* 0x000fca0003f0f008 */
[----:B------:R-:W-:Y:S02]  /*00b0*/  @UP0 UMOV UR4, 0x4 ;  /* 0x0000000400040882 */ /* 0x000fe40000000000 */
[----:B------:R-:W-:-:S06]  /*00c0*/  @UP0 UIMAD.WIDE UR4, UR8, UR4, UR6 ;  /* 0x00000004080402a5 */ /* 0x000fcc000f8e0206 */
[----:B------:R-:W-:Y:S02]  /*00d0*/  IMAD.U32 R2, RZ, RZ, UR4 ;  /* 0x00000004ff027e24 */ /* 0x000fe4000f8e00ff */
[----:B------:R-:W-:Y:S01]  /*00e0*/  IMAD.U32 R3, RZ, RZ, UR5 ;  /* 0x00000005ff037e24 */ /* 0x000fe2000f8e00ff */
[----:B------:R-:W1:Y:S01]  /*00f0*/  S2R R25, SR_TID.X ;  /* 0x0000000000197919 */ /* 0x000e620000002100 */
[----:B------:R-:W2:Y:S03]  /*0100*/  S2UR UR23, SR_CTAID.Y ;  /* 0x00000000001779c3 */ /* 0x000ea60000002600 */
[----:B------:R-:W3:Y:S01]  /*0110*/  S2R R9, SR_CTAID.X ;  /* 0x0000000000097919 */ /* 0x000ee20000002500 */
[----:B------:R-:W-:Y:S01]  /*0120*/  IMAD.MOV.U32 R12, RZ, RZ, c[0x0][0x2c4] ;  /* 0x0000b100ff0c7624 */ /* 0x000fe200078e00ff */
[----:B------:R-:W-:Y:S02]  /*0130*/  ULDC.64 UR4, c[0x0][0x1b8] ;  /* 0x00006e0000047ab9 */ /* 0x000fe40000000a00 */
[----:B------:R4:W5:Y:S01]  /*0140*/  @P0 LDG.E R16, [R2.64] ;  /* 0x0000001002100981 */ /* 0x000962000c1e1900 */
[----:B------:R-:W-:Y:S01]  /*0150*/  USHF.R.S32.HI UR7, URZ, 0x1f, UR8 ;  /* 0x0000001f3f077899 */ /* 0x000fe20008011408 */
[C---:B------:R-:W-:Y:S01]  /*0160*/  ISETP.NE.AND P1, PT, R12.reuse, 0x1, PT ;  /* 0x000000010c00780c */ /* 0x040fe20003f25270 */
[----:B------:R-:W-:Y:S01]  /*0170*/  IMAD R12, R12, c[0x0][0x168], RZ ;  /* 0x00005a000c0c7a24 */ /* 0x000fe200078e02ff */
[----:B-1----:R-:W-:Y:S01]  /*0180*/  SHF.R.S32.HI R19, RZ, 0x1f, R25 ;  /* 0x0000001fff137819 */ /* 0x002fe20000011419 */
[----:B--2---:R-:W-:-:S02]  /*0190*/  USHF.R.S32.HI UR26, URZ, 0x1f, UR23 ;  /* 0x0000001f3f1a7899 */ /* 0x004fc40008011417 */
[----:B------:R-:W-:Y:S01]  /*01a0*/  UIMAD.WIDE.U32 UR10, UR23, UR4, URZ ;  /* 0x00000004170a72a5 */ /* 0x000fe2000f8e003f */
[CC--:B------:R-:W-:Y:S01]  /*01b0*/  LEA.HI R8, R19.reuse, R25.reuse, RZ, 0x2 ;  /* 0x0000001913087211 */ /* 0x0c0fe200078f10ff */
[----:B------:R-:W-:Y:S01]  /*01c0*/  UIMAD UR6, UR26, UR4, URZ ;  /* 0x000000041a0672a4 */ /* 0x000fe2000f8e023f */
[-C--:B------:R-:W-:Y:S02]  /*01d0*/  LEA.HI R21, R19, R25.reuse, RZ, 0x3 ;  /* 0x0000001913157211 */ /* 0x080fe400078f18ff */
[----:B------:R-:W-:Y:S01]  /*01e0*/  LOP3.LUT R0, R8, 0xfffffffc, RZ, 0xc0, !PT ;  /* 0xfffffffc08007812 */ /* 0x000fe200078ec0ff */
[----:B------:R-:W-:Y:S01]  /*01f0*/  UIMAD UR6, UR23, UR5, UR6 ;  /* 0x00000005170672a4 */ /* 0x000fe2000f8e0206 */
[----:B------:R-:W-:Y:S02]  /*0200*/  SHF.R.S32.HI R18, RZ, 0x2, R8 ;  /* 0x00000002ff127819 */ /* 0x000fe40000011408 */
[----:B------:R-:W-:Y:S01]  /*0210*/  ULDC.64 UR4, c[0x0][0x1c0] ;  /* 0x0000700000047ab9 */ /* 0x000fe20000000a00 */
[----:B------:R-:W-:Y:S01]  /*0220*/  IMAD.IADD R7, R25, 0x1, -R0 ;  /* 0x0000000119077824 */ /* 0x000fe200078e0a00 */
[----:B------:R-:W-:Y:S01]  /*0230*/  UIADD3 UR11, UR11, UR6, URZ ;  /* 0x000000060b0b7290 */ /* 0x000fe2000fffe03f */
[--C-:B---3--:R-:W-:Y:S01]  /*0240*/  IMAD R20, R9, 0x80, R18.reuse ;  /* 0x0000008009147824 */ /* 0x108fe200078e0212 */
[----:B------:R-:W-:Y:S01]  /*0250*/  UIMAD UR6, UR7, UR4, URZ ;  /* 0x00000004070672a4 */ /* 0x000fe2000f8e023f */
[C---:B------:R-:W-:Y:S01]  /*0260*/  IMAD R0, R7.reuse, 0x20, R18 ;  /* 0x0000002007007824 */ /* 0x040fe200078e0212 */
[----:B------:R-:W-:Y:S01]  /*0270*/  UIMAD.WIDE.U32 UR10, UR8, UR4, UR10 ;  /* 0x00000004080a72a5 */ /* 0x000fe2000f8e000a */
[----:B------:R-:W-:Y:S01]  /*0280*/  IMAD.SHL.U32 R229, R7, 0x8, RZ ;  /* 0x0000000807e57824 */ /* 0x000fe200078e00ff */
[----:B------:R-:W-:Y:S01]  /*0290*/  UIMAD UR5, UR8, UR5, UR6 ;  /* 0x00000005080572a4 */ /* 0x000fe2000f8e0206 */
[----:B------:R-:W-:Y:S01]  /*02a0*/  IMAD R6, R9, 0x80, R0 ;  /* 0x0000008009067824 */ /* 0x000fe200078e0200 */
[-C--:B------:R-:W-:Y:S01]  /*02b0*/  LEA.HI R26, R19, R25.reuse, RZ, 0x5 ;  /* 0x00000019131a7211 */ /* 0x080fe200078f28ff */
[----:B------:R-:W-:Y:S01]  /*02c0*/  ULDC UR6, c[0x0][0x1d0] ;  /* 0x0000740000067ab9 */ /* 0x000fe20000000800 */
[----:B----4-:R-:W-:Y:S01]  /*02d0*/  IMAD.U32 R3, RZ, RZ, UR11 ;  /* 0x0000000bff037e24 */ /* 0x010fe2000f8e00ff */
[----:B------:R-:W-:Y:S01]  /*02e0*/  UIADD3 UR5, UR11, UR5, URZ ;  /* 0x000000050b057290 */ /* 0x000fe2000fffe03f */
[----:B------:R-:W-:Y:S01]  /*02f0*/  @P1 IMAD.HI.U32 R0, R6, c[0x0][0x2c8], RZ ;  /* 0x0000b20006001a27 */ /* 0x000fe200078e00ff */
[----:B------:R1:W-:Y:S01]  /*0300*/  STL [R1+0x28], R6 ;  /* 0x0000280601007387 */ /* 0x0003e20000100800 */
[----:B------:R-:W-:Y:S01]  /*0310*/  UIADD3 UR4, UR6, 0x3f, URZ ;  /* 0x0000003f06047890 */ /* 0x000fe2000fffe03f */
[----:B------:R-:W-:Y:S01]  /*0320*/  SHF.R.S32.HI R22, RZ, 0x5, R26 ;  /* 0x00000005ff167819 */ /* 0x000fe2000001141a */
[----:B------:R-:W-:Y:S01]  /*0330*/  IMAD.MOV.U32 R4, RZ, RZ, R6 ;  /* 0x000000ffff047224 */ /* 0x000fe200078e0006 */
[----:B------:R-:W-:Y:S01]  /*0340*/  @P1 SHF.R.U32.HI R4, RZ, c[0x0][0x2cc], R0 ;  /* 0x0000b300ff041a19 */ /* 0x000fe20000011600 */
[----:B------:R-:W-:Y:S01]  /*0350*/  IMAD.U32 R2, RZ, RZ, UR10 ;  /* 0x0000000aff027e24 */ /* 0x000fe2000f8e00ff */
[----:B------:R-:W-:Y:S01]  /*0360*/  USHF.R.S32.HI UR21, URZ, 0x1f, UR4 ;  /* 0x0000001f3f157899 */ /* 0x000fe20008011404 */
[----:B------:R-:W-:Y:S01]  /*0370*/  IMAD.U32 R3, RZ, RZ, UR5 ;  /* 0x00000005ff037e24 */ /* 0x000fe2000f8e00ff */
[--C-:B------:R-:W-:Y:S01]  /*0380*/  SHF.R.S32.HI R0, RZ, 0x1f, R4.reuse ;  /* 0x0000001fff007819 */ /* 0x100fe20000011404 */
[----:B------:R-:W-:Y:S01]  /*0390*/  IMAD.MOV R5, RZ, RZ, -R4 ;  /* 0x000000ffff057224 */ /* 0x000fe200078e0a04 */
[C---:B------:R-:W-:Y:S01]  /*03a0*/  IADD3 R28, R229.reuse, 0x20, RZ ;  /* 0x00000020e51c7810 */ /* 0x040fe20007ffe0ff */
[----:B------:R-:W-:Y:S01]  /*03b0*/  IMAD.WIDE.U32 R2, R4, c[0x0][0x1b0], R2 ;  /* 0x00006c0004027a25 */ /* 0x000fe200078e0002 */
[C---:B------:R-:W-:Y:S01]  /*03c0*/  IADD3 R23, R229.reuse, 0x40, RZ ;  /* 0x00000040e5177810 */ /* 0x040fe20007ffe0ff */
[----:B------:R-:W-:Y:S01]  /*03d0*/  ULEA.HI UR21, UR21, UR4, URZ, 0x6 ;  /* 0x0000000415157291 */ /* 0x000fe2000f8f303f */
[----:B------:R-:W-:Y:S01]  /*03e0*/  SHF.R.S32.HI R27, RZ, 0x1f, R229 ;  /* 0x0000001fff1b7819 */ /* 0x000fe200000114e5 */
[----:B------:R-:W-:Y:S01]  /*03f0*/  IMAD R0, R0, c[0x0][0x1b0], RZ ;  /* 0x00006c0000007a24 */ /* 0x000fe200078e02ff */
[----:B------:R-:W-:Y:S01]  /*0400*/  ISETP.GE.AND P6, PT, R229, c[0x0][0x198], PT ;  /* 0x00006600e5007a0c */ /* 0x000fe20003fc6270 */
[----:B------:R-:W-:Y:S01]  /*0410*/  IMAD R5, R5, c[0x0][0x2c4], R6 ;  /* 0x0000b10005057a24 */ /* 0x000fe200078e0206 */
[----:B------:R-:W-:Y:S01]  /*0420*/  ULEA.HI.SX32 UR22, UR21, 0xffffffff, 0x1a ;  /* 0xffffffff15167891 */ /* 0x000fe2000f8fd23f */
[----:B------:R-:W-:Y:S01]  /*0430*/  IMAD R0, R4, c[0x0][0x1b4], R0 ;  /* 0x00006d0004007a24 */ /* 0x000fe200078e0200 */
[----:B------:R-:W-:Y:S01]  /*0440*/  ISETP.GE.AND P5, PT, R28, c[0x0][0x198], PT ;  /* 0x000066001c007a0c */ /* 0x000fe20003fa6270 */
[----:B------:R-:W-:Y:S01]  /*0450*/  ULDC.64 UR4, c[0x0][0x1e8] ;  /* 0x00007a0000047ab9 */ /* 0x000fe20000000a00 */
[----:B------:R-:W-:Y:S01]  /*0460*/  SHF.R.S32.HI R4, RZ, 0x1f, R5 ;  /* 0x0000001fff047819 */ /* 0x000fe20000011405 */
[----:B------:R-:W-:Y:S01]  /*0470*/  IMAD.IADD R3, R3, 0x1, R0 ;  /* 0x0000000103037824 */ /* 0x000fe200078e0200 */
[----:B------:R-:W-:Y:S01]  /*0480*/  IADD3 R9, -R18, c[0x0][0x1d0], RZ ;  /* 0x0000740012097a10 */ /* 0x000fe20007ffe1ff */
[----:B------:R-:W-:Y:S01]  /*0490*/  IMAD.U32 R15, RZ, RZ, UR22 ;  /* 0x00000016ff0f7e24 */ /* 0x000fe2000f8e00ff */
[----:B-1----:R-:W-:Y:S01]  /*04a0*/  SHF.R.S32.HI R6, RZ, 0x3, R21 ;  /* 0x00000003ff067819 */ /* 0x002fe20000011415 */
[----:B------:R-:W-:Y:S01]  /*04b0*/  IMAD R0, R4, c[0x0][0x1a8], RZ ;  /* 0x00006a0004007a24 */ /* 0x000fe200078e02ff */
[----:B------:R-:W-:Y:S01]  /*04c0*/  SHF.R.S32.HI R24, RZ, 0x1f, R18 ;  /* 0x0000001fff187819 */ /* 0x000fe20000011412 */
[----:B------:R-:W-:Y:S01]  /*04d0*/  IMAD.WIDE.U32 R2, R5, c[0x0][0x1a8], R2 ;  /* 0x00006a0005027a25 */ /* 0x000fe200078e0002 */
[----:B------:R-:W-:Y:S01]  /*04e0*/  UIMAD UR9, UR26, UR4, URZ ;  /* 0x000000041a0972a4 */ /* 0x000fe2000f8e023f */
[----:B------:R-:W-:Y:S01]  /*04f0*/  LEA.HI R19, R19, R25, RZ, 0x4 ;  /* 0x0000001913137211 */ /* 0x000fe200078f20ff */
[----:B------:R-:W-:Y:S01]  /*0500*/  UIMAD.WIDE.U32 UR14, UR23, UR4, URZ ;  /* 0x00000004170e72a5 */ /* 0x000fe2000f8e003f */
[----:B------:R-:W-:Y:S01]  /*0510*/  IMAD.SHL.U32 R4, R6, 0x40, RZ ;  /* 0x0000004006047824 */ /* 0x000fe200078e00ff */
[----:B------:R-:W-:Y:S01]  /*0520*/  LEA R14, P1, R2, c[0x0][0x160], 0x1 ;  /* 0x00005800020e7a11 */ /* 0x000fe200078208ff */
[----:B------:R-:W-:Y:S01]  /*0530*/  IMAD R6, R5, c[0x0][0x1ac], R0 ;  /* 0x00006b0005067a24 */ /* 0x000fe200078e0200 */
[----:B------:R-:W-:Y:S01]  /*0540*/  UIMAD UR9, UR23, UR5, UR9 ;  /* 0x00000005170972a4 */ /* 0x000fe2000f8e0209 */
[----:B------:R-:W-:Y:S01]  /*0550*/  IMAD R15, R15, -0x40, R9 ;  /* 0xffffffc00f0f7824 */ /* 0x000fe200078e0209 */
[----:B------:R-:W-:Y:S01]  /*0560*/  LOP3.LUT R0, R4, 0xc0, RZ, 0xc0, !PT ;  /* 0x000000c004007812 */ /* 0x000fe200078ec0ff */
[----:B------:R-:W-:Y:S01]  /*0570*/  IMAD.WIDE.U32 R30, R18, c[0x0][0x1e0], RZ ;  /* 0x00007800121e7a25 */ /* 0x000fe200078e00ff */
[----:B------:R-:W-:Y:S01]  /*0580*/  UIADD3 UR9, UR15, UR9, URZ ;  /* 0x000000090f097290 */ /* 0x000fe2000fffe03f */
[----:B------:R-:W-:Y:S01]  /*0590*/  STL [R1+0x20], R20 ;  /* 0x0000201401007387 */ /* 0x000fe20000100800 */
[----:B------:R-:W-:Y:S01]  /*05a0*/  SHF.R.U32.HI R5, RZ, 0x3, R0 ;  /* 0x00000003ff057819 */ /* 0x000fe20000011600 */
[----:B------:R-:W-:Y:S01]  /*05b0*/  ULDC.64 UR4, c[0x0][0x1f0] ;  /* 0x00007c0000047ab9 */ /* 0x000fe20000000a00 */
[----:B------:R-:W-:Y:S01]  /*05c0*/  LOP3.LUT R4, R0, 0x18, R229, 0xf8, !PT ;  /* 0x0000001800047812 */ /* 0x000fe200078ef8e5 */
[----:B------:R-:W-:Y:S01]  /*05d0*/  IMAD.IADD R0, R3, 0x1, R6 ;  /* 0x0000000103007824 */ /* 0x000fe200078e0206 */
[----:B------:R-:W-:Y:S01]  /*05e0*/  IADD3 R6, R20, 0x20, RZ ;  /* 0x0000002014067810 */ /* 0x000fe20007ffe0ff */
[----:B------:R-:W-:Y:S01]  /*05f0*/  USHF.R.S32.HI UR20, URZ, 0x1f, UR22 ;  /* 0x0000001f3f147899 */ /* 0x000fe20008011416 */
[----:B------:R-:W-:Y:S01]  /*0600*/  LOP3.LUT R3, R4, R5, RZ, 0x3c, !PT ;  /* 0x0000000504037212 */ /* 0x000fe200078e3cff */
[----:B------:R-:W-:Y:S01]  /*0610*/  IMAD.WIDE.U32 R44, R18, c[0x0][0x208], RZ ;  /* 0x00008200122c7a25 */ /* 0x000fe200078e00ff */
[----:B------:R-:W-:Y:S01]  /*0620*/  LEA.HI.X R13, R2, c[0x0][0x164], R0, 0x1, P1 ;  /* 0x00005900020d7a11 */ /* 0x000fe200008f0c00 */
[----:B------:R-:W1:Y:S01]  /*0630*/  SHFL.IDX PT, R4, R14, RZ, 0x1c1f ;  /* 0x001c1fff0e047589 */ /* 0x000e6200000e0000 */
[----:B------:R-:W-:-:S02]  /*0640*/  LEA.HI R0, R8, R18, RZ, 0x1 ;  /* 0x0000001208007211 */ /* 0x000fc400078f08ff */
[-C--:B------:R-:W-:Y:S01]  /*0650*/  ISETP.GE.AND P1, PT, R20, R12.reuse, PT ;  /* 0x0000000c1400720c */ /* 0x080fe20003f26270 */
[----:B------:R-:W2:Y:S01]  /*0660*/  SHFL.IDX PT, R5, R13, RZ, 0x1c1f ;  /* 0x001c1fff0d057589 */ /* 0x000ea200000e0000 */
[----:B------:R-:W-:Y:S02]  /*0670*/  LOP3.LUT R0, R0, 0x7fffffe, RZ, 0xc0, !PT ;  /* 0x07fffffe00007812 */ /* 0x000fe400078ec0ff */
[----:B------:R-:W-:Y:S02]  /*0680*/  IADD3 R2, R20, 0x40, RZ ;  /* 0x0000004014027810 */ /* 0x000fe40007ffe0ff */
[-C--:B------:R-:W-:Y:S01]  /*0690*/  ISETP.GE.AND P3, PT, R6, R12.reuse, PT ;  /* 0x0000000c0600720c */ /* 0x080fe20003f66270 */
[----:B------:R-:W-:Y:S01]  /*06a0*/  IMAD.IADD R0, R18, 0x1, -R0 ;  /* 0x0000000112007824 */ /* 0x000fe200078e0a00 */
[----:B------:R-:W-:Y:S02]  /*06b0*/  ISETP.GE.AND P2, PT, R2, R12, PT ;  /* 0x0000000c0200720c */ /* 0x000fe40003f46270 */
[----:B------:R-:W3:Y:S01]  /*06c0*/  SHFL.IDX PT, R2, R14, 0x1, 0x1c1f ;  /* 0x003c1f000e027f89 */ /* 0x000ee200000e0000 */
[----:B------:R-:W-:-:S02]  /*06d0*/  IMAD R0, R22, 0x8, R0 ;  /* 0x0000000816007824 */ /* 0x000fc400078e0200 */
[----:B------:R-:W-:Y:S02]  /*06e0*/  @!P1 SHF.R.S32.HI R7, RZ, 0x1f, R28 ;  /* 0x0000001fff079819 */ /* 0x000fe4000001141c */
[----:B------:R-:W-:Y:S01]  /*06f0*/  IMAD.U32 R149, R0, 0x20, R3 ;  /* 0x0000002000957824 */ /* 0x000fe200078e0003 */
[----:B------:R-:W-:Y:S01]  /*0700*/  @!P1 SHF.R.S32.HI R0, RZ, 0x1f, R23 ;  /* 0x0000001fff009819 */ /* 0x000fe20000011417 */
[----:B------:R-:W4:Y:S01]  /*0710*/  SHFL.IDX PT, R3, R13, 0x1, 0x1c1f ;  /* 0x003c1f000d037f89 */ /* 0x000f2200000e0000 */
[----:B------:R-:W-:Y:S02]  /*0720*/  @!P1 LEA.HI R8, R7, R28, RZ, 0x3 ;  /* 0x0000001c07089211 */ /* 0x000fe400078f18ff */
[----:B------:R-:W-:Y:S01]  /*0730*/  @!P1 LEA.HI R0, R0, R23, RZ, 0x3 ;  /* 0x0000001700009211 */ /* 0x000fe200078f18ff */
[----:B------:R-:W-:Y:S01]  /*0740*/  STL [R1+0x24], R149 ;  /* 0x0000249501007387 */ /* 0x000fe20000100800 */
[C---:B-1----:R-:W-:Y:S02]  /*0750*/  @!P1 LEA R6, P4, R229.reuse, R4, 0x1 ;  /* 0x00000004e5069211 */ /* 0x042fe400078808ff */
[----:B------:R-:W-:Y:S01]  /*0760*/  @!P1 LOP3.LUT R8, R8, 0xfffffff8, RZ, 0xc0, !PT ;  /* 0xfffffff808089812 */ /* 0x000fe200078ec0ff */
[----:B------:R-:W-:Y:S01]  /*0770*/  STL.64 [R1+0x18], R30 ;  /* 0x0000181e01007387 */ /* 0x000fe20000100a00 */
[----:B--2---:R-:W-:-:S02]  /*0780*/  @!P1 LEA.HI.X R7, R229, R5, R27, 0x1, P4 ;  /* 0x00000005e5079211 */ /* 0x004fc400020f0c1b */
[----:B------:R-:W-:Y:S01]  /*0790*/  ISETP.GE.AND P4, PT, R23, c[0x0][0x198], PT ;  /* 0x0000660017007a0c */ /* 0x000fe20003f86270 */
[----:B------:R-:W-:Y:S01]  /*07a0*/  @!P1 IMAD.WIDE R8, R8, 0x2, R4 ;  /* 0x0000000208089825 */ /* 0x000fe200078e0204 */
[----:B------:R-:W-:Y:S02]  /*07b0*/  @!P1 LOP3.LUT R10, R0, 0xfffffff8, RZ, 0xc0, !PT ;  /* 0xfffffff8000a9812 */ /* 0x000fe400078ec0ff */
[----:B------:R-:W-:Y:S01]  /*07c0*/  @!P3 SHF.R.S32.HI R11, RZ, 0x1f, R23 ;  /* 0x0000001fff0bb819 */ /* 0x000fe20000011417 */
[----:B------:R-:W-:Y:S02]  /*07d0*/  @!P1 IMAD.SHL.U32 R0, R149, 0x2, RZ ;  /* 0x0000000295009824 */ /* 0x000fe400078e00ff */
[----:B------:R-:W-:Y:S01]  /*07e0*/  @!P1 IMAD.WIDE R4, R10, 0x2, R4 ;  /* 0x000000020a049825 */ /* 0x000fe200078e0204 */
[----:B------:R-:W-:Y:S02]  /*07f0*/  @!P3 SHF.R.S32.HI R10, RZ, 0x1f, R28 ;  /* 0x0000001fff0ab819 */ /* 0x000fe4000001141c */
[----:B------:R1:W-:Y:S04]  /*0800*/  @!P1 LDGSTS.E.BYPASS.LTC128B.128 [R0+0x6100], [R6.64], !P6 ;  /* 0x0610000006009fae */ /* 0x0003e8000f101d50 */
[----:B------:R2:W-:Y:S04]  /*0810*/  @!P1 LDGSTS.E.BYPASS.LTC128B.128 [R0+0x8100], [R8.64], !P5 ;  /* 0x0810000008009fae */ /* 0x0005e8000e901d50 */
[----:B------:R3:W-:Y:S01]  /*0820*/  @!P1 LDGSTS.E.BYPASS.LTC128B.128 [R0+0xa100], [R4.64], !P4 ;  /* 0x0a10000004009fae */ /* 0x0007e2000e101d50 */
[----:B-1----:R-:W-:-:S02]  /*0830*/  @!P3 LEA.HI R6, R10, R28, RZ, 0x3 ;  /* 0x0000001c0a06b211 */ /* 0x002fc400078f18ff */
[----:B--2---:R-:W-:Y:S02]  /*0840*/  @!P3 LEA.HI R8, R11, R23, RZ, 0x3 ;  /* 0x000000170b08b211 */ /* 0x004fe400078f18ff */
[----:B------:R-:W-:Y:S02]  /*0850*/  @!P3 LOP3.LUT R6, R6, 0xfffffff8, RZ, 0xc0, !PT ;  /* 0xfffffff80606b812 */ /* 0x000fe400078ec0ff */
[----:B---3--:R-:W-:Y:S01]  /*0860*/  @!P3 LEA R4, P1, R229, R2, 0x1 ;  /* 0x00000002e504b211 */ /* 0x008fe200078208ff */
[----:B------:R-:W-:Y:S01]  /*0870*/  @!P3 IMAD.SHL.U32 R0, R149, 0x2, RZ ;  /* 0x000000029500b824 */ /* 0x000fe200078e00ff */
[----:B------:R-:W-:Y:S01]  /*0880*/  @!P3 LOP3.LUT R8, R8, 0xfffffff8, RZ, 0xc0, !PT ;  /* 0xfffffff80808b812 */ /* 0x000fe200078ec0ff */
[----:B----4-:R-:W-:Y:S01]  /*0890*/  @!P3 IMAD.WIDE R6, R6, 0x2, R2 ;  /* 0x000000020606b825 */ /* 0x010fe200078e0202 */
[----:B------:R-:W-:-:S03]  /*08a0*/  @!P3 LEA.HI.X R5, R229, R3, R27, 0x1, P1 ;  /* 0x00000003e505b211 */ /* 0x000fc600008f0c1b */
[----:B------:R-:W-:Y:S01]  /*08b0*/  @!P3 IMAD.WIDE R2, R8, 0x2, R2 ;  /* 0x000000020802b825 */ /* 0x000fe200078e0202 */
[----:B------:R-:W-:Y:S01]  /*08c0*/  SHF.R.S32.HI R8, RZ, 0x4, R19 ;  /* 0x00000004ff087819 */ /* 0x000fe20000011413 */
[----:B------:R1:W-:Y:S04]  /*08d0*/  @!P3 LDGSTS.E.BYPASS.LTC128B.128 [R0+0x6900], [R4.64], !P6 ;  /* 0x069000000400bfae */ /* 0x0003e8000f101d50 */
[----:B------:R2:W-:Y:S04]  /*08e0*/  @!P3 LDGSTS.E.BYPASS.LTC128B.128 [R0+0x8900], [R6.64], !P5 ;  /* 0x089000000600bfae */ /* 0x0005e8000e901d50 */
[----:B------:R3:W-:Y:S04]  /*08f0*/  @!P3 LDGSTS.E.BYPASS.LTC128B.128 [R0+0xa900], [R2.64], !P4 ;  /* 0x0a9000000200bfae */ /* 0x0007e8000e101d50 */
[----:B-1----:R-:W1:Y:S01]  /*0900*/  SHFL.IDX PT, R4, R14, 0x2, 0x1c1f ;  /* 0x005c1f000e047f89 */ /* 0x002e6200000e0000 */
[----:B--2---:R-:W-:-:S03]  /*0910*/  LOP3.LUT R6, R21, 0xfffffff8, RZ, 0xc0, !PT ;  /* 0xfffffff815067812 */ /* 0x004fc600078ec0ff */
[----:B------:R-:W2:Y:S01]  /*0920*/  SHFL.IDX PT, R5, R13, 0x2, 0x1c1f ;  /* 0x005c1f000d057f89 */ /* 0x000ea200000e0000 */
[----:B------:R-:W-:Y:S01]  /*0930*/  LEA.HI R7, R19, R8, RZ, 0x1 ;  /* 0x0000000813077211 */ /* 0x000fe200078f08ff */
[----:B---3--:R-:W-:Y:S01]  /*0940*/  IMAD R2, R24, c[0x0][0x1e0], RZ ;  /* 0x0000780018027a24 */ /* 0x008fe200078e02ff */
[----:B------:R-:W-:Y:S01]  /*0950*/  IADD3 R3, R20, 0x60, RZ ;  /* 0x0000006014037810 */ /* 0x000fe20007ffe0ff */
[----:B------:R-:W-:Y:S01]  /*0960*/  IMAD.IADD R0, R25, 0x1, -R6 ;  /* 0x0000000119007824 */ /* 0x000fe200078e0a06 */
[----:B------:R-:W-:Y:S01]  /*0970*/  LOP3.LUT R7, R7, 0xfffffffe, RZ, 0xc0, !PT ;  /* 0xfffffffe07077812 */ /* 0x000fe200078ec0ff */
[----:B------:R-:W-:Y:S01]  /*0980*/  IMAD R2, R18, c[0x0][0x1e4], R2 ;  /* 0x0000790012027a24 */ /* 0x000fe200078e0202 */
[----:B------:R-:W-:Y:S02]  /*0990*/  ISETP.GE.AND P3, PT, R3, R12, PT ;  /* 0x0000000c0300720c */ /* 0x000fe40003f66270 */
[----:B------:R-:W-:Y:S01]  /*09a0*/  LEA.HI R17, R0, R0, RZ, 0x1 ;  /* 0x0000000000117211 */ /* 0x000fe200078f08ff */
[----:B------:R-:W-:Y:S01]  /*09b0*/  IMAD.IADD R2, R31, 0x1, R2 ;  /* 0x000000011f027824 */ /* 0x000fe200078e0202 */
[----:B------:R-:W-:Y:S01]  /*09c0*/  SHFL.IDX PT, R3, R13, 0x3, 0x1c1f ;  /* 0x007c1f000d037f89 */ /* 0x000fe200000e0000 */
[----:B------:R-:W-:Y:S01]  /*09d0*/  IMAD.IADD R12, R8, 0x1, -R7 ;  /* 0x00000001080c7824 */ /* 0x000fe200078e0a07 */
[----:B------:R-:W-:-:S02]  /*09e0*/  LOP3.LUT R6, R17, 0x7fffffe, RZ, 0xc0, !PT ;  /* 0x07fffffe11067812 */ /* 0x000fc400078ec0ff */
[----:B------:R3:W-:Y:S03]  /*09f0*/  STL [R1+0x10], R2 ;  /* 0x0000100201007387 */ /* 0x0007e60000100800 */
[----:B------:R-:W-:Y:S01]  /*0a00*/  IMAD.IADD R20, R0, 0x1, -R6 ;  /* 0x0000000100147824 */ /* 0x000fe200078e0a06 */
[----:B------:R-:W-:Y:S01]  /*0a10*/  @!P2 SHF.R.S32.HI R0, RZ, 0x1f, R23 ;  /* 0x0000001fff00a819 */ /* 0x000fe20000011417 */
[----:B------:R-:W-:Y:S03]  /*0a20*/  STL.64 [R1+0x8], R44 ;  /* 0x0000082c01007387 */ /* 0x000fe60000100a00 */
[----:B------:R-:W-:-:S04]  /*0a30*/  @!P2 LEA.HI R0, R0, R23, RZ, 0x3 ;  /* 0x000000170000a211 */ /* 0x000fc800078f18ff */
[----:B------:R-:W-:Y:S01]  /*0a40*/  @!P2 LOP3.LUT R10, R0, 0xfffffff8, RZ, 0xc0, !PT ;  /* 0xfffffff8000aa812 */ /* 0x000fe200078ec0ff */
[----:B------:R-:W-:Y:S01]  /*0a50*/  @!P2 IMAD.SHL.U32 R0, R149, 0x2, RZ ;  /* 0x000000029500a824 */ /* 0x000fe200078e00ff */
[----:B-----5:R4:W5:Y:S02]  /*0a60*/  @P0 R2UR UR24, R16 ;  /* 0x00000000101803c2 */ /* 0x02096400000e0000 */
[----:B----4-:R-:W-:Y:S01]  /*0a70*/  IADD3 R16, P1, P0, R30, UR14, R229 ;  /* 0x0000000e1e107c10 */ /* 0x010fe2000f83e0e5 */
[----:B-----5:R-:W-:-:S03]  /*0a80*/  @UP0 USHF.R.S32.HI UR25, URZ, 0x1f, UR24 ;  /* 0x0000001f3f190899 */ /* 0x020fc60008011418 */
[--C-:B------:R-:W-:Y:S01]  /*0a90*/  IADD3.X R11, R2, UR9, R27.reuse, P1, P0 ;  /* 0x00000009020b7c10 */ /* 0x100fe20008fe041b */
[----:B------:R-:W-:Y:S01]  /*0aa0*/  @!UP0 UMOV UR24, UR8 ;  /* 0x0000000800188c82 */ /* 0x000fe20008000000 */
[----:B---3--:R-:W-:Y:S01]  /*0ab0*/  @!P2 SHF.R.S32.HI R2, RZ, 0x1f, R28 ;  /* 0x0000001fff02a819 */ /* 0x008fe2000001141c */
[----:B------:R-:W-:Y:S01]  /*0ac0*/  UIMAD.WIDE.U32 UR12, UR24, UR4, URZ ;  /* 0x00000004180c72a5 */ /* 0x000fe2000f8e003f */
[C---:B-1----:R-:W-:Y:S01]  /*0ad0*/  @!P2 LEA R6, P0, R229.reuse, R4, 0x1 ;  /* 0x00000004e506a211 */ /* 0x042fe200078008ff */
[----:B------:R-:W-:Y:S01]  /*0ae0*/  @!UP0 UMOV UR25, UR7 ;  /* 0x0000000700198c82 */ /* 0x000fe20008000000 */
[----:B------:R-:W-:Y:S01]  /*0af0*/  @!P2 LEA.HI R8, R2, R28, RZ, 0x3 ;  /* 0x0000001c0208a211 */ /* 0x000fe200078f18ff */
[----:B------:R-:W-:Y:S01]  /*0b00*/  UIMAD UR8, UR25, UR4, URZ ;  /* 0x00000004190872a4 */ /* 0x000fe2000f8e023f */
[----:B------:R-:W1:Y:S01]  /*0b10*/  SHFL.IDX PT, R2, R14, 0x3, 0x1c1f ;  /* 0x007c1f000e027f89 */ /* 0x000e6200000e0000 */
[----:B--2---:R-:W-:Y:S01]  /*0b20*/  @!P2 LEA.HI.X R7, R229, R5, R27, 0x1, P0 ;  /* 0x00000005e507a211 */ /* 0x004fe200000f0c1b */
[----:B------:R-:W-:Y:S01]  /*0b30*/  UMOV UR7, 0x6 ;  /* 0x0000000600077882 */ /* 0x000fe20000000000 */
[----:B------:R-:W-:Y:S01]  /*0b40*/  @!P2 LOP3.LUT R8, R8, 0xfffffff8, RZ, 0xc0, !PT ;  /* 0xfffffff80808a812 */ /* 0x000fe200078ec0ff */
[----:B------:R-:W-:Y:S01]  /*0b50*/  UIMAD UR8, UR24, UR5, UR8 ;  /* 0x00000005180872a4 */ /* 0x000fe2000f8e0208 */
[C---:B------:R-:W-:Y:S01]  /*0b60*/  ISETP.GE.AND P1, PT, R15.reuse, 0x1, PT ;  /* 0x000000010f00780c */ /* 0x040fe20003f26270 */
[----:B------:R2:W-:Y:S01]  /*0b70*/  @!P2 LDGSTS.E.BYPASS.LTC128B.128 [R0+0x7100], [R6.64], !P6 ;  /* 0x071000000600afae */ /* 0x0005e2000f101d50 */
[----:B------:R-:W-:Y:S01]  /*0b80*/  ULDC.64 UR4, c[0x0][0x1e0] ;  /* 0x0000780000047ab9 */ /* 0x000fe20000000a00 */
[--C-:B------:R-:W-:Y:S01]  /*0b90*/  @!P2 IMAD.WIDE R8, R8, 0x2, R4.reuse ;  /* 0x000000020808a825 */ /* 0x100fe200078e0204 */
[----:B------:R-:W-:Y:S01]  /*0ba0*/  UIADD3 UR8, UR13, UR8, URZ ;  /* 0x000000080d087290 */ /* 0x000fe2000fffe03f */
[----:B------:R-:W-:Y:S01]  /*0bb0*/  ISETP.GE.AND P0, PT, R15, 0x21, PT ;  /* 0x000000210f00780c */ /* 0x000fe20003f06270 */
[----:B------:R-:W-:Y:S01]  /*0bc0*/  USHF.L.U32 UR19, UR4, 0x6, URZ ;  /* 0x0000000604137899 */ /* 0x000fe2000800063f */
[----:B------:R-:W-:Y:S01]  /*0bd0*/  @!P2 IMAD.WIDE R4, R10, 0x2, R4 ;  /* 0x000000020a04a825 */ /* 0x000fe200078e0204 */
[----:B------:R3:W-:Y:S01]  /*0be0*/  @!P2 LDGSTS.E.BYPASS.LTC128B.128 [R0+0x9100], [R8.64], !P5 ;  /* 0x091000000800afae */ /* 0x0007e2000e901d50 */
[----:B------:R-:W-:Y:S01]  /*0bf0*/  USHF.L.U64.HI UR18, UR4, UR7, UR5 ;  /* 0x0000000704127299 */ /* 0x000fe20008010205 */
[----:B------:R-:W-:Y:S01]  /*0c00*/  LOP3.LUT R10, R19, 0xfffffff0, RZ, 0xc0, !PT ;  /* 0xfffffff0130a7812 */ /* 0x000fe200078ec0ff */
[----:B------:R-:W-:Y:S01]  /*0c10*/  USHF.L.U32 UR11, UR4, 0x5, URZ ;  /* 0x00000005040b7899 */ /* 0x000fe2000800063f */
[----:B------:R3:W-:Y:S01]  /*0c20*/  @!P2 LDGSTS.E.BYPASS.LTC128B.128 [R0+0xb100], [R4.64], !P4 ;  /* 0x0b1000000400afae */ /* 0x0007e2000e101d50 */
[----:B------:R-:W-:Y:S01]  /*0c30*/  UIMAD UR10, UR18, UR22, URZ ;  /* 0x00000016120a72a4 */ /* 0x000fe2000f8e023f */
[----:B------:R-:W-:Y:S01]  /*0c40*/  IMAD.U32 R137, RZ, RZ, UR19 ;  /* 0x00000013ff897e24 */ /* 0x000fe2000f8e00ff */
[----:B------:R-:W-:-:S02]  /*0c50*/  UISETP.GE.AND UP0, UPT, UR6, 0x1, UPT ;  /* 0x000000010600788c */ /* 0x000fc4000bf06270 */
[----:B------:R-:W-:Y:S01]  /*0c60*/  UIMAD UR10, UR20, UR19, UR10 ;  /* 0x00000013140a72a4 */ /* 0x000fe2000f8e020a */
[----:B--2---:R-:W-:Y:S02]  /*0c70*/  @!P3 SHF.R.S32.HI R6, RZ, 0x1f, R28 ;  /* 0x0000001fff06b819 */ /* 0x004fe4000001141c */
[----:B------:R-:W-:Y:S02]  /*0c80*/  @!P3 SHF.R.S32.HI R7, RZ, 0x1f, R23 ;  /* 0x0000001fff07b819 */ /* 0x000fe40000011417 */
[----:B---3--:R-:W-:Y:S02]  /*0c90*/  @!P3 LEA.HI R0, R6, R28, RZ, 0x3 ;  /* 0x0000001c0600b211 */ /* 0x008fe400078f18ff */
[----:B------:R-:W-:Y:S02]  /*0ca0*/  @!P3 LEA.HI R5, R7, R23, RZ, 0x3 ;  /* 0x000000170705b211 */ /* 0x000fe400078f18ff */
[----:B-1----:R-:W-:Y:S02]  /*0cb0*/  @!P3 LEA R4, P2, R229, R2, 0x1 ;  /* 0x00000002e504b211 */ /* 0x002fe400078408ff */
[----:B------:R-:W-:-:S02]  /*0cc0*/  @!P3 LOP3.LUT R0, R0, 0xfffffff8, RZ, 0xc0, !PT ;  /* 0xfffffff80000b812 */ /* 0x000fc400078ec0ff */
[----:B------:R-:W-:Y:S02]  /*0cd0*/  @!P3 LOP3.LUT R8, R5, 0xfffffff8, RZ, 0xc0, !PT ;  /* 0xfffffff80508b812 */ /* 0x000fe400078ec0ff */
[----:B------:R-:W-:Y:S01]  /*0ce0*/  @!P3 LEA.HI.X R5, R229, R3, R27, 0x1, P2 ;  /* 0x00000003e505b211 */ /* 0x000fe200010f0c1b */
[----:B------:R-:W-:Y:S01]  /*0cf0*/  @!P3 IMAD.WIDE R6, R0, 0x2, R2 ;  /* 0x000000020006b825 */ /* 0x000fe200078e0202 */
[----:B------:R-:W-:-:S03]  /*0d00*/  IADD3 R232, P2, R16, UR12, RZ ;  /* 0x0000000c10e87c10 */ /* 0x000fc6000ff5e0ff */
[----:B------:R-:W-:Y:S01]  /*0d10*/  @!P3 IMAD.SHL.U32 R0, R149, 0x2, RZ ;  /* 0x000000029500b824 */ /* 0x000fe200078e00ff */
[----:B------:R-:W-:Y:S01]  /*0d20*/  IADD3.X R233, R11, UR8, RZ, P2, !PT ;  /* 0x000000080be97c10 */ /* 0x000fe200097fe4ff */
[----:B------:R-:W-:-:S03]  /*0d30*/  @!P3 IMAD.WIDE R8, R8, 0x2, R2 ;  /* 0x000000020808b825 */ /* 0x000fc600078e0202 */
[----:B------:R1:W-:Y:S01]  /*0d40*/  @!P3 LDGSTS.E.BYPASS.LTC128B.128 [R0+0x7900], [R4.64], !P6 ;  /* 0x079000000400bfae */ /* 0x0003e2000f101d50 */
[----:B------:R-:W-:Y:S01]  /*0d50*/  IMAD.WIDE.U32 R2, R137, UR22, R232 ;  /* 0x0000001689027c25 */ /* 0x000fe2000f8e00e8 */
[----:B------:R-:W-:Y:S02]  /*0d60*/  ISETP.GE.AND P6, PT, R229, c[0x0][0x1d4], PT ;  /* 0x00007500e5007a0c */ /* 0x000fe40003fc6270 */
[----:B------:R2:W-:Y:S04]  /*0d70*/  @!P3 LDGSTS.E.BYPASS.LTC128B.128 [R0+0x9900], [R6.64], !P5 ;  /* 0x099000000600bfae */ /* 0x0005e8000e901d50 */
[----:B------:R3:W-:Y:S01]  /*0d80*/  @!P3 LDGSTS.E.BYPASS.LTC128B.128 [R0+0xb900], [R8.64], !P4 ;  /* 0x0b9000000800bfae */ /* 0x0007e2000e101d50 */
[----:B------:R-:W-:-:S03]  /*0d90*/  ISETP.GE.AND P4, PT, R23, c[0x0][0x1d4], PT ;  /* 0x0000750017007a0c */ /* 0x000fc60003f86270 */
[----:B------:R-:W0:Y:S04]  /*0da0*/  LDGDEPBAR ;  /* 0x00000000000079af */ /* 0x000e280000000000 */
[----:B------:R-:W-:Y:S01]  /*0db0*/  BAR.SYNC.DEFER_BLOCKING 0x0 ;  /* 0x0000000000007b1d */ /* 0x000fe20000010000 */
[----:B-1----:R-:W-:Y:S01]  /*0dc0*/  @P1 LEA R4, P5, R2, c[0x0][0x1c8], 0x1 ;  /* 0x0000720002041a11 */ /* 0x002fe200078a08ff */
[----:B--2---:R-:W-:Y:S01]  /*0dd0*/  IMAD.IADD R6, R25, 0x1, -R10 ;  /* 0x0000000119067824 */ /* 0x004fe200078e0a0a */
[----:B------:R-:W-:-:S03]  /*0de0*/  IADD3 R7, R3, UR10, RZ ;  /* 0x0000000a03077c10 */ /* 0x000fc6000fffe0ff */
[----:B------:R-:W-:Y:S01]  /*0df0*/  UMOV UR10, 0x5 ;  /* 0x00000005000a7882 */ /* 0x000fe20000000000 */
[----:B---3--:R-:W-:Y:S01]  /*0e00*/  @P0 IADD3 R8, P2, R2, UR11, RZ ;  /* 0x0000000b02080c10 */ /* 0x008fe2000ff5e0ff */
[----:B------:R-:W-:Y:S01]  /*0e10*/  USHF.L.U64.HI UR10, UR4, UR10, UR5 ;  /* 0x0000000a040a7299 */ /* 0x000fe20008010205 */
[----:B------:R-:W-:Y:S02]  /*0e20*/  LEA.HI R0, R6, R6, RZ, 0x1 ;  /* 0x0000000606007211 */ /* 0x000fe400078f08ff */
[----:B------:R-:W-:Y:S01]  /*0e30*/  @P1 LEA.HI.X R5, R2, c[0x0][0x1cc], R7, 0x1, P5 ;  /* 0x0000730002051a11 */ /* 0x000fe200028f0c07 */
[----:B------:R-:W-:Y:S01]  /*0e40*/  ULDC.64 UR4, c[0x0][0x210] ;  /* 0x0000840000047ab9 */ /* 0x000fe20000000a00 */
[--C-:B------:R-:W-:Y:S01]  /*0e50*/  SHF.R.S32.HI R3, RZ, 0x1, R0.reuse ;  /* 0x00000001ff037819 */ /* 0x100fe20000011400 */
[----:B------:R-:W-:Y:S01]  /*0e60*/  UIMAD UR30, UR26, UR4, URZ ;  /* 0x000000041a1e72a4 */ /* 0x000fe2000f8e023f */
[----:B------:R-:W-:Y:S01]  /*0e70*/  SHF.R.S32.HI R2, RZ, 0x1f, R0 ;  /* 0x0000001fff027819 */ /* 0x000fe20000011400 */
[----:B------:R-:W-:Y:S01]  /*0e80*/  UIMAD.WIDE.U32 UR26, UR23, UR4, URZ ;  /* 0x00000004171a72a5 */ /* 0x000fe2000f8e003f */
[----:B------:R-:W-:Y:S01]  /*0e90*/  LOP3.LUT R10, R0, 0x7fffffe, RZ, 0xc0, !PT ;  /* 0x07fffffe000a7812 */ /* 0x000fe200078ec0ff */
[----:B------:R-:W-:Y:S01]  /*0ea0*/  UIMAD UR30, UR23, UR5, UR30 ;  /* 0x00000005171e72a4 */ /* 0x000fe2000f8e021e */
[----:B------:R-:W-:-:S02]  /*0eb0*/  ISETP.GE.AND P5, PT, R28, c[0x0][0x1d4], PT ;  /* 0x000075001c007a0c */ /* 0x000fc40003fa6270 */
[----:B------:R-:W-:Y:S01]  /*0ec0*/  LEA.HI R0, R2, R3, RZ, 0x2 ;  /* 0x0000000302007211 */ /* 0x000fe200078f10ff */
[----:B------:R-:W-:Y:S01]  /*0ed0*/  IMAD.IADD R19, R6, 0x1, -R10 ;  /* 0x0000000106137824 */ /* 0x000fe200078e0a0a */
[----:B------:R-:W-:Y:S01]  /*0ee0*/  SHF.R.S32.HI R11, RZ, 0x1f, R6 ;  /* 0x0000001fff0b7819 */ /* 0x000fe20000011406 */
[----:B------:R-:W-:Y:S01]  /*0ef0*/  ULDC.64 UR4, c[0x0][0x218] ;  /* 0x0000860000047ab9 */ /* 0x000fe20000000a00 */
[----:B------:R-:W-:Y:S01]  /*0f00*/  LOP3.LUT R9, R0, 0xfffffffc, RZ, 0xc0, !PT ;  /* 0xfffffffc00097812 */ /* 0x000fe200078ec0ff */
[----:B------:R-:W-:Y:S01]  /*0f10*/  UIMAD UR23, UR25, UR4, URZ ;  /* 0x00000004191772a4 */ /* 0x000fe2000f8e023f */
[----:B------:R-:W-:Y:S01]  /*0f20*/  @P0 IADD3.X R0, R7, UR10, RZ, P2, !PT ;  /* 0x0000000a07000c10 */ /* 0x000fe200097fe4ff */
[----:B------:R-:W-:Y:S01]  /*0f30*/  UIMAD.WIDE.U32 UR28, UR24, UR4, URZ ;  /* 0x00000004181c72a5 */ /* 0x000fe2000f8e003f */
[----:B------:R-:W-:Y:S01]  /*0f40*/  LEA.HI R11, R11, R6, RZ, 0x3 ;  /* 0x000000060b0b7211 */ /* 0x000fe200078f18ff */
[----:B------:R-:W-:Y:S01]  /*0f50*/  @P1 IMAD.SHL.U32 R6, R149, 0x2, RZ ;  /* 0x0000000295061824 */ /* 0x000fe200078e00ff */
[C---:B------:R-:W-:Y:S01]  /*0f60*/  @P0 LEA R2, P2, R8.reuse, c[0x0][0x1c8], 0x1 ;  /* 0x0000720008020a11 */ /* 0x040fe200078408ff */
[----:B------:R-:W-:Y:S01]  /*0f70*/  IMAD.IADD R9, R3, 0x1, -R9 ;  /* 0x0000000103097824 */ /* 0x000fe200078e0a09 */
[----:B------:R-:W-:Y:S01]  /*0f80*/  SHF.R.S32.HI R7, RZ, 0x1, R17 ;  /* 0x00000001ff077819 */ /* 0x000fe20000011411 */
[----:B------:R-:W-:Y:S01]  /*0f90*/  UIMAD UR23, UR24, UR5, UR23 ;  /* 0x00000005181772a4 */ /* 0x000fe2000f8e0217 */
[----:B------:R-:W-:Y:S01]  /*0fa0*/  @P0 LEA.HI.X R3, R8, c[0x0][0x1cc], R0, 0x1, P2 ;  /* 0x0000730008030a11 */ /* 0x000fe200010f0c00 */
[----:B------:R-:W-:Y:S01]  /*0fb0*/  @P0 IMAD.SHL.U32 R0, R149, 0x2, RZ ;  /* 0x0000000295000824 */ /* 0x000fe200078e00ff */
[----:B------:R-:W-:Y:S01]  /*0fc0*/  @!PT LDS RZ, [RZ] ;  /* 0x00000000fffff984 */ /* 0x000fe20000000800 */
[----:B------:R-:W-:Y:S01]  /*0fd0*/  @!PT LDS RZ, [RZ] ;  /* 0x00000000fffff984 */ /* 0x000fe20000000800 */
[----:B------:R-:W-:Y:S01]  /*0fe0*/  @!PT LDS RZ, [RZ] ;  /* 0x00000000fffff984 */ /* 0x000fe20000000800 */
[----:B------:R1:W-:Y:S01]  /*0ff0*/  @P1 LDGSTS.E.BYPASS.LTC128B.128 [R6+0x3100], [R4.64], !P6 ;  /* 0x0310000004061fae */ /* 0x0003e2000f101d50 */
[----:B------:R-:W-:-:S02]  /*1000*/  UIADD3 UR24, UR27, UR30, URZ ;  /* 0x0000001e1b187290 */ /* 0x000fc4000fffe03f */
[----:B------:R-:W-:Y:S01]  /*1010*/  UIADD3 UR23, UR29, UR23, URZ ;  /* 0x000000171d177290 */ /* 0x000fe2000fffe03f */
[----:B------:R1:W-:Y:S04]  /*1020*/  @P1 LDGSTS.E.BYPASS.LTC128B.128 [R6+0x4100], [R4.64+0x40], !P5 ;  /* 0x0410004004061fae */ /* 0x0003e8000e901d50 */
[----:B------:R1:W-:Y:S01]  /*1030*/  @P1 LDGSTS.E.BYPASS.LTC128B.128 [R6+0x5100], [R4.64+0x80], !P4 ;  /* 0x0510008004061fae */ /* 0x0003e2000e101d50 */
[----:B------:R-:W-:-:S03]  /*1040*/  LOP3.LUT P1, RZ, R7, 0x2, RZ, 0xc0, !PT ;  /* 0x0000000207ff7812 */ /* 0x000fc6000782c0ff */
[----:B------:R2:W-:Y:S04]  /*1050*/  @P0 LDGSTS.E.BYPASS.LTC128B.128 [R0+0x3900], [R2.64], !P6 ;  /* 0x0390000002000fae */ /* 0x0005e8000f101d50 */
[----:B------:R2:W-:Y:S04]  /*1060*/  @P0 LDGSTS.E.BYPASS.LTC128B.128 [R0+0x4900], [R2.64+0x40], !P5 ;  /* 0x0490004002000fae */ /* 0x0005e8000e901d50 */
[----:B------:R2:W-:Y:S01]  /*1070*/  @P0 LDGSTS.E.BYPASS.LTC128B.128 [R0+0x5900], [R2.64+0x80], !P4 ;  /* 0x0590008002000fae */ /* 0x0005e2000e101d50 */
[----:B------:R-:W-:-:S03]  /*1080*/  LOP3.LUT P0, RZ, R9, 0x2, RZ, 0xc0, !PT ;  /* 0x0000000209ff7812 */ /* 0x000fc6000780c0ff */
[----:B------:R-:W0:Y:S01]  /*1090*/  LDGDEPBAR ;  /* 0x00000000000079af */ /* 0x000e220000000000 */
[----:B-1----:R-:W-:Y:S02]  /*10a0*/  IMAD.SHL.U32 R4, R7, 0x40, RZ ;  /* 0x0000004007047824 */ /* 0x002fe400078e00ff */
[C---:B------:R-:W-:Y:S02]  /*10b0*/  IMAD.SHL.U32 R5, R12.reuse, 0x8, RZ ;  /* 0x000000080c057824 */ /* 0x040fe400078e00ff */
[----:B------:R-:W-:Y:S01]  /*10c0*/  IMAD R6, R12, 0x8, R20 ;  /* 0x000000080c067824 */ /* 0x000fe200078e0214 */
[----:B--2---:R-:W-:Y:S01]  /*10d0*/  LOP3.LUT R0, R4, 0xc0, RZ, 0xc0, !PT ;  /* 0x000000c004007812 */ /* 0x004fe200078ec0ff */
[----:B------:R-:W-:Y:S01]  /*10e0*/  IMAD.SHL.U32 R2, R9, 0x40, RZ ;  /* 0x0000004009027824 */ /* 0x000fe200078e00ff */
[----:B------:R-:W-:-:S04]  /*10f0*/  DEPBAR.LE SB0, 0x1 ;  /* 0x000080400000791a */ /* 0x000fc80000000000 */
[----:B------:R-:W-:Y:S01]  /*1100*/  IMAD.SHL.U32 R4, R11, 0x20, RZ ;  /* 0x000000200b047824 */ /* 0x000fe200078e00ff */
[----:B------:R-:W-:Y:S01]  /*1110*/  LOP3.LUT R3, R0, 0x8, R21, 0xf8, !PT ;  /* 0x0000000800037812 */ /* 0x000fe200078ef815 */
[----:B------:R-:W-:-:S04]  /*1120*/  DEPBAR.LE SB0, 0x0 ;  /* 0x000080000000791a */ /* 0x000fc80000000000 */
[----:B------:R-:W-:Y:S02]  /*1130*/  SHF.R.U32.HI R0, RZ, 0x3, R0 ;  /* 0x00000003ff007819 */ /* 0x000fe40000011600 */
[----:B------:R-:W-:Y:S02]  /*1140*/  LOP3.LUT R2, R2, 0xc0, RZ, 0xc0, !PT ;  /* 0x000000c002027812 */ /* 0x000fe400078ec0ff */
[----:B------:R-:W-:Y:S02]  /*1150*/  LOP3.LUT R17, R4, 0xffffff00, RZ, 0xc0, !PT ;  /* 0xffffff0004117812 */ /* 0x000fe400078ec0ff */
[----:B------:R-:W-:Y:S02]  /*1160*/  LOP3.LUT R0, R3, R0, RZ, 0x3c, !PT ;  /* 0x0000000003007212 */ /* 0x000fe400078e3cff */
[----:B------:R-:W-:Y:S02]  /*1170*/  LOP3.LUT R4, R2, 0x8, R5, 0xf8, !PT ;  /* 0x0000000802047812 */ /* 0x000fe400078ef805 */
[----:B------:R-:W-:Y:S01]  /*1180*/  SHF.R.U32.HI R3, RZ, 0x3, R2 ;  /* 0x00000003ff037819 */ /* 0x000fe20000011602 */
[----:B------:R-:W-:-:S02]  /*1190*/  IMAD R2, R22, 0x200, R17 ;  /* 0x0000020016027824 */ /* 0x000fc400078e0211 */
[----:B------:R-:W-:Y:S01]  /*11a0*/  IMAD.U32 R0, R6, 0x20, R0 ;  /* 0x0000002006007824 */ /* 0x000fe200078e0000 */
[----:B------:R-:W-:Y:S01]  /*11b0*/  LOP3.LUT R16, R4, R3, RZ, 0x3c, !PT ;  /* 0x0000000304107212 */ /* 0x000fe200078e3cff */
[----:B------:R-:W-:Y:S02]  /*11c0*/  IMAD R2, R19, 0x20, R2 ;  /* 0x0000002013027824 */ /* 0x000fe400078e0202 */
[----:B------:R-:W-:Y:S01]  /*11d0*/  IMAD.SHL.U32 R139, R0, 0x2, RZ ;  /* 0x00000002008b7824 */ /* 0x000fe200078e00ff */
[----:B------:R-:W-:Y:S01]  /*11e0*/  BAR.SYNC.DEFER_BLOCKING 0x0 ;  /* 0x0000000000007b1d */ /* 0x000fe20000010000 */
[----:B------:R-:W-:Y:S02]  /*11f0*/  IMAD.IADD R2, R16, 0x1, R2 ;  /* 0x0000000110027824 */ /* 0x000fe400078e0202 */
[----:B------:R-:W-:Y:S01]  /*1200*/  IMAD.MOV.U32 R0, RZ, RZ, 0x10 ;  /* 0x00000010ff007424 */ /* 0x000fe200078e00ff */
[----:B------:R-:W-:Y:S01]  /*1210*/  IADD3 R3, R139, 0x3100, RZ ;  /* 0x000031008b037810 */ /* 0x000fe20007ffe0ff */
[----:B------:R-:W-:Y:S01]  /*1220*/  IMAD.SHL.U32 R214, R2, 0x2, RZ ;  /* 0x0000000202d67824 */ /* 0x000fe200078e00ff */
[----:B------:R-:W-:-:S02]  /*1230*/  LOP3.LUT R2, R26, 0xffffffe0, RZ, 0xc0, !PT ;  /* 0xffffffe01a027812 */ /* 0x000fc400078ec0ff */
[----:B------:R-:W-:Y:S02]  /*1240*/  IADD3 R216, R139, 0x3120, RZ ;  /* 0x000031208bd87810 */ /* 0x000fe40007ffe0ff */
[----:B------:R-:W-:Y:S01]  /*1250*/  @P1 IADD3 R216, R3, -0x20, RZ ;  /* 0xffffffe003d81810 */ /* 0x000fe20007ffe0ff */
[----:B------:R-:W-:Y:S01]  /*1260*/  IMAD.IADD R136, R25, 0x1, -R2 ;  /* 0x0000000119887824 */ /* 0x000fe200078e0a02 */
[----:B------:R-:W-:Y:S01]  /*1270*/  SEL R0, R0, 0xfffffff0, !P0 ;  /* 0xfffffff000007807 */ /* 0x000fe20004000000 */
[----:B------:R-:W-:Y:S01]  /*1280*/  IMAD R2, R24, c[0x0][0x208], RZ ;  /* 0x0000820018027a24 */ /* 0x000fe200078e02ff */
[----:B------:R-:W-:Y:S01]  /*1290*/  IADD3 R24, P1, P0, R44, UR26, R229 ;  /* 0x0000001a2c187c10 */ /* 0x000fe2000f83e0e5 */
[----:B------:R-:W-:Y:S01]  /*12a0*/  IMAD R25, R19, 0x20, R17 ;  /* 0x0000002013197824 */ /* 0x000fe200078e0211 */
[----:B------:R-:W-:Y:S01]  /*12b0*/  SEL R17, RZ, 0xffffffff, P5 ;  /* 0xffffffffff117807 */ /* 0x000fe20002800000 */
[----:B------:R-:W-:Y:S01]  /*12c0*/  IMAD R3, R18, c[0x0][0x20c], R2 ;  /* 0x0000830012037a24 */ /* 0x000fe200078e0202 */
[----:B------:R-:W-:Y:S01]  /*12d0*/  SEL R19, RZ, 0x1, P6 ;  /* 0x00000001ff137807 */ /* 0x000fe20003000000 */
[----:B------:R-:W-:Y:S01]  /*12e0*/  IMAD R215, R0, 0x2, R214 ;  /* 0x0000000200d77824 */ /* 0x000fe200078e02d6 */
[C---:B------:R-:W-:Y:S01]  /*12f0*/  IADD3 R227, R216.reuse, 0x400, RZ ;  /* 0x00000400d8e37810 */ /* 0x040fe20007ffe0ff */
[----:B------:R-:W-:Y:S01]  /*1300*/  IMAD.SHL.U32 R2, R17, 0x2, RZ ;  /* 0x0000000211027824 */ /* 0x000fe200078e00ff */
[C---:B------:R-:W-:Y:S01]  /*1310*/  IADD3 R226, R216.reuse, 0x800, RZ ;  /* 0x00000800d8e27810 */ /* 0x040fe20007ffe0ff */
[----:B------:R-:W-:Y:S01]  /*1320*/  IMAD.IADD R17, R45, 0x1, R3 ;  /* 0x000000012d117824 */ /* 0x000fe200078e0203 */
[----:B------:R-:W1:Y:S01]  /*1330*/  LDSM.16.M88.4 R12, [R214+0x6100] ;  /* 0x00610000d60c783b */ /* 0x000e620000000200 */
[----:B------:R-:W-:-:S02]  /*1340*/  IADD3 R225, R216, 0xc00, RZ ;  /* 0x00000c00d8e17810 */ /* 0x000fc40007ffe0ff */
[----:B------:R-:W-:Y:S01]  /*1350*/  LOP3.LUT R3, R2, 0x2, R19, 0xe2, !PT ;  /* 0x0000000202037812 */ /* 0x000fe200078ee213 */
[----:B------:R2:W-:Y:S01]  /*1360*/  STL [R1+0x4], R17 ;  /* 0x0000041101007387 */ /* 0x0005e20000100800 */
[----:B------:R-:W-:-:S03]  /*1370*/  SEL R2, RZ, 0x4, P4 ;  /* 0x00000004ff027807 */ /* 0x000fc60002000000 */
[----:B------:R3:W4:Y:S01]  /*1380*/  LDSM.16.M88.4 R8, [R214+0x7100] ;  /* 0x00710000d608783b */ /* 0x0007220000000200 */
[----:B------:R-:W-:Y:S01]  /*1390*/  LOP3.LUT R19, R3, R2, RZ, 0xfc, !PT ;  /* 0x0000000203137212 */ /* 0x000fe200078efcff */
[----:B------:R-:W-:Y:S02]  /*13a0*/  IMAD.IADD R3, R16, 0x1, R25 ;  /* 0x0000000110037824 */ /* 0x000fe400078e0219 */
[----:B------:R3:W1:Y:S04]  /*13b0*/  LDSM.16.M88.4 R40, [R139+0x3100] ;  /* 0x003100008b28783b */ /* 0x0006680000000200 */
[----:B------:R3:W1:Y:S04]  /*13c0*/  LDSM.16.M88.4 R36, [R139+0x3500] ;  /* 0x003500008b24783b */ /* 0x0006680000000200 */
[----:B------:R3:W1:Y:S04]  /*13d0*/  LDSM.16.M88.4 R32, [R139+0x3900] ;  /* 0x003900008b20783b */ /* 0x0006680000000200 */
[----:B------:R3:W1:Y:S04]  /*13e0*/  LDSM.16.M88.4 R28, [R139+0x3d00] ;  /* 0x003d00008b1c783b */ /* 0x0006680000000200 */
[----:B------:R3:W1:Y:S01]  /*13f0*/  LDSM.16.M88.4 R20, [R215+0x6100] ;  /* 0x00610000d714783b */ /* 0x0006620000000200 */
[----:B--2---:R-:W-:-:S02]  /*1400*/  IADD3.X R17, R17, UR24, R27, P1, P0 ;  /* 0x0000001811117c10 */ /* 0x004fc40008fe041b */
[----:B------:R-:W-:Y:S01]  /*1410*/  PLOP3.LUT P0, PT, PT, PT, UP0, 0x80, 0x0 ;  /* 0x000000000000781c */ /* 0x000fe20003f0f008 */
[----:B------:R3:W2:Y:S01]  /*1420*/  LDSM.16.M88.4 R4, [R215+0x7100] ;  /* 0x00710000d704783b */ /* 0x0006a20000000200 */
[----:B------:R-:W-:-:S03]  /*1430*/  IADD3 R230, P1, R24, UR28, RZ ;  /* 0x0000001c18e67c10 */ /* 0x000fc6000ff3e0ff */
[----:B------:R3:W1:Y:S01]  /*1440*/  LDSM.16.M88.4 R60, [R216] ;  /* 0x00000000d83c783b */ /* 0x0006620000000200 */
[----:B------:R-:W-:-:S03]  /*1450*/  IADD3.X R231, R17, UR23, RZ, P1, !PT ;  /* 0x0000001711e77c10 */ /* 0x000fc60008ffe4ff */
[----:B------:R3:W1:Y:S04]  /*1460*/  LDSM.16.M88.4 R68, [R216+0x400] ;  /* 0x00040000d844783b */ /* 0x0006680000000200 */
[----:B------:R3:W1:Y:S04]  /*1470*/  LDSM.16.M88.4 R80, [R216+0x800] ;  /* 0x00080000d850783b */ /* 0x0006680000000200 */
[----:B------:R3:W1:Y:S01]  /*1480*/  LDSM.16.M88.4 R88, [R216+0xc00] ;  /* 0x000c0000d858783b */ /* 0x0006620000000200 */
[----:B------:R-:W-:Y:S05]  /*1490*/  @!P0 BRA `(.L_x_0) ;  /* 0x0000022000008947 */ /* 0x000fea0003800000 */
[----:B----4-:R-:W-:Y:S01]  /*14a0*/  ULDC.64 UR4, c[0x0][0x208] ;  /* 0x0000820000047ab9 */ /* 0x010fe20000000a00 */
[C---:B------:R-:W-:Y:S01]  /*14b0*/  LOP3.LUT R2, R19.reuse, 0x1, RZ, 0xc0, !PT ;  /* 0x0000000113027812 */ /* 0x040fe200078ec0ff */
[----:B------:R-:W-:Y:S01]  /*14c0*/  USHF.L.U32 UR25, UR4, 0x6, URZ ;  /* 0x0000000604197899 */ /* 0x000fe2000800063f */
[----:B------:R-:W-:Y:S01]  /*14d0*/  LOP3.LUT P2, RZ, R19, 0x2, RZ, 0xc0, !PT ;  /* 0x0000000213ff7812 */ /* 0x000fe2000784c0ff */
[----:B------:R-:W-:Y:S01]  /*14e0*/  USHF.L.U64.HI UR5, UR4, UR7, UR5 ;  /* 0x0000000704057299 */ /* 0x000fe20008010205 */
[----:B------:R-:W-:Y:S01]  /*14f0*/  ISETP.NE.U32.AND P3, PT, R2, 0x1, PT ;  /* 0x000000010200780c */ /* 0x000fe20003f65070 */
[----:B------:R-:W-:-:S02]  /*1500*/  UIMAD UR7, UR22, -0x40, UR6 ;  /* 0xffffffc0160778a4 */ /* 0x000fc4000f8e0206 */
[----:B------:R-:W-:Y:S01]  /*1510*/  UIMAD UR4, UR5, UR22, URZ ;  /* 0x00000016050472a4 */ /* 0x000fe2000f8e023f */
[----:B------:R-:W-:-:S03]  /*1520*/  IMAD.U32 R16, RZ, RZ, UR25 ;  /* 0x00000019ff107e24 */ /* 0x000fc6000f8e00ff */
[----:B------:R-:W-:Y:S01]  /*1530*/  UIMAD UR4, UR20, UR25, UR4 ;  /* 0x00000019140472a4 */ /* 0x000fe2000f8e0204 */
[----:B------:R-:W-:Y:S01]  /*1540*/  IMAD.WIDE.U32 R24, R16, UR22, R230 ;  /* 0x0000001610187c25 */ /* 0x000fe2000f8e00e6 */
[----:B------:R-:W-:-:S04]  /*1550*/  IADD3 R18, -R18, UR7, RZ ;  /* 0x0000000712127c10 */ /* 0x000fc8000fffe1ff */
[----:B------:R-:W-:Y:S02]  /*1560*/  IADD3 R2, R25, UR4, RZ ;  /* 0x0000000419027c10 */ /* 0x000fe4000fffe0ff */
[----:B------:R-:W-:Y:S02]  /*1570*/  LEA R16, P0, R24, c[0x0][0x1f8], 0x1 ;  /* 0x00007e0018107a11 */ /* 0x000fe400078008ff */
[----:B------:R-:W-:Y:S02]  /*1580*/  ISETP.LT.OR P1, PT, R18, 0x1, P3 ;  /* 0x000000011200780c */ /* 0x000fe40001f21670 */
[----:B------:R-:W-:Y:S01]  /*1590*/  LEA.HI.X R17, R24, c[0x0][0x1fc], R2, 0x1, P0 ;  /* 0x00007f0018117a11 */ /* 0x000fe200000f0c02 */
[----:B------:R-:W-:Y:S01]  /*15a0*/  IMAD.SHL.U32 R2, R149, 0x2, RZ ;  /* 0x0000000295027824 */ /* 0x000fe200078e00ff */
[C---:B------:R-:W-:Y:S02]  /*15b0*/  ISETP.LT.OR P0, PT, R18.reuse, 0x1, !P2 ;  /* 0x000000011200780c */ /* 0x040fe40005701670 */
[----:B------:R-:W-:-:S02]  /*15c0*/  ISETP.LT.OR P3, PT, R18, 0x21, P3 ;  /* 0x000000211200780c */ /* 0x000fc40001f61670 */
[----:B------:R-:W-:-:S05]  /*15d0*/  ISETP.LT.OR P2, PT, R18, 0x21, !P2 ;  /* 0x000000211200780c */ /* 0x000fca0005741670 */
[----:B------:R-:W-:Y:S01]  /*15e0*/  @!PT LDS RZ, [RZ] ;  /* 0x00000000fffff984 */ /* 0x000fe20000000800 */
[----:B------:R-:W-:Y:S01]  /*15f0*/  @!PT LDS RZ, [RZ] ;  /* 0x00000000fffff984 */ /* 0x000fe20000000800 */
[----:B------:R-:W-:Y:S01]  /*1600*/  @!PT LDS RZ, [RZ] ;  /* 0x00000000fffff984 */ /* 0x000fe20000000800 */
[----:B------:R4:W-:Y:S01]  /*1610*/  LDGSTS.E.BYPASS.LTC128B.128 [R2+0x100], [R16.64], !P1 ;  /* 0x0010000010027fae */ /* 0x0009e2000c901d50 */
[----:B------:R-:W-:-:S03]  /*1620*/  LOP3.LUT P1, RZ, R19, 0x4, RZ, 0xc0, !PT ;  /* 0x0000000413ff7812 */ /* 0x000fc6000782c0ff */
[----:B------:R4:W-:Y:S01]  /*1630*/  LDGSTS.E.BYPASS.LTC128B.128 [R2+0x1100], [R16.64+0x40], !P0 ;  /* 0x0110004010027fae */ /* 0x0009e2000c101d50 */
[C---:B------:R-:W-:Y:S02]  /*1640*/  ISETP.LT.OR P0, PT, R18.reuse, 0x1, !P1 ;  /* 0x000000011200780c */ /* 0x040fe40004f01670 */
[----:B------:R-:W-:-:S11]  /*1650*/  ISETP.LT.OR P1, PT, R18, 0x21, !P1 ;  /* 0x000000211200780c */ /* 0x000fd60004f21670 */
[----:B------:R4:W-:Y:S02]  /*1660*/  LDGSTS.E.BYPASS.LTC128B.128 [R2+0x2100], [R16.64+0x80], !P0 ;  /* 0x0210008010027fae */ /* 0x0009e4000c101d50 */
[----:B----4-:R-:W-:-:S04]  /*1670*/  IADD3 R16, P0, R16, UR25, RZ ;  /* 0x0000001910107c10 */ /* 0x010fc8000ff1e0ff */
[----:B------:R-:W-:-:S05]  /*1680*/  IADD3.X R17, R17, UR5, RZ, P0, !PT ;  /* 0x0000000511117c10 */ /* 0x000fca00087fe4ff */
[----:B------:R4:W-:Y:S04]  /*1690*/  LDGSTS.E.BYPASS.LTC128B.128 [R2+0x900], [R16.64], !P3 ;  /* 0x0090000010027fae */ /* 0x0009e8000d901d50 */
[----:B------:R4:W-:Y:S04]  /*16a0*/  LDGSTS.E.BYPASS.LTC128B.128 [R2+0x1900], [R16.64+0x40], !P2 ;  /* 0x0190004010027fae */ /* 0x0009e8000d101d50 */
[----:B------:R4:W-:Y:S02]  /*16b0*/  LDGSTS.E.BYPASS.LTC128B.128 [R2+0x2900], [R16.64+0x80], !P1 ;  /* 0x0290008010027fae */ /* 0x0009e4000c901d50 */
.L_x_0:
[----:B-1--4-:R-:W-:Y:S01]  /*16c0*/  HMMA.16816.F32.BF16 R64, R8, R40, RZ ;  /* 0x000000280840723c */ /* 0x012fe200000418ff */
[----:B------:R-:W-:Y:S01]  /*16d0*/  UISETP.GE.AND UP0, UPT, UR6, 0x41, UPT ;  /* 0x000000410600788c */ /* 0x000fe2000bf06270 */
[----:B------:R-:W-:Y:S01]  /*16e0*/  SHF.R.S32.HI R2, RZ, 0x1f, R136 ;  /* 0x0000001fff027819 */ /* 0x000fe20000011488 */
[----:B------:R-:W-:Y:S01]  /*16f0*/  UIMAD UR6, UR22, -0x40, UR6 ;  /* 0xffffffc0160678a4 */ /* 0x000fe2000f8e0206 */
[----:B------:R-:W0:Y:S01]  /*1700*/  LDGDEPBAR ;  /* 0x00000000000079af */ /* 0x000e220000000000 */
[----:B------:R-:W-:Y:S01]  /*1710*/  IMAD.SHL.U32 R212, R3, 0x2, RZ ;  /* 0x0000000203d47824 */ /* 0x000fe200078e00ff */
[----:B------:R-:W-:-:S02]  /*1720*/  LEA.HI R138, R2, R136, RZ, 0x2 ;  /* 0x00000088028a7211 */ /* 0x000fc400078f10ff */
[C---:B------:R-:W-:Y:S01]  /*1730*/  HMMA.16816.F32.BF16 R56, R8.reuse, R42, RZ ;  /* 0x0000002a0838723c */ /* 0x040fe200000418ff */
[----:B------:R-:W-:Y:S01]  /*1740*/  PLOP3.LUT P0, PT, PT, PT, UP0, 0x80, 0x0 ;  /* 0x000000000000781c */ /* 0x000fe20003f0f008 */
[----:B------:R-:W-:Y:S01]  /*1750*/  IMAD R213, R0, 0x2, R212 ;  /* 0x0000000200d57824 */ /* 0x000fe200078e02d4 */
[----:B------:R-:W-:Y:S01]  /*1760*/  LOP3.LUT R2, R138, 0x7ffffffc, RZ, 0xc0, !PT ;  /* 0x7ffffffc8a027812 */ /* 0x000fe200078ec0ff */
[----:B------:R-:W-:Y:S01]  /*1770*/  @UP0 ULEA.HI.SX32 UR4, UR21, 0xfffffffe, 0x1a ;  /* 0xfffffffe15040891 */ /* 0x000fe2000f8fd23f */
[----:B------:R-:W-:Y:S03]  /*1780*/  STL [R1+0x2c], R138 ;  /* 0x00002c8a01007387 */ /* 0x000fe60000100800 */
[----:B------:R-:W-:Y:S01]  /*1790*/  HMMA.16816.F32.BF16 R52, R8, R36, RZ ;  /* 0x000000240834723c */ /* 0x000fe200000418ff */
[----:B------:R-:W-:-:S07]  /*17a0*/  @UP0 USHF.R.S32.HI UR5, URZ, 0x1f, UR4 ;  /* 0x0000001f3f050899 */ /* 0x000fce0008011404 */
[C---:B------:R-:W-:Y:S08]  /*17b0*/  HMMA.16816.F32.BF16 R48, R8.reuse, R38, RZ ;  /* 0x000000260830723c */ /* 0x040ff000000418ff */
[C---:B------:R-:W-:Y:S08]  /*17c0*/  HMMA.16816.F32.BF16 R44, R8.reuse, R32, RZ ;  /* 0x00000020082c723c */ /* 0x040ff000000418ff */
[C---:B------:R-:W-:Y:S08]  /*17d0*/  HMMA.16816.F32.BF16 R24, R8.reuse, R34, RZ ;  /* 0x000000220818723c */ /* 0x040ff000000418ff */
[C---:B------:R-:W-:Y:S08]  /*17e0*/  HMMA.16816.F32.BF16 R16, R8.reuse, R28, RZ ;  /* 0x0000001c0810723c */ /* 0x040ff000000418ff */
[----:B------:R-:W-:Y:S08]  /*17f0*/  HMMA.16816.F32.BF16 R8, R8, R30, RZ ;  /* 0x0000001e0808723c */ /* 0x000ff000000418ff */
[C---:B------:R-:W-:Y:S08]  /*1800*/  HMMA.16816.F32.BF16 R92, R12.reuse, R32, RZ ;  /* 0x000000200c5c723c */ /* 0x040ff000000418ff */
[----:B------:R-:W-:Y:S01]  /*1810*/  HMMA.16816.F32.BF16 R128, R12, R34, RZ ;  /* 0x000000220c80723c */ /* 0x000fe200000418ff */
[----:B------:R-:W-:Y:S07]  /*1820*/  LDSM.16.M88.4 R32, [R139+0x4100] ;  /* 0x004100008b20783b */ /* 0x000fee0000000200 */
[C---:B--2---:R-:W-:Y:S08]  /*1830*/  HMMA.16816.F32.BF16 R120, R4.reuse, R60, R64 ;  /* 0x0000003c0478723c */ /* 0x044ff00000041840 */
[C---:B------:R-:W-:Y:S08]  /*1840*/  HMMA.16816.F32.BF16 R116, R4.reuse, R62, R56 ;  /* 0x0000003e0474723c */ /* 0x040ff00000041838 */
[C---:B------:R-:W-:Y:S01]  /*1850*/  HMMA.16816.F32.BF16 R112, R4.reuse, R68, R52 ;  /* 0x000000440470723c */ /* 0x040fe20000041834 */
[----:B------:R-:W-:Y:S07]  /*1860*/  LDSM.16.M88.4 R52, [R216+0x1000] ;  /* 0x00100000d834783b */ /* 0x000fee0000000200 */
        /* <DEDUP_REMOVED lines=8> */
[----:B------:R-:W-:Y:S01]  /*18f0*/  HMMA.16816.F32.BF16 R104, R4, R90, R8 ;  /* 0x0000005a0468723c */ /* 0x000fe20000041808 */
[----:B------:R-:W1:Y:S04]  /*1900*/  LDSM.16.M88.4 R4, [R214+0x9100] ;  /* 0x00910000d604783b */ /* 0x000e680000000200 */
[----:B------:R-:W2:Y:S03]  /*1910*/  LDSM.16.M88.4 R8, [R214+0x8100] ;  /* 0x00810000d608783b */ /* 0x000ea60000000200 */
[C---:B------:R-:W-:Y:S08]  /*1920*/  HMMA.16816.F32.BF16 R72, R12.reuse, R40, RZ ;  /* 0x000000280c48723c */ /* 0x040ff000000418ff */
[C---:B------:R-:W-:Y:S08]  /*1930*/  HMMA.16816.F32.BF16 R76, R12.reuse, R36, RZ ;  /* 0x000000240c4c723c */ /* 0x040ff000000418ff */
[C---:B------:R-:W-:Y:S08]  /*1940*/  HMMA.16816.F32.BF16 R36, R12.reuse, R38, RZ ;  /* 0x000000260c24723c */ /* 0x040ff000000418ff */
[C---:B------:R-:W-:Y:S08]  /*1950*/  HMMA.16816.F32.BF16 R40, R12.reuse, R42, RZ ;  /* 0x0000002a0c28723c */ /* 0x040ff000000418ff */
[C---:B------:R-:W-:Y:S08]  /*1960*/  HMMA.16816.F32.BF16 R132, R12.reuse, R28, RZ ;  /* 0x0000001c0c84723c */ /* 0x040ff000000418ff */
[----:B------:R-:W-:Y:S01]  /*1970*/  HMMA.16816.F32.BF16 R124, R12, R30, RZ ;  /* 0x0000001e0c7c723c */ /* 0x000fe200000418ff */
[----:B------:R-:W4:Y:S04]  /*1980*/  LDSM.16.M88.4 R28, [R139+0x4500] ;  /* 0x004500008b1c783b */ /* 0x000f280000000200 */
[----:B------:R-:W5:Y:S03]  /*1990*/  LDSM.16.M88.4 R12, [R215+0x9100] ;  /* 0x00910000d70c783b */ /* 0x000f660000000200 */
[C---:B------:R-:W-:Y:S08]  /*19a0*/  HMMA.16816.F32.BF16 R96, R20.reuse, R60, R72 ;  /* 0x0000003c1460723c */ /* 0x040ff00000041848 */
[C---:B------:R-:W-:Y:S08]  /*19b0*/  HMMA.16816.F32.BF16 R76, R20.reuse, R68, R76 ;  /* 0x00000044144c723c */ /* 0x040ff0000004184c */
[C---:B------:R-:W-:Y:S08]  /*19c0*/  HMMA.16816.F32.BF16 R72, R20.reuse, R70, R36 ;  /* 0x000000461448723c */ /* 0x040ff00000041824 */
[C---:B------:R-:W-:Y:S08]  /*19d0*/  HMMA.16816.F32.BF16 R84, R20.reuse, R62, R40 ;  /* 0x0000003e1454723c */ /* 0x040ff00000041828 */
[C---:B------:R-:W-:Y:S01]  /*19e0*/  HMMA.16816.F32.BF16 R68, R20.reuse, R80, R92 ;  /* 0x000000501444723c */ /* 0x040fe2000004185c */
[----:B------:R-:W-:Y:S07]  /*19f0*/  LDSM.16.M88.4 R92, [R216+0x1c00] ;  /* 0x001c0000d85c783b */ /* 0x000fee0000000200 */
[C---:B------:R-:W-:Y:S08]  /*1a00*/  HMMA.16816.F32.BF16 R64, R20.reuse, R82, R128 ;  /* 0x000000521440723c */ /* 0x040ff00000041880 */
[C---:B------:R-:W-:Y:S08]  /*1a10*/  HMMA.16816.F32.BF16 R60, R20.reuse, R88, R132 ;  /* 0x00000058143c723c */ /* 0x040ff00000041884 */
[----:B------:R-:W-:Y:S01]  /*1a20*/  HMMA.16816.F32.BF16 R56, R20, R90, R124 ;  /* 0x0000005a1438723c */ /* 0x000fe2000004187c */
[----:B------:R-:W3:Y:S07]  /*1a30*/  LDSM.16.M88.4 R20, [R215+0x8100] ;  /* 0x00810000d714783b */ /* 0x000eee0000000200 */
[C---:B-1----:R-:W-:Y:S08]  /*1a40*/  HMMA.16816.F32.BF16 R36, R4.reuse, R34, R116 ;  /* 0x000000220424723c */ /* 0x042ff00000041874 */
[-C--:B------:R-:W-:Y:S08]  /*1a50*/  HMMA.16816.F32.BF16 R40, R4, R32.reuse, R120 ;  /* 0x000000200428723c */ /* 0x080ff00000041878 */
[----:B--2---:R-:W-:Y:S08]  /*1a60*/  HMMA.16816.F32.BF16 R96, R8, R32, R96 ;  /* 0x000000200860723c */ /* 0x004ff00000041860 */
[C---:B----4-:R-:W-:Y:S08]  /*1a70*/  HMMA.16816.F32.BF16 R88, R4.reuse, R30, R108 ;  /* 0x0000001e0458723c */ /* 0x050ff0000004186c */
[C---:B------:R-:W-:Y:S01]  /*1a80*/  HMMA.16816.F32.BF16 R80, R4.reuse, R28, R112 ;  /* 0x0000001c0450723c */ /* 0x040fe20000041870 */
[----:B------:R-:W-:Y:S07]  /*1a90*/  LDSM.16.M88.4 R112, [R216+0x2c00] ;  /* 0x002c0000d870783b */ /* 0x000fee0000000200 */
[C---:B------:R-:W-:Y:S08]  /*1aa0*/  HMMA.16816.F32.BF16 R100, R4.reuse, R24, R100 ;  /* 0x000000180464723c */ /* 0x040ff00000041864 */
[C---:B------:R-:W-:Y:S08]  /*1ab0*/  HMMA.16816.F32.BF16 R120, R4.reuse, R26, R140 ;  /* 0x0000001a0478723c */ /* 0x040ff0000004188c */
[C---:B------:R-:W-:Y:S08]  /*1ac0*/  HMMA.16816.F32.BF16 R132, R4.reuse, R16, R144 ;  /* 0x000000100484723c */ /* 0x040ff00000041890 */
[----:B------:R-:W-:Y:S01]  /*1ad0*/  HMMA.16816.F32.BF16 R108, R4, R18, R104 ;  /* 0x00000012046c723c */ /* 0x000fe20000041868 */
[----:B------:R-:W-:Y:S07]  /*1ae0*/  LDSM.16.M88.4 R104, [R139+0x5d00] ;  /* 0x005d00008b68783b */ /* 0x000fee0000000200 */
[C---:B------:R-:W-:Y:S08]  /*1af0*/  HMMA.16816.F32.BF16 R76, R8.reuse, R28, R76 ;  /* 0x0000001c084c723c */ /* 0x040ff0000004184c */
[C---:B------:R-:W-:Y:S08]  /*1b00*/  HMMA.16816.F32.BF16 R4, R8.reuse, R24, R68 ;  /* 0x000000180804723c */ /* 0x040ff00000041844 */
[C---:B------:R-:W-:Y:S01]  /*1b10*/  HMMA.16816.F32.BF16 R84, R8.reuse, R34, R84 ;  /* 0x000000220854723c */ /* 0x040fe20000041854 */
[----:B------:R-:W-:Y:S07]  /*1b20*/  LDSM.16.M88.4 R32, [R139+0x5500] ;  /* 0x005500008b20783b */ /* 0x000fee0000000200 */
[C---:B------:R-:W-:Y:S08]  /*1b30*/  HMMA.16816.F32.BF16 R28, R8.reuse, R30, R72 ;  /* 0x0000001e081c723c */ /* 0x040ff00000041848 */
[C---:B------:R-:W-:Y:S08]  /*1b40*/  HMMA.16816.F32.BF16 R24, R8.reuse, R26, R64 ;  /* 0x0000001a0818723c */ /* 0x040ff00000041840 */
[C---:B------:R-:W-:Y:S08]  /*1b50*/  HMMA.16816.F32.BF16 R140, R8.reuse, R16, R60 ;  /* 0x00000010088c723c */ /* 0x040ff0000004183c */
[----:B------:R-:W-:Y:S01]  /*1b60*/  HMMA.16816.F32.BF16 R144, R8, R18, R56 ;  /* 0x000000120890723c */ /* 0x000fe20000041838 */
[----:B------:R-:W-:Y:S04]  /*1b70*/  LDSM.16.M88.4 R8, [R214+0xb100] ;  /* 0x00b10000d608783b */ /* 0x000fe80000000200 */
[----:B------:R-:W-:Y:S03]  /*1b80*/  LDSM.16.M88.4 R16, [R214+0xa100] ;  /* 0x00a10000d610783b */ /* 0x000fe60000000200 */
[C---:B-----5:R-:W-:Y:S01]  /*1b90*/  HMMA.16816.F32.BF16 R68, R12.reuse, R54, R36 ;  /* 0x000000360c44723c */ /* 0x060fe20000041824 */
[----:B------:R-:W1:Y:S07]  /*1ba0*/  LDSM.16.M88.4 R36, [R139+0x5100] ;  /* 0x005100008b24783b */ /* 0x000e6e0000000200 */
[-C--:B------:R-:W-:Y:S01]  /*1bb0*/  HMMA.16816.F32.BF16 R72, R12, R52.reuse, R40 ;  /* 0x000000340c48723c */ /* 0x080fe20000041828 */
[----:B------:R-:W2:Y:S07]  /*1bc0*/  LDSM.16.M88.4 R40, [R139+0x5900] ;  /* 0x005900008b28783b */ /* 0x000eae0000000200 */
[----:B---3--:R-:W-:Y:S08]  /*1bd0*/  HMMA.16816.F32.BF16 R124, R20, R52, R96 ;  /* 0x00000034147c723c */ /* 0x008ff00000041860 */
[C---:B------:R-:W-:Y:S08]  /*1be0*/  HMMA.16816.F32.BF16 R64, R12.reuse, R48, R80 ;  /* 0x000000300c40723c */ /* 0x040ff00000041850 */
[C---:B------:R-:W-:Y:S08]  /*1bf0*/  HMMA.16816.F32.BF16 R60, R12.reuse, R50, R88 ;  /* 0x000000320c3c723c */ /* 0x040ff00000041858 */
[C---:B------:R-:W-:Y:S08]  /*1c00*/  HMMA.16816.F32.BF16 R56, R12.reuse, R44, R100 ;  /* 0x0000002c0c38723c */ /* 0x040ff00000041864 */
[C---:B------:R-:W-:Y:S08]  /*1c10*/  HMMA.16816.F32.BF16 R120, R12.reuse, R46, R120 ;  /* 0x0000002e0c78723c */ /* 0x040ff00000041878 */
[C---:B------:R-:W-:Y:S08]  /*1c20*/  HMMA.16816.F32.BF16 R132, R12.reuse, R92, R132 ;  /* 0x0000005c0c84723c */ /* 0x040ff00000041884 */
[----:B------:R-:W-:Y:S01]  /*1c30*/  HMMA.16816.F32.BF16 R128, R12, R94, R108 ;  /* 0x0000005e0c80723c */ /* 0x000fe2000004186c */
[----:B------:R-:W-:Y:S07]  /*1c40*/  LDSM.16.M88.4 R12, [R215+0xa100] ;  /* 0x00a10000d70c783b */ /* 0x000fee0000000200 */
[C---:B------:R-:W-:Y:S01]  /*1c50*/  HMMA.16816.F32.BF16 R100, R20.reuse, R50, R28 ;  /* 0x000000321464723c */ /* 0x040fe2000004181c */
[----:B------:R-:W-:Y:S07]  /*1c60*/  LDSM.16.M88.4 R28, [R216+0x2000] ;  /* 0x00200000d81c783b */ /* 0x000fee0000000200 */
[C---:B------:R-:W-:Y:S01]  /*1c70*/  HMMA.16816.F32.BF16 R96, R20.reuse, R44, R4 ;  /* 0x0000002c1460723c */ /* 0x040fe20000041804 */
[----:B------:R-:W3:Y:S07]  /*1c80*/  LDSM.16.M88.4 R4, [R215+0xb100] ;  /* 0x00b10000d704783b */ /* 0x000eee0000000200 */
[C---:B------:R-:W-:Y:S08]  /*1c90*/  HMMA.16816.F32.BF16 R116, R20.reuse, R54, R84 ;  /* 0x000000361474723c */ /* 0x040ff00000041854 */
[----:B------:R-:W-:Y:S01]  /*1ca0*/  HMMA.16816.F32.BF16 R80, R20, R46, R24 ;  /* 0x0000002e1450723c */ /* 0x000fe20000041818 */
[----:B------:R-:W4:Y:S04]  /*1cb0*/  LDSM.16.M88.4 R24, [R216+0x2400] ;  /* 0x00240000d818783b */ /* 0x000f280000000200 */
[----:B------:R-:W5:Y:S01]  /*1cc0*/  LDSM.16.M88.4 R44, [R216+0x2800] ;  /* 0x00280000d82c783b */ /* 0x000f620000000200 */
[----:B------:R-:W-:-:S04]  /*1cd0*/  DEPBAR.LE SB0, 0x0 ;  /* 0x000080000000791a */ /* 0x000fc80000000000 */
[----:B------:R-:W-:Y:S08]  /*1ce0*/  HMMA.16816.F32.BF16 R108, R20, R48, R76 ;  /* 0x00000030146c723c */ /* 0x000ff0000004184c */
[-C--:B-1----:R-:W-:Y:S08]  /*1cf0*/  HMMA.16816.F32.BF16 R84, R8, R36.reuse, R72 ;  /* 0x000000240854723c */ /* 0x082ff00000041848 */
[----:B------:R-:W-:Y:S08]  /*1d00*/  HMMA.16816.F32.BF16 R52, R16, R36, R124 ;  /* 0x000000241034723c */ /* 0x000ff0000004187c */
[C---:B------:R-:W-:Y:S08]  /*1d10*/  HMMA.16816.F32.BF16 R76, R8.reuse, R38, R68 ;  /* 0x00000026084c723c */ /* 0x040ff00000041844 */
[C---:B------:R-:W-:Y:S08]  /*1d20*/  HMMA.16816.F32.BF16 R72, R8.reuse, R32, R64 ;  /* 0x000000200848723c */ /* 0x040ff00000041840 */
[----:B------:R-:W-:Y:S08]  /*1d30*/  HMMA.16816.F32.BF16 R68, R8, R34, R60 ;  /* 0x000000220844723c */ /* 0x000ff0000004183c */
[----:B------:R-:W-:Y:S08]  /*1d40*/  HMMA.16816.F32.BF16 R88, R20, R92, R140 ;  /* 0x0000005c1458723c */ /* 0x000ff0000004188c */
[C---:B--2---:R-:W-:Y:S08]  /*1d50*/  HMMA.16816.F32.BF16 R64, R8.reuse, R40, R56 ;  /* 0x000000280840723c */ /* 0x044ff00000041838 */
[C---:B------:R-:W-:Y:S08]  /*1d60*/  HMMA.16816.F32.BF16 R60, R8.reuse, R42, R120 ;  /* 0x0000002a083c723c */ /* 0x040ff00000041878 */
[C---:B------:R-:W-:Y:S08]  /*1d70*/  HMMA.16816.F32.BF16 R120, R8.reuse, R104, R132 ;  /* 0x000000680878723c */ /* 0x040ff00000041884 */
[----:B------:R-:W-:Y:S08]  /*1d80*/  HMMA.16816.F32.BF16 R56, R8, R106, R128 ;  /* 0x0000006a0838723c */ /* 0x000ff00000041880 */
[C---:B------:R-:W-:Y:S08]  /*1d90*/  HMMA.16816.F32.BF16 R48, R16.reuse, R38, R116 ;  /* 0x000000261030723c */ /* 0x040ff00000041874 */
[----:B------:R-:W-:Y:S08]  /*1da0*/  HMMA.16816.F32.BF16 R36, R16, R32, R108 ;  /* 0x000000201024723c */ /* 0x000ff0000004186c */
[----:B---3--:R-:W-:Y:S08]  /*1db0*/  HMMA.16816.F32.BF16 R84, R4, R28, R84 ;  /* 0x0000001c0454723c */ /* 0x008ff00000041854 */
[C---:B------:R-:W-:Y:S08]  /*1dc0*/  HMMA.16816.F32.BF16 R8, R16.reuse, R40, R96 ;  /* 0x000000281008723c */ /* 0x040ff00000041860 */
[C---:B------:R-:W-:Y:S08]  /*1dd0*/  HMMA.16816.F32.BF16 R40, R16.reuse, R42, R80 ;  /* 0x0000002a1028723c */ /* 0x040ff00000041850 */
[----:B------:R-:W-:Y:S08]  /*1de0*/  HMMA.16816.F32.BF16 R32, R16, R34, R100 ;  /* 0x000000221020723c */ /* 0x000ff00000041864 */
[----:B------:R-:W-:Y:S08]  /*1df0*/  HMMA.16816.F32.BF16 R52, R12, R28, R52 ;  /* 0x0000001c0c34723c */ /* 0x000ff00000041834 */
[----:B------:R-:W-:Y:S08]  /*1e00*/  HMMA.16816.F32.BF16 R76, R4, R30, R76 ;  /* 0x0000001e044c723c */ /* 0x000ff0000004184c */
[----:B------:R-:W-:Y:S08]  /*1e10*/  HMMA.16816.F32.BF16 R80, R16, R104, R88 ;  /* 0x000000681050723c */ /* 0x000ff00000041858 */
[C---:B----4-:R-:W-:Y:S08]  /*1e20*/  HMMA.16816.F32.BF16 R72, R4.reuse, R24, R72 ;  /* 0x000000180448723c */ /* 0x050ff00000041848 */
[C---:B------:R-:W-:Y:S08]  /*1e30*/  HMMA.16816.F32.BF16 R68, R4.reuse, R26, R68 ;  /* 0x0000001a0444723c */ /* 0x040ff00000041844 */
[C---:B-----5:R-:W-:Y:S08]  /*1e40*/  HMMA.16816.F32.BF16 R64, R4.reuse, R44, R64 ;  /* 0x0000002c0440723c */ /* 0x060ff00000041840 */
[C---:B------:R-:W-:Y:S08]  /*1e50*/  HMMA.16816.F32.BF16 R60, R4.reuse, R46, R60 ;  /* 0x0000002e043c723c */ /* 0x040ff0000004183c */
[C---:B------:R-:W-:Y:S08]  /*1e60*/  HMMA.16816.F32.BF16 R88, R4.reuse, R112, R120 ;  /* 0x000000700458723c */ /* 0x040ff00000041878 */
[----:B------:R-:W-:Y:S07]  /*1e70*/  HMMA.16816.F32.BF16 R56, R4, R114, R56 ;  /* 0x000000720438723c */ /* 0x000fee0000041838 */
[----:B------:R-:W-:Y:S01]  /*1e80*/  @P0 IMAD.WIDE.U32 R4, R137, UR4, R232 ;  /* 0x0000000489040c25 */ /* 0x000fe2000f8e00e8 */
[----:B------:R-:W-:Y:S01]  /*1e90*/  @UP0 UIMAD UR4, UR18, UR4, URZ ;  /* 0x00000004120402a4 */ /* 0x000fe2000f8e023f */
[----:B------:R-:W-:Y:S02]  /*1ea0*/  HMMA.16816.F32.BF16 R48, R12, R30, R48 ;  /* 0x0000001e0c30723c */ /* 0x000fe40000041830 */
[----:B------:R-:W-:Y:S01]  /*1eb0*/  IMAD.IADD R6, R136, 0x1, -R2 ;  /* 0x0000000188067824 */ /* 0x000fe200078e0a02 */
[----:B------:R-:W-:Y:S01]  /*1ec0*/  @UP0 UIMAD UR4, UR5, UR19, UR4 ;  /* 0x00000013050402a4 */ /* 0x000fe2000f8e0204 */
[----:B------:R-:W-:-:S04]  /*1ed0*/  IMAD.U32 R2, RZ, RZ, UR6 ;  /* 0x00000006ff027e24 */ /* 0x000fc8000f8e00ff */
[----:B------:R-:W-:Y:S01]  /*1ee0*/  IMAD R2, R6, -0x2, R2 ;  /* 0xfffffffe06027824 */ /* 0x000fe200078e0202 */
[----:B------:R-:W-:Y:S01]  /*1ef0*/  HMMA.16816.F32.BF16 R144, R20, R94, R144 ;  /* 0x0000005e1490723c */ /* 0x000fe20000041890 */
[----:B------:R-:W-:Y:S01]  /*1f00*/  @P0 IADD3 R5, R5, UR4, RZ ;  /* 0x0000000405050c10 */ /* 0x000fe2000fffe0ff */
[----:B------:R-:W-:Y:S02]  /*1f10*/  BAR.SYNC.DEFER_BLOCKING 0x0 ;  /* 0x0000000000007b1d */ /* 0x000fe40000010000 */
[C---:B------:R-:W-:Y:S02]  /*1f20*/  ISETP.GT.AND P3, PT, R2.reuse, RZ, PT ;  /* 0x000000ff0200720c */ /* 0x040fe40003f64270 */
[----:B------:R-:W-:Y:S02]  /*1f30*/  ISETP.GT.AND P2, PT, R2, 0x1, PT ;  /* 0x000000010200780c */ /* 0x000fe40003f44270 */
[----:B------:R-:W-:Y:S01]  /*1f40*/  HMMA.16816.F32.BF16 R36, R12, R24, R36 ;  /* 0x000000180c24723c */ /* 0x000fe20000041824 */
[----:B------:R-:W-:-:S02]  /*1f50*/  @P0 LEA R20, P1, R4, c[0x0][0x1c8], 0x1 ;  /* 0x0000720004140a11 */ /* 0x000fc400078208ff */
[----:B------:R-:W-:Y:S02]  /*1f60*/  FSEL R22, R84, -INF , P3 ;  /* 0xff80000054167808 */ /* 0x000fe40001800000 */
[----:B------:R-:W-:Y:S02]  /*1f70*/  @P0 LEA.HI.X R21, R4, c[0x0][0x1cc], R5, 0x1, P1 ;  /* 0x0000730004150a11 */ /* 0x000fe400008f0c05 */
[----:B------:R-:W-:Y:S01]  /*1f80*/  ISETP.GT.AND P1, PT, R2, 0x8, PT ;  /* 0x000000080200780c */ /* 0x000fe20003f24270 */
[----:B------:R-:W-:Y:S01]  /*1f90*/  HMMA.16816.F32.BF16 R8, R12, R44, R8 ;  /* 0x0000002c0c08723c */ /* 0x000fe20000041808 */
[----:B------:R-:W-:Y:S02]  /*1fa0*/  FSEL R23, R85, -INF , P2 ;  /* 0xff80000055177808 */ /* 0x000fe40001000000 */
[----:B------:R-:W-:Y:S02]  /*1fb0*/  FSEL R31, R86, -INF , P3 ;  /* 0xff800000561f7808 */ /* 0x000fe40001800000 */
[----:B------:R-:W-:-:S02]  /*1fc0*/  FSEL R54, R54, -INF , P3 ;  /* 0xff80000036367808 */ /* 0x000fc40001800000 */
[----:B------:R-:W-:Y:S01]  /*1fd0*/  FSEL R28, R76, -INF , P1 ;  /* 0xff8000004c1c7808 */ /* 0x000fe20000800000 */
[C---:B------:R-:W-:Y:S01]  /*1fe0*/  HMMA.16816.F32.BF16 R44, R12.reuse, R46, R40 ;  /* 0x0000002e0c2c723c */ /* 0x040fe20000041828 */
[----:B------:R-:W-:Y:S02]  /*1ff0*/  FMNMX.FTZ R4, R22, R23, !PT ;  /* 0x0000001716047209 */ /* 0x000fe40007810000 */
[----:B------:R-:W-:Y:S02]  /*2000*/  FSEL R30, R87, -INF , P2 ;  /* 0xff800000571e7808 */ /* 0x000fe40001000000 */
[----:B------:R-:W-:Y:S02]  /*2010*/  FSEL R55, R55, -INF , P2 ;  /* 0xff80000037377808 */ /* 0x000fe40001000000 */
[----:B------:R-:W-:Y:S01]  /*2020*/  FSEL R42, R52, -INF , P3 ;  /* 0xff800000342a7808 */ /* 0x000fe20001800000 */
[----:B------:R-:W-:Y:S01]  /*2030*/  HMMA.16816.F32.BF16 R24, R12, R26, R32 ;  /* 0x0000001a0c18723c */ /* 0x000fe20000041820 */
[----:B------:R-:W-:-:S02]  /*2040*/  ISETP.GT.AND P3, PT, R2, 0x9, PT ;  /* 0x000000090200780c */ /* 0x000fc40003f64270 */
[----:B------:R-:W-:Y:S02]  /*2050*/  FSEL R43, R53, -INF , P2 ;  /* 0xff800000352b7808 */ /* 0x000fe40001000000 */
[----:B------:R-:W-:Y:S02]  /*2060*/  FSEL R29, R77, -INF , P3 ;  /* 0xff8000004d1d7808 */ /* 0x000fe40001800000 */
[----:B------:R-:W-:Y:S01]  /*2070*/  ISETP.GT.AND P2, PT, R2, 0x10, PT ;  /* 0x000000100200780c */ /* 0x000fe20003f44270 */
[----:B------:R-:W-:Y:S01]  /*2080*/  HMMA.16816.F32.BF16 R32, R12, R112, R80 ;  /* 0x000000700c20723c */ /* 0x000fe20000041850 */
[----:B------:R-:W-:Y:S02]  /*2090*/  FMNMX.FTZ R4, R28, R4, !PT ;  /* 0x000000041c047209 */ /* 0x000fe40007810000 */
[----:B------:R-:W-:Y:S02]  /*20a0*/  FSEL R40, R78, -INF , P1 ;  /* 0xff8000004e287808 */ /* 0x000fe40000800000 */
[----:B------:R-:W-:-:S02]  /*20b0*/  FSEL R50, R50, -INF , P1 ;  /* 0xff80000032327808 */ /* 0x000fc40000800000 */
[----:B------:R-:W-:Y:S01]  /*20c0*/  FSEL R48, R48, -INF , P1 ;  /* 0xff80000030307808 */ /* 0x000fe20000800000 */
[----:B------:R-:W-:Y:S01]  /*20d0*/  HMMA.16816.F32.BF16 R16, R16, R106, R144 ;  /* 0x0000006a1010723c */ /* 0x000fe20000041890 */
[----:B------:R-:W-:Y:S02]  /*20e0*/  ISETP.GT.AND P1, PT, R2, 0x11, PT ;  /* 0x000000110200780c */ /* 0x000fe40003f24270 */
[----:B------:R-:W-:Y:S02]  /*20f0*/  FSEL R52, R72, -INF , P2 ;  /* 0xff80000048347808 */ /* 0x000fe40001000000 */
[----:B------:R-:W-:Y:S02]  /*2100*/  FMNMX.FTZ R4, R29, R4, !PT ;  /* 0x000000041d047209 */ /* 0x000fe40007810000 */
[----:B------:R-:W-:Y:S02]  /*2110*/  FSEL R41, R79, -INF , P3 ;  /* 0xff8000004f297808 */ /* 0x000fe40001800000 */
[----:B------:R-:W-:-:S02]  /*2120*/  FSEL R51, R51, -INF , P3 ;  /* 0xff80000033337808 */ /* 0x000fc40001800000 */
[----:B------:R-:W-:Y:S02]  /*2130*/  FSEL R49, R49, -INF , P3 ;  /* 0xff80000031317808 */ /* 0x000fe40001800000 */
[----:B------:R-:W-:Y:S02]  /*2140*/  FSEL R53, R73, -INF , P1 ;  /* 0xff80000049357808 */ /* 0x000fe40000800000 */
[----:B------:R-:W-:Y:S02]  /*2150*/  ISETP.GT.AND P3, PT, R2, 0x18, PT ;  /* 0x000000180200780c */ /* 0x000fe40003f64270 */
        /* <DEDUP_REMOVED lines=8> */
[----:B------:R-:W-:Y:S01]  /*21e0*/  FSEL R117, R75, -INF , P1 ;  /* 0xff8000004b757808 */ /* 0x000fe20000800000 */
[----:B------:R-:W-:Y:S01]  /*21f0*/  IMAD.U32 R12, RZ, RZ, UR11 ;  /* 0x0000000bff0c7e24 */ /* 0x000fe2000f8e00ff */
[----:B------:R-:W-:-:S02]  /*2200*/  FSEL R128, R39, -INF , P1 ;  /* 0xff80000027807808 */ /* 0x000fc40000800000 */
[----:B------:R-:W-:Y:S02]  /*2210*/  FSEL R125, R37, -INF , P1 ;  /* 0xff800000257d7808 */ /* 0x000fe40000800000 */
[----:B------:R-:W-:Y:S02]  /*2220*/  FSEL R37, R69, -INF , P2 ;  /* 0xff80000045257808 */ /* 0x000fe40001000000 */
[----:B------:R-:W-:Y:S02]  /*2230*/  ISETP.GT.AND P1, PT, R2, 0x20, PT ;  /* 0x000000200200780c */ /* 0x000fe40003f24270 */
[----:B------:R-:W-:Y:S02]  /*2240*/  FMNMX.FTZ R4, R36, R4, !PT ;  /* 0x0000000424047209 */ /* 0x000fe40007810000 */
[----:B------:R-:W-:Y:S02]  /*2250*/  FSEL R39, R71, -INF , P2 ;  /* 0xff80000047277808 */ /* 0x000fe40001000000 */
[----:B------:R-:W-:-:S02]  /*2260*/  FSEL R127, R27, -INF , P2 ;  /* 0xff8000001b7f7808 */ /* 0x000fc40001000000 */
[----:B------:R-:W-:Y:S02]  /*2270*/  FSEL R119, R25, -INF , P2 ;  /* 0xff80000019777808 */ /* 0x000fe40001000000 */
[----:B------:R-:W-:Y:S02]  /*2280*/  ISETP.GT.AND P2, PT, R2, 0x21, PT ;  /* 0x000000210200780c */ /* 0x000fe40003f44270 */
[----:B------:R-:W-:Y:S02]  /*2290*/  FSEL R131, R64, -INF , P1 ;  /* 0xff80000040837808 */ /* 0x000fe40000800000 */
[----:B------:R-:W-:Y:S02]  /*22a0*/  FMNMX.FTZ R4, R37, R4, !PT ;  /* 0x0000000425047209 */ /* 0x000fe40007810000 */
[----:B------:R-:W-:Y:S02]  /*22b0*/  FMNMX.FTZ R5, R31, R30, !PT ;  /* 0x0000001e1f057209 */ /* 0x000fe40007810000 */
[----:B------:R-:W-:-:S02]  /*22c0*/  FSEL R180, R10, -INF , P1 ;  /* 0xff8000000ab47808 */ /* 0x000fc40000800000 */
[----:B------:R-:W-:Y:S02]  /*22d0*/  FSEL R170, R8, -INF , P1 ;  /* 0xff80000008aa7808 */ /* 0x000fe40000800000 */
[----:B------:R-:W-:Y:S02]  /*22e0*/  FSEL R134, R66, -INF , P1 ;  /* 0xff80000042867808 */ /* 0x000fe40000800000 */
[----:B------:R-:W-:Y:S02]  /*22f0*/  ISETP.GT.AND P1, PT, R2, 0x28, PT ;  /* 0x000000280200780c */ /* 0x000fe40003f24270 */
[----:B------:R-:W-:Y:S02]  /*2300*/  FSEL R133, R65, -INF , P2 ;  /* 0xff80000041857808 */ /* 0x000fe40001000000 */
[----:B------:R-:W-:Y:S02]  /*2310*/  FMNMX.FTZ R4, R131, R4, !PT ;  /* 0x0000000483047209 */ /* 0x000fe40007810000 */
[----:B------:R-:W-:-:S02]  /*2320*/  FMNMX.FTZ R5, R40, R5, !PT ;  /* 0x0000000528057209 */ /* 0x000fc40007810000 */
[----:B------:R-:W-:Y:S02]  /*2330*/  FSEL R181, R11, -INF , P2 ;  /* 0xff8000000bb57808 */ /* 0x000fe40001000000 */
[----:B------:R-:W-:Y:S02]  /*2340*/  FSEL R173, R9, -INF , P2 ;  /* 0xff80000009ad7808 */ /* 0x000fe40001000000 */
[----:B------:R-:W-:Y:S02]  /*2350*/  FSEL R138, R67, -INF , P2 ;  /* 0xff800000438a7808 */ /* 0x000fe40001000000 */
[----:B------:R-:W-:Y:S02]  /*2360*/  ISETP.GT.AND P2, PT, R2, 0x29, PT ;  /* 0x000000290200780c */ /* 0x000fe40003f44270 */
[----:B------:R-:W-:Y:S02]  /*2370*/  FSEL R130, R60, -INF , P1 ;  /* 0xff8000003c827808 */ /* 0x000fe40000800000 */
[----:B------:R-:W-:-:S02]  /*2380*/  FMNMX.FTZ R4, R133, R4, !PT ;  /* 0x0000000485047209 */ /* 0x000fc40007810000 */
[----:B------:R-:W-:Y:S02]  /*2390*/  FMNMX.FTZ R5, R41, R5, !PT ;  /* 0x0000000529057209 */ /* 0x000fe40007810000 */
[----:B------:R-:W-:Y:S02]  /*23a0*/  FSEL R169, R63, -INF , P2 ;  /* 0xff8000003fa97808 */ /* 0x000fe40001000000 */
[----:B------:R-:W-:Y:S02]  /*23b0*/  FSEL R132, R61, -INF , P2 ;  /* 0xff8000003d847808 */ /* 0x000fe40001000000 */
[----:B------:R-:W-:Y:S02]  /*23c0*/  FSEL R175, R47, -INF , P2 ;  /* 0xff8000002faf7808 */ /* 0x000fe40001000000 */
[----:B------:R-:W-:Y:S02]  /*23d0*/  FSEL R172, R45, -INF , P2 ;  /* 0xff8000002dac7808 */ /* 0x000fe40001000000 */
[----:B------:R-:W-:-:S02]  /*23e0*/  ISETP.GT.AND P2, PT, R2, 0x30, PT ;  /* 0x000000300200780c */ /* 0x000fc40003f44270 */
[----:B------:R-:W-:Y:S02]  /*23f0*/  FMNMX.FTZ R4, R130, R4, !PT ;  /* 0x0000000482047209 */ /* 0x000fe40007810000 */
[----:B------:R-:W-:Y:S02]  /*2400*/  FMNMX.FTZ R5, R116, R5, !PT ;  /* 0x0000000574057209 */ /* 0x000fe40007810000 */
[----:B------:R-:W-:Y:S02]  /*2410*/  FSEL R168, R62, -INF , P1 ;  /* 0xff8000003ea87808 */ /* 0x000fe40000800000 */
[----:B------:R-:W-:Y:S02]  /*2420*/  FSEL R174, R46, -INF , P1 ;  /* 0xff8000002eae7808 */ /* 0x000fe40000800000 */
[----:B------:R-:W-:Y:S02]  /*2430*/  FSEL R171, R44, -INF , P1 ;  /* 0xff8000002cab7808 */ /* 0x000fe40000800000 */
[----:B------:R-:W-:-:S02]  /*2440*/  ISETP.GT.AND P1, PT, R2, 0x31, PT ;  /* 0x000000310200780c */ /* 0x000fc40003f24270 */
[----:B------:R-:W-:Y:S02]  /*2450*/  FSEL R217, R88, -INF , P2 ;  /* 0xff80000058d97808 */ /* 0x000fe40001000000 */
[----:B------:R-:W-:Y:S02]  /*2460*/  FMNMX.FTZ R4, R132, R4, !PT ;  /* 0x0000000484047209 */ /* 0x000fe40007810000 */
[----:B------:R-:W-:Y:S02]  /*2470*/  FSEL R38, R70, -INF , P3 ;  /* 0xff80000046267808 */ /* 0x000fe40001800000 */
[----:B------:R-:W-:Y:S02]  /*2480*/  FMNMX.FTZ R5, R117, R5, !PT ;  /* 0x0000000575057209 */ /* 0x000fe40007810000 */
[----:B------:R-:W-:Y:S02]  /*2490*/  FSEL R126, R26, -INF , P3 ;  /* 0xff8000001a7e7808 */ /* 0x000fe40001800000 */
[----:B------:R-:W-:-:S02]  /*24a0*/  FSEL R124, R24, -INF , P3 ;  /* 0xff800000187c7808 */ /* 0x000fc40001800000 */
[----:B------:R-:W-:Y:S02]  /*24b0*/  ISETP.GT.AND P3, PT, R2, 0x38, PT ;  /* 0x000000380200780c */ /* 0x000fe40003f64270 */
[----:B------:R-:W-:Y:S02]  /*24c0*/  FSEL R219, R89, -INF , P1 ;  /* 0xff80000059db7808 */ /* 0x000fe40000800000 */
[----:B------:R-:W-:Y:S02]  /*24d0*/  FMNMX.FTZ R4, R217, R4, !PT ;  /* 0x00000004d9047209 */ /* 0x000fe40007810000 */
        /* <DEDUP_REMOVED lines=8> */
[----:B------:R-:W-:-:S02]  /*2560*/  FMNMX.FTZ R4, R42, R43, !PT ;  /* 0x0000002b2a047209 */ /* 0x000fc40007810000 */
[----:B------:R-:W-:Y:S02]  /*2570*/  FMNMX.FTZ R5, R221, R2, !PT ;  /* 0x00000002dd057209 */ /* 0x000fe40007810000 */
[----:B------:R-:W-:Y:S02]  /*2580*/  FSEL R222, R57, -INF , P2 ;  /* 0xff80000039de7808 */ /* 0x000fe40001000000 */
[----:B------:R-:W-:Y:S02]  /*2590*/  FMNMX.FTZ R2, R134, R6, !PT ;  /* 0x0000000686027209 */ /* 0x000fe40007810000 */
[----:B------:R-:W-:Y:S02]  /*25a0*/  FMNMX.FTZ R4, R48, R4, !PT ;  /* 0x0000000430047209 */ /* 0x000fe40007810000 */
[----:B------:R-:W-:Y:S02]  /*25b0*/  FMNMX.FTZ R7, R222, R5, !PT ;  /* 0x00000005de077209 */ /* 0x000fe40007810000 */
[----:B------:R-:W-:-:S02]  /*25c0*/  FMNMX.FTZ R2, R138, R2, !PT ;  /* 0x000000028a027209 */ /* 0x000fc40007810000 */
[----:B------:R-:W-:Y:S01]  /*25d0*/  FMNMX.FTZ R5, R49, R4, !PT ;  /* 0x0000000431057209 */ /* 0x000fe20007810000 */
[----:B------:R-:W1:Y:S01]  /*25e0*/  SHFL.BFLY PT, R8, R7, 0x2, 0x1f ;  /* 0x0c401f0007087f89 */ /* 0x000e6200000e0000 */
[----:B------:R-:W-:Y:S02]  /*25f0*/  FMNMX.FTZ R2, R168, R2, !PT ;  /* 0x00000002a8027209 */ /* 0x000fe40007810000 */
[----:B------:R-:W-:Y:S02]  /*2600*/  FMNMX.FTZ R5, R118, R5, !PT ;  /* 0x0000000576057209 */ /* 0x000fe40007810000 */
[----:B------:R-:W-:Y:S02]  /*2610*/  FMNMX.FTZ R2, R169, R2, !PT ;  /* 0x00000002a9027209 */ /* 0x000fe40007810000 */
[----:B------:R-:W-:Y:S02]  /*2620*/  FMNMX.FTZ R5, R125, R5, !PT ;  /* 0x000000057d057209 */ /* 0x000fe40007810000 */
[----:B------:R-:W-:-:S02]  /*2630*/  FSEL R220, R91, -INF , P1 ;  /* 0xff8000005bdc7808 */ /* 0x000fc40000800000 */
[----:B------:R-:W-:Y:S02]  /*2640*/  FMNMX.FTZ R2, R238, R2, !PT ;  /* 0x00000002ee027209 */ /* 0x000fe40007810000 */
[----:B------:R-:W-:Y:S02]  /*2650*/  FMNMX.FTZ R5, R124, R5, !PT ;  /* 0x000000057c057209 */ /* 0x000fe40007810000 */
[----:B------:R-:W-:Y:S02]  /*2660*/  FMNMX.FTZ R4, R220, R2, !PT ;  /* 0x00000002dc047209 */ /* 0x000fe40007810000 */
[----:B------:R-:W-:Y:S02]  /*2670*/  FMNMX.FTZ R2, R119, R5, !PT ;  /* 0x0000000577027209 */ /* 0x000fe40007810000 */
[----:B------:R-:W-:Y:S02]  /*2680*/  FSEL R218, R58, -INF , P3 ;  /* 0xff8000003ada7808 */ /* 0x000fe40001800000 */
[----:B------:R-:W-:-:S02]  /*2690*/  FMNMX.FTZ R2, R170, R2, !PT ;  /* 0x00000002aa027209 */ /* 0x000fc40007810000 */
[----:B------:R-:W-:Y:S02]  /*26a0*/  FSEL R211, R59, -INF , P2 ;  /* 0xff8000003bd37808 */ /* 0x000fe40001000000 */
[----:B------:R-:W-:Y:S02]  /*26b0*/  FMNMX.FTZ R2, R173, R2, !PT ;  /* 0x00000002ad027209 */ /* 0x000fe40007810000 */
[----:B------:R-:W-:Y:S02]  /*26c0*/  FMNMX.FTZ R4, R218, R4, !PT ;  /* 0x00000004da047209 */ /* 0x000fe40007810000 */
[----:B------:R-:W-:Y:S02]  /*26d0*/  FMNMX.FTZ R2, R171, R2, !PT ;  /* 0x00000002ab027209 */ /* 0x000fe40007810000 */
[----:B------:R-:W-:Y:S02]  /*26e0*/  FMNMX.FTZ R5, R54, R55, !PT ;  /* 0x0000003736057209 */ /* 0x000fe40007810000 */
[----:B------:R-:W-:-:S02]  /*26f0*/  FMNMX.FTZ R6, R211, R4, !PT ;  /* 0x00000004d3067209 */ /* 0x000fc40007810000 */
[----:B------:R-:W-:Y:S02]  /*2700*/  FMNMX.FTZ R2, R172, R2, !PT ;  /* 0x00000002ac027209 */ /* 0x000fe40007810000 */
[----:B------:R-:W-:Y:S02]  /*2710*/  FMNMX.FTZ R4, R50, R5, !PT ;  /* 0x0000000532047209 */ /* 0x000fe40007810000 */
[----:B-1----:R-:W-:Y:S01]  /*2720*/  FMNMX.FTZ R7, R7, R8, !PT ;  /* 0x0000000807077209 */ /* 0x002fe20007810000 */
[----:B------:R-:W1:Y:S01]  /*2730*/  SHFL.BFLY PT, R5, R6, 0x2, 0x1f ;  /* 0x0c401f0006057f89 */ /* 0x000e6200000e0000 */
[----:B------:R-:W-:Y:S02]  /*2740*/  FSEL R15, R33, -INF , P1 ;  /* 0xff800000210f7808 */ /* 0x000fe40000800000 */
[----:B------:R-:W-:Y:S01]  /*2750*/  FMNMX.FTZ R2, R182, R2, !PT ;  /* 0x00000002b6027209 */ /* 0x000fe20007810000 */
[----:B------:R-:W2:Y:S01]  /*2760*/  SHFL.BFLY PT, R10, R7, 0x1, 0x1f ;  /* 0x0c201f00070a7f89 */ /* 0x000ea200000e0000 */
[----:B------:R-:W-:-:S02]  /*2770*/  FMNMX.FTZ R4, R51, R4, !PT ;  /* 0x0000000433047209 */ /* 0x000fc40007810000 */
[----:B------:R-:W-:Y:S02]  /*2780*/  FSEL R234, R16, -INF , P3 ;  /* 0xff80000010ea7808 */ /* 0x000fe40001800000 */
[----:B------:R-:W-:Y:S02]  /*2790*/  FMNMX.FTZ R2, R15, R2, !PT ;  /* 0x000000020f027209 */ /* 0x000fe40007810000 */
[----:B------:R-:W-:Y:S02]  /*27a0*/  FMNMX.FTZ R4, R129, R4, !PT ;  /* 0x0000000481047209 */ /* 0x000fe40007810000 */
[----:B------:R-:W-:Y:S02]  /*27b0*/  FSEL R235, R17, -INF , P2 ;  /* 0xff80000011eb7808 */ /* 0x000fe40001000000 */
[----:B------:R-:W-:Y:S02]  /*27c0*/  FMNMX.FTZ R2, R234, R2, !PT ;  /* 0x00000002ea027209 */ /* 0x000fe40007810000 */
[----:B------:R-:W-:-:S02]  /*27d0*/  FMNMX.FTZ R4, R128, R4, !PT ;  /* 0x0000000480047209 */ /* 0x000fc40007810000 */
[----:B------:R-:W-:Y:S02]  /*27e0*/  FMNMX.FTZ R8, R235, R2, !PT ;  /* 0x00000002eb087209 */ /* 0x000fe40007810000 */
[----:B------:R-:W-:Y:S02]  /*27f0*/  FMNMX.FTZ R4, R126, R4, !PT ;  /* 0x000000047e047209 */ /* 0x000fe40007810000 */
[----:B------:R-:W-:Y:S01]  /*2800*/  FSEL R236, R35, -INF , P1 ;  /* 0xff80000023ec7808 */ /* 0x000fe20000800000 */
[----:B------:R-:W3:Y:S01]  /*2810*/  SHFL.BFLY PT, R11, R8, 0x2, 0x1f ;  /* 0x0c401f00080b7f89 */ /* 0x000ee200000e0000 */
[----:B------:R-:W-:Y:S02]  /*2820*/  FMNMX.FTZ R4, R127, R4, !PT ;  /* 0x000000047f047209 */ /* 0x000fe40007810000 */
[----:B-1----:R-:W-:Y:S01]  /*2830*/  FMNMX.FTZ R9, R6, R5, !PT ;  /* 0x0000000506097209 */ /* 0x002fe20007810000 */
[----:B------:R-:W-:Y:S01]  /*2840*/  IMAD.U32 R6, RZ, RZ, UR11 ;  /* 0x0000000bff067e24 */ /* 0x000fe2000f8e00ff */
[----:B------:R-:W-:-:S02]  /*2850*/  FMNMX.FTZ R4, R180, R4, !PT ;  /* 0x00000004b4047209 */ /* 0x000fc40007810000 */
[----:B--2---:R-:W-:Y:S01]  /*2860*/  FMNMX.FTZ R135, R7, R10, !PT ;  /* 0x0000000a07877209 */ /* 0x004fe20007810000 */
[----:B------:R-:W-:Y:S01]  /*2870*/  IMAD.U32 R7, RZ, RZ, UR10 ;  /* 0x0000000aff077e24 */ /* 0x000fe2000f8e00ff */
[----:B------:R-:W-:Y:S01]  /*2880*/  FMNMX.FTZ R2, R181, R4, !PT ;  /* 0x00000004b5027209 */ /* 0x000fe20007810000 */
[----:B------:R-:W1:Y:S01]  /*2890*/  SHFL.BFLY PT, R10, R9, 0x1, 0x1f ;  /* 0x0c201f00090a7f89 */ /* 0x000e6200000e0000 */
[C---:B------:R-:W-:Y:S01]  /*28a0*/  FSETP.NEU.FTZ.AND P1, PT, R135.reuse, -INF , PT ;  /* 0xff8000008700780b */ /* 0x040fe20003f3d000 */
[----:B------:R-:W-:Y:S01]  /*28b0*/  FMUL.FTZ R13, R135, c[0x0][0x2d0] ;  /* 0x0000b400870d7a20 */ /* 0x000fe20000410000 */
[----:B------:R-:W-:Y:S02]  /*28c0*/  FMNMX.FTZ R2, R174, R2, !PT ;  /* 0x00000002ae027209 */ /* 0x000fe40007810000 */
[----:B------:R-:W-:Y:S02]  /*28d0*/  FSEL R237, R18, -INF , P3 ;  /* 0xff80000012ed7808 */ /* 0x000fe40001800000 */
[----:B------:R-:W-:-:S02]  /*28e0*/  FMNMX.FTZ R2, R175, R2, !PT ;  /* 0x00000002af027209 */ /* 0x000fc40007810000 */
[----:B------:R-:W-:Y:S02]  /*28f0*/  FSEL R13, R13, RZ, P1 ;  /* 0x000000ff0d0d7208 */ /* 0x000fe40000800000 */
[----:B------:R-:W-:Y:S02]  /*2900*/  FMNMX.FTZ R2, R183, R2, !PT ;  /* 0x00000002b7027209 */ /* 0x000fe40007810000 */
[----:B------:R-:W-:Y:S01]  /*2910*/  FSEL R239, R19, -INF , P2 ;  /* 0xff80000013ef7808 */ /* 0x000fe20001000000 */
[----:B------:R-:W-:Y:S01]  /*2920*/  FFMA.FTZ R4, R22, c[0x0][0x2d0], -R13 ;  /* 0x0000b40016047a23 */ /* 0x000fe2000001080d */
[----:B------:R-:W-:Y:S02]  /*2930*/  FMNMX.FTZ R2, R236, R2, !PT ;  /* 0x00000002ec027209 */ /* 0x000fe40007810000 */
[----:B---3--:R-:W-:Y:S01]  /*2940*/  FMNMX.FTZ R8, R8, R11, !PT ;  /* 0x0000000b08087209 */ /* 0x008fe20007810000 */
[----:B------:R2:W-:Y:S01]  /*2950*/  MUFU.EX2 R188, R4 ;  /* 0x0000000400bc7308 */ /* 0x0005e20000000800 */
[----:B------:R-:W-:-:S02]  /*2960*/  FMNMX.FTZ R2, R237, R2, !PT ;  /* 0x00000002ed027209 */ /* 0x000fc40007810000 */
[----:B------:R-:W-:Y:S01]  /*2970*/  @P0 LEA R6, P1, R6, R20, 0x1 ;  /* 0x0000001406060211 */ /* 0x000fe200078208ff */
[----:B------:R-:W3:Y:S01]  /*2980*/  SHFL.BFLY PT, R11, R8, 0x1, 0x1f ;  /* 0x0c201f00080b7f89 */ /* 0x000ee200000e0000 */
[----:B------:R-:W-:Y:S02]  /*2990*/  FMNMX.FTZ R5, R239, R2, !PT ;  /* 0x00000002ef057209 */ /* 0x000fe40007810000 */
[----:B-1----:R-:W-:Y:S01]  /*29a0*/  FMNMX.FTZ R2, R9, R10, !PT ;  /* 0x0000000a09027209 */ /* 0x002fe20007810000 */
[----:B------:R-:W-:Y:S01]  /*29b0*/  FFMA.FTZ R9, R29, c[0x0][0x2d0], -R13 ;  /* 0x0000b4001d097a23 */ /* 0x000fe2000001080d */
[----:B------:R-:W-:Y:S01]  /*29c0*/  @P0 LEA.HI.X R7, R12, R21, R7, 0x1, P1 ;  /* 0x000000150c070211 */ /* 0x000fe200008f0c07 */
[----:B------:R-:W1:Y:S01]  /*29d0*/  SHFL.BFLY PT, R10, R5, 0x2, 0x1f ;  /* 0x0c401f00050a7f89 */ /* 0x000e6200000e0000 */
[C---:B------:R-:W-:Y:S01]  /*29e0*/  FSETP.NEU.FTZ.AND P1, PT, R2.reuse, -INF , PT ;  /* 0xff8000000200780b */ /* 0x040fe20003f3d000 */
[----:B------:R-:W-:Y:S01]  /*29f0*/  FMUL.FTZ R12, R2, c[0x0][0x2d0] ;  /* 0x0000b400020c7a20 */ /* 0x000fe20000410000 */
[----:B------:R4:W-:Y:S01]  /*2a00*/  MUFU.EX2 R186, R9 ;  /* 0x0000000900ba7308 */ /* 0x0009e20000000800 */
[----:B--2---:R-:W-:-:S03]  /*2a10*/  FFMA.FTZ R4, R23, c[0x0][0x2d0], -R13 ;  /* 0x0000b40017047a23 */ /* 0x004fc6000001080d */
[----:B------:R-:W-:-:S04]  /*2a20*/  FSEL R12, R12, RZ, P1 ;  /* 0x000000ff0c0c7208 */ /* 0x000fc80000800000 */
[----:B------:R2:W-:Y:S01]  /*2a30*/  MUFU.EX2 R148, R4 ;  /* 0x0000000400947308 */ /* 0x0005e20000000800 */
[----:B------:R-:W-:Y:S01]  /*2a40*/  FFMA.FTZ R0, R40, c[0x0][0x2d0], -R12 ;  /* 0x0000b40028007a23 */ /* 0x000fe2000001080c */
[----:B---3--:R-:W-:-:S06]  /*2a50*/  FMNMX.FTZ R137, R8, R11, !PT ;  /* 0x0000000b08897209 */ /* 0x008fcc0007810000 */
[----:B------:R3:W-:Y:S01]  /*2a60*/  MUFU.EX2 R14, R0 ;  /* 0x00000000000e7308 */ /* 0x0007e20000000800 */
[----:B----4-:R-:W-:Y:S01]  /*2a70*/  FFMA.FTZ R9, R31, c[0x0][0x2d0], -R12 ;  /* 0x0000b4001f097a23 */ /* 0x010fe2000001080c */
[----:B------:R-:W-:Y:S02]  /*2a80*/  FSETP.NEU.FTZ.AND P1, PT, R137, -INF , PT ;  /* 0xff8000008900780b */ /* 0x000fe40003f3d000 */
[----:B-1----:R-:W-:Y:S01]  /*2a90*/  FMNMX.FTZ R3, R5, R10, !PT ;  /* 0x0000000a05037209 */ /* 0x002fe20007810000 */
[----:B--2---:R-:W-:-:S03]  /*2aa0*/  FFMA.FTZ R4, R28, c[0x0][0x2d0], -R13 ;  /* 0x0000b4001c047a23 */ /* 0x004fc6000001080d */
[----:B------:R-:W-:Y:S01]  /*2ab0*/  MUFU.EX2 R178, R9 ;  /* 0x0000000900b27308 */ /* 0x000fe20000000800 */
[----:B------:R-:W1:Y:S01]  /*2ac0*/  SHFL.BFLY PT, R5, R3, 0x1, 0x1f ;  /* 0x0c201f0003057f89 */ /* 0x000e6200000e0000 */
[----:B---3--:R-:W-:-:S06]  /*2ad0*/  FMUL.FTZ R0, R137, c[0x0][0x2d0] ;  /* 0x0000b40089007a20 */ /* 0x008fcc0000410000 */
[----:B------:R2:W-:Y:S01]  /*2ae0*/  MUFU.EX2 R176, R4 ;  /* 0x0000000400b07308 */ /* 0x0005e20000000800 */
[----:B------:R-:W-:-:S05]  /*2af0*/  FSEL R0, R0, RZ, P1 ;  /* 0x000000ff00007208 */ /* 0x000fca0000800000 */
[----:B------:R-:W-:-:S04]  /*2b00*/  FFMA.FTZ R8, R48, c[0x0][0x2d0], -R0 ;  /* 0x0000b40030087a23 */ /* 0x000fc80000010800 */
[----:B------:R3:W-:Y:S01]  /*2b10*/  MUFU.EX2 R177, R8 ;  /* 0x0000000800b17308 */ /* 0x0007e20000000800 */
[----:B--2---:R-:W-:Y:S01]  /*2b20*/  @P0 IMAD.SHL.U32 R4, R149, 0x2, RZ ;  /* 0x0000000295040824 */ /* 0x004fe200078e00ff */
[----:B-1----:R-:W-:-:S04]  /*2b30*/  FMNMX.FTZ R136, R3, R5, !PT ;  /* 0x0000000503887209 */ /* 0x002fc80007810000 */
[----:B------:R1:W-:Y:S01]  /*2b40*/  @P0 LDGSTS.E.BYPASS.LTC128B.128 [R4+0x3100], [R20.64], !P6 ;  /* 0x0310000014040fae */ /* 0x0003e2000f101d50 */
[C---:B------:R-:W-:Y:S01]  /*2b50*/  FMUL.FTZ R3, R136.reuse, c[0x0][0x2d0] ;  /* 0x0000b40088037a20 */ /* 0x040fe20000410000 */
[----:B------:R-:W-:Y:S02]  /*2b60*/  FSETP.NEU.FTZ.AND P1, PT, R136, -INF , PT ;  /* 0xff8000008800780b */ /* 0x000fe40003f3d000 */
[----:B------:R1:W-:Y:S02]  /*2b70*/  @P0 LDGSTS.E.BYPASS.LTC128B.128 [R4+0x4100], [R20.64+0x40], !P5 ;  /* 0x0410004014040fae */ /* 0x0003e4000e901d50 */
[----:B------:R-:W-:Y:S02]  /*2b80*/  FSEL R3, R3, RZ, P1 ;  /* 0x000000ff03037208 */ /* 0x000fe40000800000 */
[----:B------:R1:W-:Y:S01]  /*2b90*/  @P0 LDGSTS.E.BYPASS.LTC128B.128 [R4+0x5100], [R20.64+0x80], !P4 ;  /* 0x0510008014040fae */ /* 0x0003e2000e101d50 */
[----:B---3--:R-:W-:-:S03]  /*2ba0*/  FFMA.FTZ R8, R49, c[0x0][0x2d0], -R0 ;  /* 0x0000b40031087a23 */ /* 0x008fc60000010800 */
[----:B------:R2:W-:Y:S01]  /*2bb0*/  @P0 LDGSTS.E.BYPASS.LTC128B.128 [R4+0x3900], [R6.64], !P6 ;  /* 0x0390000006040fae */ /* 0x0005e2000f101d50 */
[----:B------:R3:W4:Y:S03]  /*2bc0*/  MUFU.EX2 R200, R8 ;  /* 0x0000000800c87308 */ /* 0x0007260000000800 */
[----:B------:R2:W-:Y:S04]  /*2bd0*/  @P0 LDGSTS.E.BYPASS.LTC128B.128 [R4+0x4900], [R6.64+0x40], !P5 ;  /* 0x0490004006040fae */ /* 0x0005e8000e901d50 */
[----:B------:R2:W-:Y:S04]  /*2be0*/  @P0 LDGSTS.E.BYPASS.LTC128B.128 [R4+0x5900], [R6.64+0x80], !P4 ;  /* 0x0590008006040fae */ /* 0x0005e8000e101d50 */
[----:B------:R-:W5:Y:S04]  /*2bf0*/  LDSM.16.MT88.4 R24, [R212+0x100] ;  /* 0x00010000d418783b */ /* 0x000f680000004200 */
[----:B------:R-:W5:Y:S01]  /*2c00*/  LDSM.16.MT88.4 R16, [R213+0x100] ;  /* 0x00010000d510783b */ /* 0x000f620000004200 */
[----:B---3--:R-:W-:Y:S01]  /*2c10*/  FFMA.FTZ R8, R54, c[0x0][0x2d0], -R3 ;  /* 0x0000b40036087a23 */ /* 0x008fe20000010803 */
[----:B----4-:R-:W-:-:S02]  /*2c20*/  F2FP.BF16.PACK_AB R10, R200, R177 ;  /* 0x000000b1c80a723e */ /* 0x010fc400000010ff */
[----:B------:R-:W-:Y:S01]  /*2c30*/  LDSM.16.MT88.4 R32, [R212+0x2100] ;  /* 0x00210000d420783b */ /* 0x000fe20000004200 */
[----:B------:R3:W-:Y:S03]  /*2c40*/  MUFU.EX2 R245, R8 ;  /* 0x0000000800f57308 */ /* 0x0007e60000000800 */
[----:B-1----:R-:W1:Y:S04]  /*2c50*/  LDSM.16.MT88.4 R20, [R212+0x1100] ;  /* 0x00110000d414783b */ /* 0x002e680000004200 */
[----:B------:R-:W0:Y:S01]  /*2c60*/  LDGDEPBAR ;  /* 0x00000000000079af */ /* 0x000e220000000000 */
[----:B--2---:R-:W-:Y:S01]  /*2c70*/  FFMA.FTZ R4, R30, c[0x0][0x2d0], -R12 ;  /* 0x0000b4001e047a23 */ /* 0x004fe2000001080c */
[----:B------:R-:W-:-:S02]  /*2c80*/  F2FP.BF16.PACK_AB R6, R186, R176 ;  /* 0x000000b0ba06723e */ /* 0x000fc400000010ff */
[----:B------:R-:W2:Y:S01]  /*2c90*/  LDSM.16.MT88.4 R28, [R213+0x1100] ;  /* 0x00110000d51c783b */ /* 0x000ea20000004200 */
[----:B---3--:R-:W-:Y:S01]  /*2ca0*/  FFMA.FTZ R8, R55, c[0x0][0x2d0], -R3 ;  /* 0x0000b40037087a23 */ /* 0x008fe20000010803 */
[----:B------:R3:W4:Y:S08]  /*2cb0*/  MUFU.EX2 R179, R4 ;  /* 0x0000000400b37308 */ /* 0x0007300000000800 */
[----:B------:R5:W1:Y:S01]  /*2cc0*/  MUFU.EX2 R244, R8 ;  /* 0x0000000800f47308 */ /* 0x000a620000000800 */
[----:B---3--:R-:W-:Y:S01]  /*2cd0*/  FFMA.FTZ R4, R41, c[0x0][0x2d0], -R12 ;  /* 0x0000b40029047a23 */ /* 0x008fe2000001080c */
[----:B----4-:R-:W-:-:S06]  /*2ce0*/  F2FP.BF16.PACK_AB R5, R179, R178 ;  /* 0x000000b2b305723e */ /* 0x010fcc00000010ff */
[----:B------:R3:W4:Y:S01]  /*2cf0*/  MUFU.EX2 R185, R4 ;  /* 0x0000000400b97308 */ /* 0x0007220000000800 */
[----:B-----5:R-:W-:Y:S01]  /*2d00*/  FFMA.FTZ R8, R50, c[0x0][0x2d0], -R3 ;  /* 0x0000b40032087a23 */ /* 0x020fe20000010803 */
[----:B-1----:R-:W-:-:S06]  /*2d10*/  F2FP.BF16.PACK_AB R9, R244, R245 ;  /* 0x000000f5f409723e */ /* 0x002fcc00000010ff */
[----:B------:R1:W-:Y:S01]  /*2d20*/  MUFU.EX2 R247, R8 ;  /* 0x0000000800f77308 */ /* 0x0003e20000000800 */
[----:B---3--:R-:W-:Y:S01]  /*2d30*/  FFMA.FTZ R4, R42, c[0x0][0x2d0], -R0 ;  /* 0x0000b4002a047a23 */ /* 0x008fe20000010800 */
[----:B----4-:R-:W-:-:S06]  /*2d40*/  F2FP.BF16.PACK_AB R7, R185, R14 ;  /* 0x0000000eb907723e */ /* 0x010fcc00000010ff */
[----:B------:R3:W-:Y:S01]  /*2d50*/  MUFU.EX2 R149, R4 ;  /* 0x0000000400957308 */ /* 0x0007e20000000800 */
[----:B-1----:R-:W-:-:S07]  /*2d60*/  FFMA.FTZ R8, R51, c[0x0][0x2d0], -R3 ;  /* 0x0000b40033087a23 */ /* 0x002fce0000010803 */
[----:B------:R-:W1:Y:S01]  /*2d70*/  MUFU.EX2 R187, R8 ;  /* 0x0000000800bb7308 */ /* 0x000e620000000800 */
[----:B---3--:R-:W-:Y:S02]  /*2d80*/  FFMA.FTZ R4, R43, c[0x0][0x2d0], -R0 ;  /* 0x0000b4002b047a23 */ /* 0x008fe40000010800 */
[----:B------:R-:W3:Y:S05]  /*2d90*/  LDSM.16.MT88.4 R40, [R213+0x2100] ;  /* 0x00210000d528783b */ /* 0x000eea0000004200 */
[----:B------:R4:W5:Y:S01]  /*2da0*/  MUFU.EX2 R248, R4 ;  /* 0x0000000400f87308 */ /* 0x0009620000000800 */
[----:B-1----:R-:W-:Y:S02]  /*2db0*/  F2FP.BF16.PACK_AB R11, R187, R247 ;  /* 0x000000f7bb0b723e */ /* 0x002fe400000010ff */
[----:B----4-:R-:W-:-:S02]  /*2dc0*/  F2FP.BF16.PACK_AB R4, R148, R188 ;  /* 0x000000bc9404723e */ /* 0x010fc400000010ff */
[----:B-----5:R-:W-:-:S05]  /*2dd0*/  F2FP.BF16.PACK_AB R8, R248, R149 ;  /* 0x00000095f808723e */ /* 0x020fca00000010ff */
[C---:B------:R-:W-:Y:S08]  /*2de0*/  HMMA.16816.F32.BF16 R112, R4.reuse, R24, RZ ;  /* 0x000000180470723c */ /* 0x040ff000000418ff */
[C---:B------:R-:W-:Y:S08]  /*2df0*/  HMMA.16816.F32.BF16 R108, R4.reuse, R16, RZ ;  /* 0x00000010046c723c */ /* 0x040ff000000418ff */
[C---:B------:R-:W-:Y:S08]  /*2e00*/  HMMA.16816.F32.BF16 R104, R4.reuse, R20, RZ ;  /* 0x000000140468723c */ /* 0x040ff000000418ff */
[C---:B--2---:R-:W-:Y:S08]  /*2e10*/  HMMA.16816.F32.BF16 R100, R4.reuse, R28, RZ ;  /* 0x0000001c0464723c */ /* 0x044ff000000418ff */
[C---:B------:R-:W-:Y:S08]  /*2e20*/  HMMA.16816.F32.BF16 R96, R4.reuse, R32, RZ ;  /* 0x000000200460723c */ /* 0x040ff000000418ff */
[C---:B---3--:R-:W-:Y:S08]  /*2e30*/  HMMA.16816.F32.BF16 R92, R4.reuse, R40, RZ ;  /* 0x00000028045c723c */ /* 0x048ff000000418ff */
[C---:B------:R-:W-:Y:S08]  /*2e40*/  HMMA.16816.F32.BF16 R88, R4.reuse, R26, RZ ;  /* 0x0000001a0458723c */ /* 0x040ff000000418ff */
[C---:B------:R-:W-:Y:S08]  /*2e50*/  HMMA.16816.F32.BF16 R84, R4.reuse, R18, RZ ;  /* 0x000000120454723c */ /* 0x040ff000000418ff */
[C---:B------:R-:W-:Y:S08]  /*2e60*/  HMMA.16816.F32.BF16 R80, R4.reuse, R22, RZ ;  /* 0x000000160450723c */ /* 0x040ff000000418ff */
[C---:B------:R-:W-:Y:S08]  /*2e70*/  HMMA.16816.F32.BF16 R76, R4.reuse, R30, RZ ;  /* 0x0000001e044c723c */ /* 0x040ff000000418ff */
[C---:B------:R-:W-:Y:S08]  /*2e80*/  HMMA.16816.F32.BF16 R72, R4.reuse, R34, RZ ;  /* 0x000000220448723c */ /* 0x040ff000000418ff */
[----:B------:R-:W-:Y:S07]  /*2e90*/  HMMA.16816.F32.BF16 R64, R4, R42, RZ ;  /* 0x0000002a0440723c */ /* 0x000fee00000418ff */
[--C-:B------:R-:W-:Y:S01]  /*2ea0*/  FFMA.FTZ R4, R52, c[0x0][0x2d0], -R13.reuse ;  /* 0x0000b40034047a23 */ /* 0x100fe2000001080d */
[C---:B------:R-:W-:Y:S03]  /*2eb0*/  HMMA.16816.F32.BF16 R68, R8.reuse, R24, RZ ;  /* 0x000000180844723c */ /* 0x040fe600000418ff */
[----:B------:R1:W-:Y:S05]  /*2ec0*/  MUFU.EX2 R246, R4 ;  /* 0x0000000400f67308 */ /* 0x0003ea0000000800 */
[C---:B------:R-:W-:Y:S01]  /*2ed0*/  HMMA.16816.F32.BF16 R144, R8.reuse, R26, RZ ;  /* 0x0000001a0890723c */ /* 0x040fe200000418ff */
[----:B------:R-:W2:Y:S07]  /*2ee0*/  LDSM.16.MT88.4 R24, [R212+0x500] ;  /* 0x00050000d418783b */ /* 0x000eae0000004200 */
[----:B------:R-:W-:Y:S01]  /*2ef0*/  HMMA.16816.F32.BF16 R60, R8, R16, RZ ;  /* 0x00000010083c723c */ /* 0x000fe200000418ff */
[----:B-1----:R-:W-:-:S04]  /*2f00*/  FFMA.FTZ R4, R53, c[0x0][0x2d0], -R13 ;  /* 0x0000b40035047a23 */ /* 0x002fc8000001080d */
[----:B------:R1:W-:Y:S03]  /*2f10*/  MUFU.EX2 R252, R4 ;  /* 0x0000000400fc7308 */ /* 0x0003e60000000800 */
[C---:B------:R-:W-:Y:S01]  /*2f20*/  HMMA.16816.F32.BF16 R140, R8.reuse, R18, RZ ;  /* 0x00000012088c723c */ /* 0x040fe200000418ff */
[----:B------:R-:W-:Y:S07]  /*2f30*/  LDSM.16.MT88.4 R16, [R212+0x1500] ;  /* 0x00150000d410783b */ /* 0x000fee0000004200 */
[----:B------:R-:W-:Y:S01]  /*2f40*/  HMMA.16816.F32.BF16 R56, R8, R20, RZ ;  /* 0x000000140838723c */ /* 0x000fe200000418ff */
[----:B-1----:R-:W-:-:S07]  /*2f50*/  FFMA.FTZ R4, R36, c[0x0][0x2d0], -R13 ;  /* 0x0000b40024047a23 */ /* 0x002fce000001080d */
[C---:B------:R-:W-:Y:S01]  /*2f60*/  HMMA.16816.F32.BF16 R120, R8.reuse, R22, RZ ;  /* 0x000000160878723c */ /* 0x040fe200000418ff */
[----:B------:R-:W1:Y:S01]  /*2f70*/  LDSM.16.MT88.4 R20, [R213+0x500] ;  /* 0x00050000d514783b */ /* 0x000e620000004200 */
[----:B------:R3:W-:Y:S06]  /*2f80*/  MUFU.EX2 R184, R4 ;  /* 0x0000000400b87308 */ /* 0x0007ec0000000800 */
[C---:B------:R-:W-:Y:S08]  /*2f90*/  HMMA.16816.F32.BF16 R52, R8.reuse, R28, RZ ;  /* 0x0000001c0834723c */ /* 0x040ff000000418ff */
[----:B------:R-:W-:Y:S01]  /*2fa0*/  HMMA.16816.F32.BF16 R152, R8, R30, RZ ;  /* 0x0000001e0898723c */ /* 0x000fe200000418ff */
[----:B------:R-:W4:Y:S01]  /*2fb0*/  LDSM.16.MT88.4 R28, [R213+0x1500] ;  /* 0x00150000d51c783b */ /* 0x000f220000004200 */
[----:B---3--:R-:W-:-:S04]  /*2fc0*/  FFMA.FTZ R4, R37, c[0x0][0x2d0], -R13 ;  /* 0x0000b40025047a23 */ /* 0x008fc8000001080d */
[----:B------:R3:W5:Y:S02]  /*2fd0*/  MUFU.EX2 R249, R4 ;  /* 0x0000000400f97308 */ /* 0x0007640000000800 */
[C---:B------:R-:W-:Y:S08]  /*2fe0*/  HMMA.16816.F32.BF16 R48, R8.reuse, R32, RZ ;  /* 0x000000200830723c */ /* 0x040ff000000418ff */
[----:B------:R-:W-:Y:S01]  /*2ff0*/  HMMA.16816.F32.BF16 R156, R8, R34, RZ ;  /* 0x00000022089c723c */ /* 0x000fe200000418ff */
[----:B------:R-:W1:Y:S01]  /*3000*/  LDSM.16.MT88.4 R32, [R212+0x2500] ;  /* 0x00250000d420783b */ /* 0x000e620000004200 */
[----:B---3--:R-:W-:-:S06]  /*3010*/  FFMA.FTZ R4, R116, c[0x0][0x2d0], -R12 ;  /* 0x0000b40074047a23 */ /* 0x008fcc000001080c */
[C---:B------:R-:W-:Y:S01]  /*3020*/  HMMA.16816.F32.BF16 R44, R8.reuse, R40, RZ ;  /* 0x00000028082c723c */ /* 0x040fe200000418ff */
[----:B-----5:R-:W-:Y:S01]  /*3030*/  F2FP.BF16.PACK_AB R6, R249, R184 ;  /* 0x000000b8f906723e */ /* 0x020fe200000010ff */
[----:B------:R3:W-:Y:S06]  /*3040*/  MUFU.EX2 R240, R4 ;  /* 0x0000000400f07308 */ /* 0x0007ec0000000800 */
[----:B------:R-:W-:Y:S07]  /*3050*/  HMMA.16816.F32.BF16 R160, R8, R42, RZ ;  /* 0x0000002a08a0723c */ /* 0x000fee00000418ff */
[----:B------:R-:W-:-:S02]  /*3060*/  FFMA.FTZ R8, R124, c[0x0][0x2d0], -R0 ;  /* 0x0000b4007c087a23 */ /* 0x000fc40000010800 */
[----:B---3--:R-:W-:Y:S02]  /*3070*/  FFMA.FTZ R4, R117, c[0x0][0x2d0], -R12 ;  /* 0x0000b40075047a23 */ /* 0x008fe4000001080c */
[----:B------:R3:W-:Y:S08]  /*3080*/  MUFU.EX2 R224, R8 ;  /* 0x0000000800e07308 */ /* 0x0007f00000000800 */
[----:B------:R5:W1:Y:S01]  /*3090*/  MUFU.EX2 R243, R4 ;  /* 0x0000000400f37308 */ /* 0x000a620000000800 */
[----:B---3--:R-:W-:-:S07]  /*30a0*/  FFMA.FTZ R8, R119, c[0x0][0x2d0], -R0 ;  /* 0x0000b40077087a23 */ /* 0x008fce0000010800 */
[----:B------:R3:W-:Y:S01]  /*30b0*/  MUFU.EX2 R223, R8 ;  /* 0x0000000800df7308 */ /* 0x0007e20000000800 */
[----:B-----5:R-:W-:Y:S01]  /*30c0*/  FFMA.FTZ R4, R38, c[0x0][0x2d0], -R12 ;  /* 0x0000b40026047a23 */ /* 0x020fe2000001080c */
[----:B-1----:R-:W-:-:S06]  /*30d0*/  F2FP.BF16.PACK_AB R5, R243, R240 ;  /* 0x000000f0f305723e */ /* 0x002fcc00000010ff */
[----:B------:R1:W-:Y:S01]  /*30e0*/  MUFU.EX2 R242, R4 ;  /* 0x0000000400f27308 */ /* 0x0003e20000000800 */
[----:B---3--:R-:W-:Y:S02]  /*30f0*/  FFMA.FTZ R8, R129, c[0x0][0x2d0], -R3 ;  /* 0x0000b40081087a23 */ /* 0x008fe40000010803 */
[----:B------:R-:W-:-:S05]  /*3100*/  IMAD.MOV.U32 R129, RZ, RZ, R149 ;  /* 0x000000ffff817224 */ /* 0x000fca00078e0095 */
[----:B------:R3:W-:Y:S01]  /*3110*/  MUFU.EX2 R210, R8 ;  /* 0x0000000800d27308 */ /* 0x0007e20000000800 */
[----:B-1----:R-:W-:Y:S02]  /*3120*/  FFMA.FTZ R4, R39, c[0x0][0x2d0], -R12 ;  /* 0x0000b40027047a23 */ /* 0x002fe4000001080c */
[----:B------:R-:W1:Y:S05]  /*3130*/  LDSM.16.MT88.4 R36, [R213+0x2500] ;  /* 0x00250000d524783b */ /* 0x000e6a0000004200 */
[----:B------:R5:W2:Y:S01]  /*3140*/  MUFU.EX2 R241, R4 ;  /* 0x0000000400f17308 */ /* 0x000aa20000000800 */
[----:B---3--:R-:W-:Y:S02]  /*3150*/  FFMA.FTZ R8, R128, c[0x0][0x2d0], -R3 ;  /* 0x0000b40080087a23 */ /* 0x008fe40000010803 */
[----:B------:R-:W-:-:S05]  /*3160*/  IMAD.MOV.U32 R128, RZ, RZ, R148 ;  /* 0x000000ffff807224 */ /* 0x000fca00078e0094 */
[----:B------:R3:W-:Y:S01]  /*3170*/  MUFU.EX2 R251, R8 ;  /* 0x0000000800fb7308 */ /* 0x0007e20000000800 */
[----:B-----5:R-:W-:Y:S01]  /*3180*/  FFMA.FTZ R4, R118, c[0x0][0x2d0], -R0 ;  /* 0x0000b40076047a23 */ /* 0x020fe20000010800 */
[----:B--2---:R-:W-:-:S06]  /*3190*/  F2FP.BF16.PACK_AB R7, R241, R242 ;  /* 0x000000f2f107723e */ /* 0x004fcc00000010ff */
[----:B------:R2:W-:Y:S01]  /*31a0*/  MUFU.EX2 R228, R4 ;  /* 0x0000000400e47308 */ /* 0x0005e20000000800 */
[----:B---3--:R-:W-:-:S07]  /*31b0*/  FFMA.FTZ R8, R126, c[0x0][0x2d0], -R3 ;  /* 0x0000b4007e087a23 */ /* 0x008fce0000010803 */
[----:B------:R3:W-:Y:S01]  /*31c0*/  MUFU.EX2 R209, R8 ;  /* 0x0000000800d17308 */ /* 0x0007e20000000800 */
[----:B--2---:R-:W-:-:S07]  /*31d0*/  FFMA.FTZ R4, R125, c[0x0][0x2d0], -R0 ;  /* 0x0000b4007d047a23 */ /* 0x004fce0000010800 */
[----:B------:R2:W5:Y:S01]  /*31e0*/  MUFU.EX2 R250, R4 ;  /* 0x0000000400fa7308 */ /* 0x0005620000000800 */
[----:B---3--:R-:W-:-:S07]  /*31f0*/  FFMA.FTZ R8, R127, c[0x0][0x2d0], -R3 ;  /* 0x0000b4007f087a23 */ /* 0x008fce0000010803 */
[----:B------:R3:W1:Y:S01]  /*3200*/  MUFU.EX2 R208, R8 ;  /* 0x0000000800d07308 */ /* 0x0006620000000800 */
[----:B--2---:R-:W-:-:S07]  /*3210*/  F2FP.BF16.PACK_AB R4, R252, R246 ;  /* 0x000000f6fc04723e */ /* 0x004fce00000010ff */
[----:B------:R-:W-:Y:S01]  /*3220*/  HMMA.16816.F32.BF16 R164, R4, R24, R112 ;  /* 0x0000001804a4723c */ /* 0x000fe20000041870 */
[----:B---3--:R-:W-:Y:S02]  /*3230*/  FFMA.FTZ R8, R131, c[0x0][0x2d0], -R13 ;  /* 0x0000b40083087a23 */ /* 0x008fe4000001080d */
[----:B------:R-:W-:-:S05]  /*3240*/  IMAD.MOV.U32 R131, RZ, RZ, R188 ;  /* 0x000000ffff837224 */ /* 0x000fca00078e00bc */
[C---:B------:R-:W-:Y:S01]  /*3250*/  HMMA.16816.F32.BF16 R116, R4.reuse, R20, R108 ;  /* 0x000000140474723c */ /* 0x040fe2000004186c */
[----:B------:R2:W-:Y:S07]  /*3260*/  MUFU.EX2 R207, R8 ;  /* 0x0000000800cf7308 */ /* 0x0005ee0000000800 */
[C---:B------:R-:W-:Y:S08]  /*3270*/  HMMA.16816.F32.BF16 R112, R4.reuse, R16, R104 ;  /* 0x000000100470723c */ /* 0x040ff00000041868 */
[----:B----4-:R-:W-:Y:S01]  /*3280*/  HMMA.16816.F32.BF16 R108, R4, R28, R100 ;  /* 0x0000001c046c723c */ /* 0x010fe20000041864 */
[----:B--2---:R-:W-:-:S04]  /*3290*/  FFMA.FTZ R8, R133, c[0x0][0x2d0], -R13 ;  /* 0x0000b40085087a23 */ /* 0x004fc8000001080d */
[----:B------:R2:W3:Y:S03]  /*32a0*/  MUFU.EX2 R206, R8 ;  /* 0x0000000800ce7308 */ /* 0x0004e60000000800 */
[C---:B------:R-:W-:Y:S08]  /*32b0*/  HMMA.16816.F32.BF16 R104, R4.reuse, R32, R96 ;  /* 0x000000200468723c */ /* 0x040ff00000041860 */
[----:B-1----:R-:W-:Y:S01]  /*32c0*/  HMMA.16816.F32.BF16 R100, R4, R36, R92 ;  /* 0x000000240464723c */ /* 0x002fe2000004185c */
[----:B--2---:R-:W-:-:S02]  /*32d0*/  FFMA.FTZ R8, R130, c[0x0][0x2d0], -R13 ;  /* 0x0000b40082087a23 */ /* 0x004fc4000001080d */
[----:B------:R-:W-:-:S05]  /*32e0*/  IMAD.MOV.U32 R130, RZ, RZ, R179 ;  /* 0x000000ffff827224 */ /* 0x000fca00078e00b3 */
[C---:B------:R-:W-:Y:S01]  /*32f0*/  HMMA.16816.F32.BF16 R148, R4.reuse, R26, R88 ;  /* 0x0000001a0494723c */ /* 0x040fe20000041858 */
[----:B------:R1:W-:Y:S07]  /*3300*/  MUFU.EX2 R205, R8 ;  /* 0x0000000800cd7308 */ /* 0x0003ee0000000800 */
[C---:B------:R-:W-:Y:S08]  /*3310*/  HMMA.16816.F32.BF16 R96, R4.reuse, R18, R80 ;  /* 0x000000120460723c */ /* 0x040ff00000041850 */
[----:B------:R-:W-:Y:S01]  /*3320*/  HMMA.16816.F32.BF16 R84, R4, R22, R84 ;  /* 0x000000160454723c */ /* 0x000fe20000041854 */
[----:B-1----:R-:W-:-:S04]  /*3330*/  FFMA.FTZ R8, R132, c[0x0][0x2d0], -R13 ;  /* 0x0000b40084087a23 */ /* 0x002fc8000001080d */
[----:B------:R1:W-:Y:S03]  /*3340*/  MUFU.EX2 R204, R8 ;  /* 0x0000000800cc7308 */ /* 0x0003e60000000800 */
[C---:B------:R-:W-:Y:S08]  /*3350*/  HMMA.16816.F32.BF16 R92, R4.reuse, R30, R76 ;  /* 0x0000001e045c723c */ /* 0x040ff0000004184c */
[----:B------:R-:W-:Y:S01]  /*3360*/  HMMA.16816.F32.BF16 R88, R4, R34, R72 ;  /* 0x000000220458723c */ /* 0x000fe20000041848 */
[----:B-1----:R-:W-:-:S07]  /*3370*/  FFMA.FTZ R8, R134, c[0x0][0x2d0], -R12 ;  /* 0x0000b40086087a23 */ /* 0x002fce000001080c */
[----:B------:R-:W-:Y:S01]  /*3380*/  HMMA.16816.F32.BF16 R80, R4, R38, R64 ;  /* 0x000000260450723c */ /* 0x000fe20000041840 */
[----:B------:R1:W-:Y:S06]  /*3390*/  MUFU.EX2 R191, R8 ;  /* 0x0000000800bf7308 */ /* 0x0003ec0000000800 */
[----:B-----5:R-:W-:Y:S02]  /*33a0*/  F2FP.BF16.PACK_AB R4, R250, R228 ;  /* 0x000000e4fa04723e */ /* 0x020fe400000010ff */
[----:B------:R-:W-:Y:S02]  /*33b0*/  F2FP.BF16.PACK_AB R5, R251, R210 ;  /* 0x000000d2fb05723e */ /* 0x000fe400000010ff */
[----:B------:R-:W-:-:S02]  /*33c0*/  F2FP.BF16.PACK_AB R6, R223, R224 ;  /* 0x000000e0df06723e */ /* 0x000fc400000010ff */
[----:B------:R-:W-:Y:S01]  /*33d0*/  F2FP.BF16.PACK_AB R7, R208, R209 ;  /* 0x000000d1d007723e */ /* 0x000fe200000010ff */
[----:B-1----:R-:W-:-:S06]  /*33e0*/  FFMA.FTZ R8, R138, c[0x0][0x2d0], -R12 ;  /* 0x0000b4008a087a23 */ /* 0x002fcc000001080c */
[C---:B------:R-:W-:Y:S01]  /*33f0*/  HMMA.16816.F32.BF16 R196, R4.reuse, R36, R44 ;  /* 0x0000002404c4723c */ /* 0x040fe2000004182c */
[----:B------:R1:W2:Y:S07]  /*3400*/  MUFU.EX2 R190, R8 ;  /* 0x0000000800be7308 */ /* 0x0002ae0000000800 */
[C---:B------:R-:W-:Y:S07]  /*3410*/  HMMA.16816.F32.BF16 R44, R4.reuse, R18, R120 ;  /* 0x00000012042c723c */ /* 0x040fee0000041878 */
[----:B------:R-:W-:Y:S01]  /*3420*/  IMAD.MOV.U32 R120, RZ, RZ, R14 ;  /* 0x000000ffff787224 */ /* 0x000fe200078e000e */
[----:B------:R-:W-:Y:S01]  /*3430*/  HMMA.16816.F32.BF16 R64, R4, R28, R52 ;  /* 0x0000001c0440723c */ /* 0x000fe20000041834 */
[----:B------:R-:W-:Y:S01]  /*3440*/  FFMA.FTZ R14, R168, c[0x0][0x2d0], -R12 ;  /* 0x0000b400a80e7a23 */ /* 0x000fe2000001080c */
[----:B-1----:R-:W-:Y:S01]  /*3450*/  LDSM.16.MT88.4 R8, [R213+0x900] ;  /* 0x00090000d508783b */ /* 0x002fe20000004200 */
[----:B------:R-:W-:-:S02]  /*3460*/  IMAD.MOV.U32 R121, RZ, RZ, R176 ;  /* 0x000000ffff797224 */ /* 0x000fc400078e00b0 */
[----:B------:R1:W-:Y:S01]  /*3470*/  MUFU.EX2 R188, R14 ;  /* 0x0000000e00bc7308 */ /* 0x0003e20000000800 */
[----:B------:R-:W-:Y:S02]  /*3480*/  IMAD.MOV.U32 R122, RZ, RZ, R177 ;  /* 0x000000ffff7a7224 */ /* 0x000fe400078e00b1 */
[----:B------:R-:W-:Y:S01]  /*3490*/  HMMA.16816.F32.BF16 R40, R4, R30, R152 ;  /* 0x0000001e0428723c */ /* 0x000fe20000041898 */
[----:B------:R-:W4:Y:S01]  /*34a0*/  LDSM.16.MT88.4 R28, [R212+0x2900] ;  /* 0x00290000d41c783b */ /* 0x000f220000004200 */
[----:B------:R-:W-:-:S03]  /*34b0*/  IMAD.MOV.U32 R123, RZ, RZ, R178 ;  /* 0x000000ffff7b7224 */ /* 0x000fc600078e00b2 */
[----:B------:R-:W-:Y:S03]  /*34c0*/  LDSM.16.MT88.4 R152, [R212+0xd00] ;  /* 0x000d0000d498783b */ /* 0x000fe60000004200 */
[----:B------:R-:W-:Y:S01]  /*34d0*/  HMMA.16816.F32.BF16 R76, R4, R24, R68 ;  /* 0x00000018044c723c */ /* 0x000fe20000041844 */
[----:B-1----:R-:W-:-:S07]  /*34e0*/  FFMA.FTZ R14, R169, c[0x0][0x2d0], -R12 ;  /* 0x0000b400a90e7a23 */ /* 0x002fce000001080c */
[C---:B------:R-:W-:Y:S01]  /*34f0*/  HMMA.16816.F32.BF16 R72, R4.reuse, R20, R60 ;  /* 0x000000140448723c */ /* 0x040fe2000004183c */
[----:B------:R1:W5:Y:S07]  /*3500*/  MUFU.EX2 R189, R14 ;  /* 0x0000000e00bd7308 */ /* 0x00036e0000000800 */
[C---:B------:R-:W-:Y:S01]  /*3510*/  HMMA.16816.F32.BF16 R68, R4.reuse, R16, R56 ;  /* 0x000000100444723c */ /* 0x040fe20000041838 */
[----:B------:R-:W-:Y:S07]  /*3520*/  LDSM.16.MT88.4 R16, [R212+0x900] ;  /* 0x00090000d410783b */ /* 0x000fee0000004200 */
[----:B------:R-:W-:Y:S01]  /*3530*/  HMMA.16816.F32.BF16 R60, R4, R32, R48 ;  /* 0x00000020043c723c */ /* 0x000fe20000041830 */
[----:B-1----:R-:W-:-:S04]  /*3540*/  FFMA.FTZ R14, R170, c[0x0][0x2d0], -R0 ;  /* 0x0000b400aa0e7a23 */ /* 0x002fc80000010800 */
[----:B------:R1:W-:Y:S03]  /*3550*/  MUFU.EX2 R179, R14 ;  /* 0x0000000e00b37308 */ /* 0x0003e60000000800 */
[C---:B------:R-:W-:Y:S01]  /*3560*/  HMMA.16816.F32.BF16 R52, R4.reuse, R34, R156 ;  /* 0x000000220434723c */ /* 0x040fe2000004189c */
[----:B------:R-:W4:Y:S07]  /*3570*/  LDSM.16.MT88.4 R32, [R213+0x2900] ;  /* 0x00290000d520783b */ /* 0x000f2e0000004200 */
[----:B------:R-:W-:Y:S01]  /*3580*/  HMMA.16816.F32.BF16 R56, R4, R26, R144 ;  /* 0x0000001a0438723c */ /* 0x000fe20000041890 */
[----:B------:R-:W-:Y:S01]  /*3590*/  LDSM.16.MT88.4 R24, [R213+0x1900] ;  /* 0x00190000d518783b */ /* 0x000fe20000004200 */
[----:B-1----:R-:W-:-:S06]  /*35a0*/  FFMA.FTZ R14, R173, c[0x0][0x2d0], -R0 ;  /* 0x0000b400ad0e7a23 */ /* 0x002fcc0000010800 */
[C---:B------:R-:W-:Y:S01]  /*35b0*/  HMMA.16816.F32.BF16 R48, R4.reuse, R22, R140 ;  /* 0x000000160430723c */ /* 0x040fe2000004188c */
[----:B------:R1:W1:Y:S01]  /*35c0*/  MUFU.EX2 R176, R14 ;  /* 0x0000000e00b07308 */ /* 0x0002620000000800 */
[----:B------:R-:W4:Y:S06]  /*35d0*/  LDSM.16.MT88.4 R20, [R212+0x1900] ;  /* 0x00190000d414783b */ /* 0x000f2c0000004200 */
[----:B------:R-:W-:Y:S07]  /*35e0*/  HMMA.16816.F32.BF16 R36, R4, R38, R160 ;  /* 0x000000260424723c */ /* 0x000fee00000418a0 */
[----:B---3--:R-:W-:Y:S01]  /*35f0*/  F2FP.BF16.PACK_AB R4, R206, R207 ;  /* 0x000000cfce04723e */ /* 0x008fe200000010ff */
[----:B-1----:R-:W-:Y:S01]  /*3600*/  FFMA.FTZ R14, R171, c[0x0][0x2d0], -R0 ;  /* 0x0000b400ab0e7a23 */ /* 0x002fe20000010800 */
[----:B--2---:R-:W-:-:S02]  /*3610*/  F2FP.BF16.PACK_AB R5, R190, R191 ;  /* 0x000000bfbe05723e */ /* 0x004fc400000010ff */
[----:B------:R-:W-:Y:S01]  /*3620*/  F2FP.BF16.PACK_AB R6, R204, R205 ;  /* 0x000000cdcc06723e */ /* 0x000fe200000010ff */
[----:B------:R1:W-:Y:S01]  /*3630*/  MUFU.EX2 R177, R14 ;  /* 0x0000000e00b17308 */ /* 0x0003e20000000800 */
[----:B-----5:R-:W-:-:S07]  /*3640*/  F2FP.BF16.PACK_AB R7, R189, R188 ;  /* 0x000000bcbd07723e */ /* 0x020fce00000010ff */
[C---:B----4-:R-:W-:Y:S07]  /*3650*/  HMMA.16816.F32.BF16 R192, R4.reuse, R28, R104 ;  /* 0x0000001c04c0723c */ /* 0x050fee0000041868 */
[----:B------:R-:W-:Y:S01]  /*3660*/  IMAD.MOV.U32 R107, RZ, RZ, R200 ;  /* 0x000000ffff6b7224 */ /* 0x000fe200078e00c8 */
[----:B------:R-:W-:Y:S01]  /*3670*/  HMMA.16816.F32.BF16 R124, R4, R8, R116 ;  /* 0x00000008047c723c */ /* 0x000fe20000041874 */
[----:B-1----:R-:W-:Y:S02]  /*3680*/  FFMA.FTZ R14, R172, c[0x0][0x2d0], -R0 ;  /* 0x0000b400ac0e7a23 */ /* 0x002fe40000010800 */
[----:B------:R-:W-:-:S02]  /*3690*/  IMAD.MOV.U32 R106, RZ, RZ, R187 ;  /* 0x000000ffff6a7224 */ /* 0x000fc400078e00bb */
[----:B------:R1:W-:Y:S01]  /*36a0*/  MUFU.EX2 R178, R14 ;  /* 0x0000000e00b27308 */ /* 0x0003e20000000800 */
[----:B------:R-:W-:Y:S02]  /*36b0*/  IMAD.MOV.U32 R105, RZ, RZ, R186 ;  /* 0x000000ffff697224 */ /* 0x000fe400078e00ba */
[----:B------:R-:W-:Y:S01]  /*36c0*/  HMMA.16816.F32.BF16 R200, R4, R32, R100 ;  /* 0x0000002004c8723c */ /* 0x000fe20000041864 */
[----:B------:R-:W-:-:S07]  /*36d0*/  IMAD.MOV.U32 R104, RZ, RZ, R185 ;  /* 0x000000ffff687224 */ /* 0x000fce00078e00b9 */
[----:B------:R-:W-:Y:S01]  /*36e0*/  HMMA.16816.F32.BF16 R140, R4, R16, R164 ;  /* 0x00000010048c723c */ /* 0x000fe200000418a4 */
[----:B-1----:R-:W-:-:S07]  /*36f0*/  FFMA.FTZ R14, R180, c[0x0][0x2d0], -R3 ;  /* 0x0000b400b40e7a23 */ /* 0x002fce0000010803 */
[C---:B------:R-:W-:Y:S01]  /*3700*/  HMMA.16816.F32.BF16 R112, R4.reuse, R20, R112 ;  /* 0x000000140470723c */ /* 0x040fe20000041870 */
[----:B------:R1:W-:Y:S07]  /*3710*/  MUFU.EX2 R138, R14 ;  /* 0x0000000e008a7308 */ /* 0x0003ee0000000800 */
[C---:B------:R-:W-:Y:S08]  /*3720*/  HMMA.16816.F32.BF16 R168, R4.reuse, R24, R108 ;  /* 0x0000001804a8723c */ /* 0x040ff0000004186c */
[----:B------:R-:W-:Y:S01]  /*3730*/  HMMA.16816.F32.BF16 R148, R4, R18, R148 ;  /* 0x000000120494723c */ /* 0x000fe20000041894 */
[----:B-1----:R-:W-:-:S04]  /*3740*/  FFMA.FTZ R14, R181, c[0x0][0x2d0], -R3 ;  /* 0x0000b400b50e7a23 */ /* 0x002fc80000010803 */
[----:B------:R1:W2:Y:S03]  /*3750*/  MUFU.EX2 R134, R14 ;  /* 0x0000000e00867308 */ /* 0x0002a60000000800 */
[C---:B------:R-:W-:Y:S08]  /*3760*/  HMMA.16816.F32.BF16 R84, R4.reuse, R10, R84 ;  /* 0x0000000a0454723c */ /* 0x040ff00000041854 */
[----:B------:R-:W-:Y:S01]  /*3770*/  HMMA.16816.F32.BF16 R100, R4, R22, R96 ;  /* 0x000000160464723c */ /* 0x000fe20000041860 */
[----:B------:R-:W3:Y:S01]  /*3780*/  LDSM.16.MT88.4 R96, [R212+0x1d00] ;  /* 0x001d0000d460783b */ /* 0x000ee20000004200 */
[----:B-1----:R-:W-:-:S06]  /*3790*/  FFMA.FTZ R14, R174, c[0x0][0x2d0], -R3 ;  /* 0x0000b400ae0e7a23 */ /* 0x002fcc0000010803 */
[C---:B------:R-:W-:Y:S01]  /*37a0*/  HMMA.16816.F32.BF16 R160, R4.reuse, R26, R92 ;  /* 0x0000001a04a0723c */ /* 0x040fe2000004185c */
[----:B------:R1:W-:Y:S06]  /*37b0*/  MUFU.EX2 R133, R14 ;  /* 0x0000000e00857308 */ /* 0x0003ec0000000800 */
[----:B------:R-:W-:Y:S01]  /*37c0*/  IMAD.MOV.U32 R95, RZ, RZ, R183 ;  /* 0x000000ffff5f7224 */ /* 0x000fe200078e00b7 */
[----:B------:R-:W-:Y:S01]  /*37d0*/  HMMA.16816.F32.BF16 R116, R4, R30, R88 ;  /* 0x0000001e0474723c */ /* 0x000fe20000041858 */
[----:B------:R-:W-:Y:S02]  /*37e0*/  IMAD.MOV.U32 R94, RZ, RZ, R182 ;  /* 0x000000ffff5e7224 */ /* 0x000fe400078e00b6 */
[----:B------:R-:W-:-:S02]  /*37f0*/  IMAD.MOV.U32 R92, RZ, RZ, R123 ;  /* 0x000000ffff5c7224 */ /* 0x000fc400078e007b */
[----:B------:R-:W-:Y:S02]  /*3800*/  IMAD.MOV.U32 R93, RZ, RZ, R130 ;  /* 0x000000ffff5d7224 */ /* 0x000fe400078e0082 */
[----:B------:R-:W-:Y:S01]  /*3810*/  IMAD.MOV.U32 R91, RZ, RZ, R122 ;  /* 0x000000ffff5b7224 */ /* 0x000fe200078e007a */
[----:B------:R-:W-:Y:S01]  /*3820*/  HMMA.16816.F32.BF16 R144, R4, R34, R80 ;  /* 0x000000220490723c */ /* 0x000fe20000041850 */
[----:B-1----:R-:W-:Y:S01]  /*3830*/  FFMA.FTZ R14, R175, c[0x0][0x2d0], -R3 ;  /* 0x0000b400af0e7a23 */ /* 0x002fe20000010803 */
[----:B------:R-:W-:Y:S01]  /*3840*/  LDSM.16.MT88.4 R80, [R213+0xd00] ;  /* 0x000d0000d550783b */ /* 0x000fe20000004200 */
[----:B------:R-:W-:Y:S02]  /*3850*/  IMAD.MOV.U32 R89, RZ, RZ, R120 ;  /* 0x000000ffff597224 */ /* 0x000fe400078e0078 */
[----:B------:R-:W1:Y:S01]  /*3860*/  MUFU.EX2 R132, R14 ;  /* 0x0000000e00847308 */ /* 0x000e620000000800 */
[----:B------:R-:W-:Y:S01]  /*3870*/  IMAD.MOV.U32 R88, RZ, RZ, R107 ;  /* 0x000000ffff587224 */ /* 0x000fe200078e006b */
[----:B------:R-:W-:Y:S01]  /*3880*/  F2FP.BF16.PACK_AB R4, R176, R179 ;  /* 0x000000b3b004723e */ /* 0x000fe200000010ff */
[----:B------:R-:W-:Y:S01]  /*3890*/  IMAD.MOV.U32 R90, RZ, RZ, R121 ;  /* 0x000000ffff5a7224 */ /* 0x000fe200078e0079 */
[----:B--2---:R-:W-:Y:S01]  /*38a0*/  F2FP.BF16.PACK_AB R5, R134, R138 ;  /* 0x0000008a8605723e */ /* 0x004fe200000010ff */
[----:B------:R-:W-:Y:S01]  /*38b0*/  LDSM.16.MT88.4 R120, [R212+0x2d00] ;  /* 0x002d0000d478783b */ /* 0x000fe20000004200 */
[----:B------:R-:W-:-:S02]  /*38c0*/  F2FP.BF16.PACK_AB R6, R178, R177 ;  /* 0x000000b1b206723e */ /* 0x000fc400000010ff */
[----:B-1----:R-:W-:Y:S01]  /*38d0*/  F2FP.BF16.PACK_AB R7, R132, R133 ;  /* 0x000000858407723e */ /* 0x002fe200000010ff */
[----:B------:R-:W-:-:S06]  /*38e0*/  IMAD.MOV.U32 R14, RZ, RZ, R184 ;  /* 0x000000ffff0e7224 */ /* 0x000fcc00078e00b8 */
[C---:B------:R-:W-:Y:S07]  /*38f0*/  HMMA.16816.F32.BF16 R172, R4.reuse, R8, R72 ;  /* 0x0000000804ac723c */ /* 0x040fee0000041848 */
[--C-:B------:R-:W-:Y:S01]  /*3900*/  FFMA.FTZ R8, R217, c[0x0][0x2d0], -R13.reuse ;  /* 0x0000b400d9087a23 */ /* 0x100fe2000001080d */
[C---:B------:R-:W-:Y:S03]  /*3910*/  HMMA.16816.F32.BF16 R156, R4.reuse, R10, R48 ;  /* 0x0000000a049c723c */ /* 0x040fe60000041830 */
[----:B------:R1:W-:Y:S05]  /*3920*/  MUFU.EX2 R49, R8 ;  /* 0x0000000800317308 */ /* 0x0003ea0000000800 */
[C---:B------:R-:W-:Y:S08]  /*3930*/  HMMA.16816.F32.BF16 R180, R4.reuse, R18, R56 ;  /* 0x0000001204b4723c */ /* 0x040ff00000041838 */
[----:B------:R-:W-:Y:S01]  /*3940*/  HMMA.16816.F32.BF16 R56, R4, R22, R44 ;  /* 0x000000160438723c */ /* 0x000fe2000004182c */
[----:B-1----:R-:W-:-:S04]  /*3950*/  FFMA.FTZ R8, R219, c[0x0][0x2d0], -R13 ;  /* 0x0000b400db087a23 */ /* 0x002fc8000001080d */
[----:B------:R1:W2:Y:S03]  /*3960*/  MUFU.EX2 R48, R8 ;  /* 0x0000000800307308 */ /* 0x0002a60000000800 */
[----:B------:R-:W-:Y:S01]  /*3970*/  HMMA.16816.F32.BF16 R64, R4, R24, R64 ;  /* 0x000000180440723c */ /* 0x000fe20000041840 */
[----:B------:R-:W-:Y:S02]  /*3980*/  IMAD.MOV.U32 R46, RZ, RZ, R89 ;  /* 0x000000ffff2e7224 */ /* 0x000fe400078e0059 */
[----:B------:R-:W-:Y:S02]  /*3990*/  IMAD.MOV.U32 R47, RZ, RZ, R88 ;  /* 0x000000ffff2f7224 */ /* 0x000fe400078e0058 */
[----:B------:R-:W-:-:S03]  /*39a0*/  IMAD.MOV.U32 R45, RZ, RZ, R90 ;  /* 0x000000ffff2d7224 */ /* 0x000fc600078e005a */
[----:B------:R-:W-:Y:S01]  /*39b0*/  HMMA.16816.F32.BF16 R108, R4, R20, R68 ;  /* 0x00000014046c723c */ /* 0x000fe20000041844 */
[----:B-1----:R-:W-:-:S07]  /*39c0*/  FFMA.FTZ R8, R221, c[0x0][0x2d0], -R13 ;  /* 0x0000b400dd087a23 */ /* 0x002fce000001080d */
[C---:B------:R-:W-:Y:S01]  /*39d0*/  HMMA.16816.F32.BF16 R184, R4.reuse, R16, R76 ;  /* 0x0000001004b8723c */ /* 0x040fe2000004184c */
[----:B------:R-:W-:Y:S01]  /*39e0*/  IMAD.MOV.U32 R221, RZ, RZ, R91 ;  /* 0x000000ffffdd7224 */ /* 0x000fe200078e005b */
[----:B------:R1:W-:Y:S05]  /*39f0*/  MUFU.EX2 R44, R8 ;  /* 0x00000008002c7308 */ /* 0x0003ea0000000800 */
[----:B------:R-:W-:Y:S01]  /*3a00*/  IMAD.MOV.U32 R16, RZ, RZ, R95 ;  /* 0x000000ffff107224 */ /* 0x000fe200078e005f */
[----:B------:R-:W-:Y:S01]  /*3a10*/  HMMA.16816.F32.BF16 R40, R4, R26, R40 ;  /* 0x0000001a0428723c */ /* 0x000fe20000041828 */
[----:B------:R-:W-:Y:S02]  /*3a20*/  IMAD.MOV.U32 R76, RZ, RZ, R14 ;  /* 0x000000ffff4c7224 */ /* 0x000fe400078e000e */
[----:B------:R-:W-:-:S02]  /*3a30*/  IMAD.MOV.U32 R14, RZ, RZ, R129 ;  /* 0x000000ffff0e7224 */ /* 0x000fc400078e0081 */
[----:B------:R-:W-:Y:S02]  /*3a40*/  IMAD.MOV.U32 R77, RZ, RZ, R104 ;  /* 0x000000ffff4d7224 */ /* 0x000fe400078e0068 */
[----:B------:R-:W-:Y:S01]  /*3a50*/  IMAD.MOV.U32 R27, RZ, RZ, R93 ;  /* 0x000000ffff1b7224 */ /* 0x000fe200078e005d */
[C---:B------:R-:W-:Y:S01]  /*3a60*/  HMMA.16816.F32.BF16 R60, R4.reuse, R28, R60 ;  /* 0x0000001c043c723c */ /* 0x040fe2000004183c */
[----:B------:R-:W-:Y:S02]  /*3a70*/  IMAD.MOV.U32 R50, RZ, RZ, R77 ;  /* 0x000000ffff327224 */ /* 0x000fe400078e004d */
[----:B-1----:R-:W-:Y:S02]  /*3a80*/  FFMA.FTZ R8, R222, c[0x0][0x2d0], -R13 ;  /* 0x0000b400de087a23 */ /* 0x002fe4000001080d */
[----:B------:R-:W-:Y:S02]  /*3a90*/  IMAD.MOV.U32 R222, RZ, RZ, R92 ;  /* 0x000000ffffde7224 */ /* 0x000fe400078e005c */
[----:B------:R-:W1:Y:S01]  /*3aa0*/  MUFU.EX2 R25, R8 ;  /* 0x0000000800197308 */ /* 0x000e620000000800 */
[----:B------:R-:W-:Y:S01]  /*3ab0*/  HMMA.16816.F32.BF16 R52, R4, R30, R52 ;  /* 0x0000001e0434723c */ /* 0x000fe20000041834 */
[----:B------:R-:W-:-:S02]  /*3ac0*/  IMAD.MOV.U32 R29, RZ, RZ, R14 ;  /* 0x000000ffff1d7224 */ /* 0x000fc400078e000e */
[----:B------:R-:W-:Y:S01]  /*3ad0*/  IMAD.MOV.U32 R95, RZ, RZ, R128 ;  /* 0x000000ffff5f7224 */ /* 0x000fe200078e0080 */
[----:B--2---:R-:W-:Y:S01]  /*3ae0*/  F2FP.BF16.PACK_AB R128, R48, R49 ;  /* 0x000000313080723e */ /* 0x004fe200000010ff */
[----:B------:R-:W-:Y:S02]  /*3af0*/  IMAD.MOV.U32 R78, RZ, RZ, R105 ;  /* 0x000000ffff4e7224 */ /* 0x000fe400078e0069 */
[----:B------:R-:W-:Y:S01]  /*3b00*/  IMAD.MOV.U32 R79, RZ, RZ, R106 ;  /* 0x000000ffff4f7224 */ /* 0x000fe200078e006a */
[C---:B------:R-:W-:Y:S01]  /*3b10*/  HMMA.16816.F32.BF16 R164, R4.reuse, R32, R196 ;  /* 0x0000002004a4723c */ /* 0x040fe200000418c4 */
[----:B------:R-:W2:Y:S01]  /*3b20*/  LDSM.16.MT88.4 R104, [R213+0x1d00] ;  /* 0x001d0000d568783b */ /* 0x000ea20000004200 */
[----:B------:R-:W-:Y:S02]  /*3b30*/  IMAD.MOV.U32 R217, RZ, RZ, R78 ;  /* 0x000000ffffd97224 */ /* 0x000fe400078e004e */
[----:B------:R-:W-:Y:S02]  /*3b40*/  IMAD.MOV.U32 R219, RZ, RZ, R79 ;  /* 0x000000ffffdb7224 */ /* 0x000fe400078e004f */
[----:B------:R-:W-:Y:S01]  /*3b50*/  IMAD.MOV.U32 R51, RZ, RZ, R76 ;  /* 0x000000ffff337224 */ /* 0x000fe200078e004c */
[----:B-1----:R-:W-:Y:S01]  /*3b60*/  F2FP.BF16.PACK_AB R130, R25, R44 ;  /* 0x0000002c1982723e */ /* 0x002fe200000010ff */
[----:B------:R-:W-:Y:S01]  /*3b70*/  FFMA.FTZ R8, R238, c[0x0][0x2d0], -R12 ;  /* 0x0000b400ee087a23 */ /* 0x000fe2000001080c */
[----:B------:R-:W-:Y:S01]  /*3b80*/  HMMA.16816.F32.BF16 R36, R4, R34, R36 ;  /* 0x000000220424723c */ /* 0x000fe20000041824 */
[----:B------:R-:W-:-:S02]  /*3b90*/  IMAD.MOV.U32 R238, RZ, RZ, R95 ;  /* 0x000000ffffee7224 */ /* 0x000fc400078e005f */
[----:B------:R1:W-:Y:S04]  /*3ba0*/  MUFU.EX2 R24, R8 ;  /* 0x0000000800187308 */ /* 0x0003e80000000800 */
[----:B------:R-:W-:Y:S02]  /*3bb0*/  FFMA.FTZ R4, R234, c[0x0][0x2d0], -R0 ;  /* 0x0000b400ea047a23 */ /* 0x000fe40000010800 */
[----:B------:R-:W-:Y:S02]  /*3bc0*/  FADD.FTZ R5, R245, R244 ;  /* 0x000000f4f5057221 */ /* 0x000fe40000010000 */
[----:B------:R-:W-:Y:S01]  /*3bd0*/  MUFU.EX2 R18, R4 ;  /* 0x0000000400127308 */ /* 0x000fe20000000800 */
[----:B-1----:R-:W-:-:S07]  /*3be0*/  FFMA.FTZ R8, R220, c[0x0][0x2d0], -R12 ;  /* 0x0000b400dc087a23 */ /* 0x002fce000001080c */
[----:B------:R1:W4:Y:S02]  /*3bf0*/  MUFU.EX2 R23, R8 ;  /* 0x0000000800177308 */ /* 0x0003240000000800 */
[----:B-1----:R-:W-:Y:S01]  /*3c00*/  FFMA.FTZ R8, R218, c[0x0][0x2d0], -R12 ;  /* 0x0000b400da087a23 */ /* 0x002fe2000001080c */
[----:B----4-:R-:W-:-:S05]  /*3c10*/  F2FP.BF16.PACK_AB R129, R23, R24 ;  /* 0x000000181781723e */ /* 0x010fca00000010ff */
[----:B------:R1:W-:Y:S02]  /*3c20*/  MUFU.EX2 R21, R8 ;  /* 0x0000000800157308 */ /* 0x0003e40000000800 */
[----:B-1----:R-:W-:Y:S02]  /*3c30*/  FFMA.FTZ R8, R211, c[0x0][0x2d0], -R12 ;  /* 0x0000b400d3087a23 */ /* 0x002fe4000001080c */
[----:B------:R-:W-:-:S04]  /*3c40*/  FADD.FTZ R12, R247, R5 ;  /* 0x00000005f70c7221 */ /* 0x000fc80000010000 */
[----:B------:R1:W4:Y:S02]  /*3c50*/  MUFU.EX2 R22, R8 ;  /* 0x0000000800167308 */ /* 0x0003240000000800 */
[----:B-1----:R-:W-:Y:S02]  /*3c60*/  FFMA.FTZ R8, R94, c[0x0][0x2d0], -R0 ;  /* 0x0000b4005e087a23 */ /* 0x002fe40000010800 */
[----:B------:R-:W-:Y:S01]  /*3c70*/  IMAD.MOV.U32 R94, RZ, RZ, R131 ;  /* 0x000000ffff5e7224 */ /* 0x000fe200078e0083 */
[----:B----4-:R-:W-:-:S03]  /*3c80*/  F2FP.BF16.PACK_AB R131, R22, R21 ;  /* 0x000000151683723e */ /* 0x010fc600000010ff */
[----:B------:R1:W-:Y:S01]  /*3c90*/  MUFU.EX2 R20, R8 ;  /* 0x0000000800147308 */ /* 0x0003e20000000800 */
[----:B------:R-:W-:-:S04]  /*3ca0*/  IMAD.MOV.U32 R26, RZ, RZ, R94 ;  /* 0x000000ffff1a7224 */ /* 0x000fc800078e005e */
[----:B------:R-:W-:Y:S01]  /*3cb0*/  FADD.FTZ R4, R26, R238 ;  /* 0x000000ee1a047221 */ /* 0x000fe20000010000 */
[----:B---3--:R-:W-:Y:S03]  /*3cc0*/  HMMA.16816.F32.BF16 R92, R128, R98, R100 ;  /* 0x00000062805c723c */ /* 0x008fe60000041864 */
[----:B------:R-:W-:Y:S02]  /*3cd0*/  FADD.FTZ R7, R45, R4 ;  /* 0x000000042d077221 */ /* 0x000fe40000010000 */
[----:B------:R-:W-:-:S03]  /*3ce0*/  FADD.FTZ R4, R219, R12 ;  /* 0x0000000cdb047221 */ /* 0x000fc60000010000 */
[C---:B--2---:R-:W-:Y:S01]  /*3cf0*/  HMMA.16816.F32.BF16 R100, R128.reuse, R104, R168 ;  /* 0x000000688064723c */ /* 0x044fe200000418a8 */
[--C-:B-1----:R-:W-:Y:S02]  /*3d00*/  FFMA.FTZ R8, R15, c[0x0][0x2d0], -R0.reuse ;  /* 0x0000b4000f087a23 */ /* 0x102fe40000010800 */
[----:B------:R-:W-:Y:S02]  /*3d10*/  FFMA.FTZ R0, R235, c[0x0][0x2d0], -R0 ;  /* 0x0000b400eb007a23 */ /* 0x000fe40000010800 */
[----:B------:R1:W2:Y:S01]  /*3d20*/  MUFU.EX2 R19, R8 ;  /* 0x0000000800137308 */ /* 0x0002a20000000800 */
[----:B------:R-:W-:Y:S02]  /*3d30*/  FADD.FTZ R4, R210, R4 ;  /* 0x00000004d2047221 */ /* 0x000fe40000010000 */
[----:B------:R-:W-:Y:S02]  /*3d40*/  HMMA.16816.F32.BF16 R72, R128, R80, R124 ;  /* 0x000000508048723c */ /* 0x000fe4000004187c */
[----:B------:R-:W-:-:S03]  /*3d50*/  FADD.FTZ R251, R251, R4 ;  /* 0x00000004fbfb7221 */ /* 0x000fc60000010000 */
[----:B------:R3:W4:Y:S01]  /*3d60*/  MUFU.EX2 R17, R0 ;  /* 0x0000000000117308 */ /* 0x0007220000000800 */
[----:B------:R-:W-:Y:S02]  /*3d70*/  FADD.FTZ R251, R209, R251 ;  /* 0x000000fbd1fb7221 */ /* 0x000fe40000010000 */
[C---:B------:R-:W-:Y:S02]  /*3d80*/  HMMA.16816.F32.BF16 R88, R128.reuse, R96, R112 ;  /* 0x000000608058723c */ /* 0x040fe40000041870 */
[----:B------:R-:W-:Y:S01]  /*3d90*/  FADD.FTZ R251, R208, R251 ;  /* 0x000000fbd0fb7221 */ /* 0x000fe20000010000 */
[----:B-1----:R-:W1:Y:S03]  /*3da0*/  LDSM.16.MT88.4 R8, [R213+0x2d00] ;  /* 0x002d0000d508783b */ /* 0x002e660000004200 */
[----:B------:R-:W-:Y:S01]  /*3db0*/  FADD.FTZ R251, R138, R251 ;  /* 0x000000fb8afb7221 */ /* 0x000fe20000010000 */
[----:B--2---:R-:W-:Y:S01]  /*3dc0*/  F2FP.BF16.PACK_AB R168, R19, R20 ;  /* 0x0000001413a8723e */ /* 0x004fe200000010ff */
[----:B------:R-:W-:Y:S02]  /*3dd0*/  HMMA.16816.F32.BF16 R140, R128, R152, R140 ;  /* 0x00000098808c723c */ /* 0x000fe4000004188c */
[----:B------:R-:W-:-:S02]  /*3de0*/  FADD.FTZ R251, R134, R251 ;  /* 0x000000fb86fb7221 */ /* 0x000fc40000010000 */
[----:B---3--:R-:W-:Y:S01]  /*3df0*/  FFMA.FTZ R0, R16, c[0x0][0x2d0], -R3 ;  /* 0x0000b40010007a23 */ /* 0x008fe20000010803 */
[----:B----4-:R-:W-:Y:S01]  /*3e00*/  F2FP.BF16.PACK_AB R170, R17, R18 ;  /* 0x0000001211aa723e */ /* 0x010fe200000010ff */
[----:B------:R-:W-:Y:S02]  /*3e10*/  FADD.FTZ R251, R133, R251 ;  /* 0x000000fb85fb7221 */ /* 0x000fe40000010000 */
[----:B------:R-:W-:Y:S01]  /*3e20*/  HMMA.16816.F32.BF16 R148, R128, R154, R148 ;  /* 0x0000009a8094723c */ /* 0x000fe20000041894 */
[----:B------:R2:W3:Y:S01]  /*3e30*/  MUFU.EX2 R13, R0 ;  /* 0x00000000000d7308 */ /* 0x0004e20000000800 */
[----:B------:R-:W-:-:S06]  /*3e40*/  FADD.FTZ R251, R132, R251 ;  /* 0x000000fb84fb7221 */ /* 0x000fcc0000010000 */
[C---:B------:R-:W-:Y:S08]  /*3e50*/  HMMA.16816.F32.BF16 R76, R128.reuse, R82, R84 ;  /* 0x00000052804c723c */ /* 0x040ff00000041854 */
[----:B------:R-:W-:Y:S01]  /*3e60*/  HMMA.16816.F32.BF16 R160, R128, R106, R160 ;  /* 0x0000006a80a0723c */ /* 0x000fe200000418a0 */
[----:B--2---:R-:W-:Y:S02]  /*3e70*/  FFMA.FTZ R0, R236, c[0x0][0x2d0], -R3 ;  /* 0x0000b400ec007a23 */ /* 0x004fe40000010803 */
[----:B---3--:R-:W-:-:S02]  /*3e80*/  FADD.FTZ R251, R13, R251 ;  /* 0x000000fb0dfb7221 */ /* 0x008fc40000010000 */
[----:B------:R2:W3:Y:S03]  /*3e90*/  MUFU.EX2 R14, R0 ;  /* 0x00000000000e7308 */ /* 0x0004e60000000800 */
[C---:B------:R-:W-:Y:S08]  /*3ea0*/  HMMA.16816.F32.BF16 R112, R128.reuse, R120, R192 ;  /* 0x000000788070723c */ /* 0x040ff000000418c0 */
[----:B------:R-:W-:Y:S01]  /*3eb0*/  HMMA.16816.F32.BF16 R116, R128, R122, R116 ;  /* 0x0000007a8074723c */ /* 0x000fe20000041874 */
[--C-:B--2---:R-:W-:Y:S01]  /*3ec0*/  FFMA.FTZ R0, R237, c[0x0][0x2d0], -R3.reuse ;  /* 0x0000b400ed007a23 */ /* 0x104fe20000010803 */
[----:B---3--:R-:W-:Y:S01]  /*3ed0*/  F2FP.BF16.PACK_AB R169, R14, R13 ;  /* 0x0000000d0ea9723e */ /* 0x008fe200000010ff */
[----:B------:R-:W-:-:S05]  /*3ee0*/  FFMA.FTZ R3, R239, c[0x0][0x2d0], -R3 ;  /* 0x0000b400ef037a23 */ /* 0x000fca0000010803 */
[----:B-1----:R-:W-:Y:S01]  /*3ef0*/  HMMA.16816.F32.BF16 R124, R128, R8, R200 ;  /* 0x00000008807c723c */ /* 0x002fe200000418c8 */
[----:B------:R1:W2:Y:S01]  /*3f00*/  MUFU.EX2 R15, R0 ;  /* 0x00000000000f7308 */ /* 0x0002a20000000800 */
[----:B------:R-:W-:-:S06]  /*3f10*/  FADD.FTZ R251, R14, R251 ;  /* 0x000000fb0efb7221 */ /* 0x000fcc0000010000 */
[----:B------:R-:W-:Y:S01]  /*3f20*/  HMMA.16816.F32.BF16 R128, R128, R10, R144 ;  /* 0x0000000a8080723c */ /* 0x000fe20000041890 */
[----:B------:R3:W4:Y:S01]  /*3f30*/  MUFU.EX2 R16, R3 ;  /* 0x0000000300107308 */ /* 0x0007220000000800 */
[----:B-1----:R-:W-:Y:S02]  /*3f40*/  FADD.FTZ R0, R29, R248 ;  /* 0x000000f81d007221 */ /* 0x002fe40000010000 */
[----:B--2---:R-:W-:Y:S02]  /*3f50*/  FADD.FTZ R251, R15, R251 ;  /* 0x000000fb0ffb7221 */ /* 0x004fe40000010000 */
[----:B------:R-:W-:Y:S02]  /*3f60*/  FADD.FTZ R0, R221, R0 ;  /* 0x00000000dd007221 */ /* 0x000fe40000010000 */
[----:B---3--:R-:W-:Y:S01]  /*3f70*/  FADD.FTZ R3, R222, R27 ;  /* 0x0000001bde037221 */ /* 0x008fe20000010000 */
[----:B----4-:R-:W-:Y:S01]  /*3f80*/  F2FP.BF16.PACK_AB R171, R16, R15 ;  /* 0x0000000f10ab723e */ /* 0x010fe200000010ff */
[----:B------:R-:W-:-:S02]  /*3f90*/  FADD.FTZ R5, R47, R0 ;  /* 0x000000002f057221 */ /* 0x000fc40000010000 */
[----:B------:R-:W-:Y:S02]  /*3fa0*/  FADD.FTZ R6, R46, R3 ;  /* 0x000000032e067221 */ /* 0x000fe40000010000 */
[----:B------:R-:W-:Y:S02]  /*3fb0*/  FADD.FTZ R3, R217, R7 ;  /* 0x00000007d9037221 */ /* 0x000fe40000010000 */
[----:B------:R-:W-:Y:S01]  /*3fc0*/  FADD.FTZ R0, R50, R6 ;  /* 0x0000000632007221 */ /* 0x000fe20000010000 */
[----:B------:R-:W-:Y:S01]  /*3fd0*/  HMMA.16816.F32.BF16 R68, R168, R80, R172 ;  /* 0x00000050a844723c */ /* 0x000fe200000418ac */
[----:B------:R-:W-:Y:S02]  /*3fe0*/  FADD.FTZ R5, R228, R5 ;  /* 0x00000005e4057221 */ /* 0x000fe40000010000 */
[----:B------:R-:W-:Y:S02]  /*3ff0*/  FADD.FTZ R0, R240, R0 ;  /* 0x00000000f0007221 */ /* 0x000fe40000010000 */
[----:B------:R-:W-:-:S02]  /*4000*/  FADD.FTZ R3, R246, R3 ;  /* 0x00000003f6037221 */ /* 0x000fc40000010000 */
[----:B------:R-:W-:Y:S01]  /*4010*/  FADD.FTZ R0, R243, R0 ;  /* 0x00000000f3007221 */ /* 0x000fe20000010000 */
[C---:B------:R-:W-:Y:S01]  /*4020*/  HMMA.16816.F32.BF16 R80, R168.reuse, R82, R156 ;  /* 0x00000052a850723c */ /* 0x040fe2000004189c */
[----:B------:R-:W-:Y:S02]  /*4030*/  FADD.FTZ R250, R250, R5 ;  /* 0x00000005fafa7221 */ /* 0x000fe40000010000 */
[----:B------:R-:W-:Y:S02]  /*4040*/  FADD.FTZ R0, R242, R0 ;  /* 0x00000000f2007221 */ /* 0x000fe40000010000 */
[----:B------:R-:W-:Y:S02]  /*4050*/  FADD.FTZ R252, R252, R3 ;  /* 0x00000003fcfc7221 */ /* 0x000fe40000010000 */
[----:B------:R-:W-:Y:S01]  /*4060*/  FADD.FTZ R0, R241, R0 ;  /* 0x00000000f1007221 */ /* 0x000fe20000010000 */
[----:B------:R-:W-:Y:S01]  /*4070*/  HMMA.16816.F32.BF16 R84, R168, R96, R108 ;  /* 0x00000060a854723c */ /* 0x000fe2000004186c */
        /* <DEDUP_REMOVED lines=21> */
[----:B------:R-:W-:Y:S01]  /*41d0*/  FADD.FTZ R252, R205, R252 ;  /* 0x000000fccdfc7221 */ /* 0x000fe20000010000 */
[----:B------:R1:W-:Y:S01]  /*41e0*/  STL [R1], R0 ;  /* 0x0000000001007387 */ /* 0x0003e20000100800 */
        /* <DEDUP_REMOVED lines=13> */
[----:B------:R-:W-:-:S07]  /*42c0*/  FADD.FTZ R252, R25, R252 ;  /* 0x000000fc19fc7221 */ /* 0x000fce0000010000 */
[C---:B------:R-:W-:Y:S08]  /*42d0*/  HMMA.16816.F32.BF16 R164, R168.reuse, R8, R164 ;  /* 0x00000008a8a4723c */ /* 0x040ff000000418a4 */
[----:B------:R-:W-:Y:S01]  /*42e0*/  HMMA.16816.F32.BF16 R168, R168, R10, R36 ;  /* 0x0000000aa8a8723c */ /* 0x000fe20000041824 */
[----:B------:R-:W-:Y:S07]  /*42f0*/  @!P0 BRA `(.L_x_1) ;  /* 0x000030b000008947 */ /* 0x000fee0003800000 */
[----:B-1----:R-:W2:Y:S01]  /*4300*/  LDL R51, [R1+0x24] ;  /* 0x0000240001337983 */ /* 0x002ea20000100800 */
[----:B------:R-:W-:Y:S01]  /*4310*/  IMAD.MOV.U32 R3, RZ, RZ, R136 ;  /* 0x000000ffff037224 */ /* 0x000fe200078e0088 */
[C---:B------:R-:W-:Y:S01]  /*4320*/  IADD3 R224, R216.reuse, 0x1000, RZ ;  /* 0x00001000d8e07810 */ /* 0x040fe20007ffe0ff */
[----:B------:R-:W-:Y:S01]  /*4330*/  IMAD.MOV.U32 R0, RZ, RZ, R137 ;  /* 0x000000ffff007224 */ /* 0x000fe200078e0089 */
[C---:B------:R-:W-:Y:S01]  /*4340*/  IADD3 R223, R216.reuse, 0x1400, RZ ;  /* 0x00001400d8df7810 */ /* 0x040fe20007ffe0ff */
[----:B------:R-:W-:Y:S01]  /*4350*/  IMAD.MOV.U32 R138, RZ, RZ, R2 ;  /* 0x000000ffff8a7224 */ /* 0x000fe200078e0002 */
[C---:B------:R-:W-:Y:S01]  /*4360*/  IADD3 R222, R216.reuse, 0x1800, RZ ;  /* 0x00001800d8de7810 */ /* 0x040fe20007ffe0ff */
[----:B------:R-:W-:Y:S01]  /*4370*/  IMAD.MOV.U32 R132, RZ, RZ, R135 ;  /* 0x000000ffff847224 */ /* 0x000fe200078e0087 */
[C---:B------:R-:W-:Y:S01]  /*4380*/  IADD3 R221, R216.reuse, 0x1c00, RZ ;  /* 0x00001c00d8dd7810 */ /* 0x040fe20007ffe0ff */
[----:B------:R-:W-:Y:S01]  /*4390*/  ULEA.HI.SX32 UR25, UR21, 0xfffffffe, 0x1a ;  /* 0xfffffffe15197891 */ /* 0x000fe2000f8fd23f */
[C---:B------:R-:W-:Y:S01]  /*43a0*/  IADD3 R220, R216.reuse, 0x2000, RZ ;  /* 0x00002000d8dc7810 */ /* 0x040fe20007ffe0ff */
[----:B------:R-:W-:Y:S01]  /*43b0*/  ULDC.64 UR6, c[0x0][0x208] ;  /* 0x0000820000067ab9 */ /* 0x000fe20000000a00 */
[C---:B------:R-:W-:Y:S01]  /*43c0*/  IADD3 R219, R216.reuse, 0x2400, RZ ;  /* 0x00002400d8db7810 */ /* 0x040fe20007ffe0ff */
[----:B------:R-:W-:Y:S01]  /*43d0*/  ULDC.64 UR4, c[0x0][0x1e0] ;  /* 0x0000780000047ab9 */ /* 0x000fe20000000a00 */
[----:B------:R-:W-:-:S02]  /*43e0*/  IADD3 R218, R216, 0x2800, RZ ;  /* 0x00002800d8da7810 */ /* 0x000fc40007ffe0ff */
[----:B------:R-:W-:Y:S01]  /*43f0*/  IADD3 R217, R216, 0x2c00, RZ ;  /* 0x00002c00d8d97810 */ /* 0x000fe20007ffe0ff */
[----:B--2---:R-:W-:Y:S02]  /*4400*/  IMAD.SHL.U32 R228, R51, 0x2, RZ ;  /* 0x0000000233e47824 */ /* 0x004fe400078e00ff */
.L_x_2:
[----:B------:R-:W2:Y:S01]  /*4410*/  LDL.64 R194, [R1+0x8] ;  /* 0x0000080001c27983 */ /* 0x000ea20000100a00 */
[----:B------:R-:W-:Y:S04]  /*4420*/  DEPBAR.LE SB0, 0x0 ;  /* 0x000080000000791a */ /* 0x000fe80000000000 */
[----:B------:R-:W-:Y:S01]  /*4430*/  USHF.R.S32.HI UR18, URZ, 0x1f, UR25 ;  /* 0x0000001f3f127899 */ /* 0x000fe20008011419 */
[----:B------:R-:W3:Y:S01]  /*4440*/  LDL R192, [R1+0x4] ;  /* 0x0000040001c07983 */ /* 0x000ee20000100800 */
[----:B------:R-:W-:Y:S01]  /*4450*/  UIMAD.WIDE.U32 UR30, UR25, UR6, URZ ;  /* 0x00000006191e72a5 */ /* 0x000fe2000f8e003f */
[----:B------:R-:W-:Y:S01]  /*4460*/  SHF.R.S32.HI R235, RZ, 0x1f, R229 ;  /* 0x0000001fffeb7819 */ /* 0x000fe200000114e5 */
[----:B------:R-:W-:Y:S01]  /*4470*/  UIMAD UR18, UR18, UR6, URZ ;  /* 0x00000006121272a4 */ /* 0x000fe2000f8e023f */
[----:B------:R-:W-:Y:S01]  /*4480*/  BAR.SYNC.DEFER_BLOCKING 0x0 ;  /* 0x0000000000007b1d */ /* 0x000fe20000010000 */
[----:B------:R-:W-:Y:S02]  /*4490*/  USHF.L.U32 UR19, UR30, 0x6, URZ ;  /* 0x000000061e137899 */ /* 0x000fe4000800063f */
[----:B------:R-:W-:Y:S02]  /*44a0*/  UIMAD UR18, UR25, UR7, UR18 ;  /* 0x00000007191272a4 */ /* 0x000fe4000f8e0212 */
[----:B------:R-:W-:Y:S02]  /*44b0*/  UIADD3 UR20, UP4, UP3, UR26, UR19, UR28 ;  /* 0x000000131a147290 */ /* 0x000fe4000fb9e01c */
[----:B------:R-:W-:Y:S01]  /*44c0*/  UIADD3 UR18, UR31, UR18, URZ ;  /* 0x000000121f127290 */ /* 0x000fe2000fffe03f */
[----:B------:R-:W-:Y:S01]  /*44d0*/  IADD3 R134, P0, R230, UR19, RZ ;  /* 0x00000013e6867c10 */ /* 0x000fe2000ff1e0ff */
[----:B------:R-:W-:Y:S02]  /*44e0*/  ULEA UR21, UP2, UR6, UR19, 0x5 ;  /* 0x0000001306157291 */ /* 0x000fe4000f84283f */
[----:B------:R-:W-:Y:S01]  /*44f0*/  USHF.L.U64.HI UR18, UR30, 0x6, UR18 ;  /* 0x000000061e127899 */ /* 0x000fe20008010212 */
[----:B------:R-:W-:Y:S01]  /*4500*/  LEA R198, P3, R134, c[0x0][0x1f8], 0x1 ;  /* 0x00007e0086c67a11 */ /* 0x000fe200078608ff */
[----:B------:R-:W-:Y:S02]  /*4510*/  UIADD3 UR22, UP1, UP0, UR26, UR21, UR28 ;  /* 0x000000151a167290 */ /* 0x000fe4000f83e01c */
[----:B------:R-:W-:Y:S02]  /*4520*/  UIADD3.X UR19, UR24, UR18, UR23, UP4, UP3 ;  /* 0x0000001218137290 */ /* 0x000fe4000a7e6417 */
[C---:B------:R-:W-:Y:S01]  /*4530*/  IADD3.X R135, R231.reuse, UR18, RZ, P0, !PT ;  /* 0x00000012e7877c10 */ /* 0x040fe200087fe4ff */
[----:B------:R-:W-:Y:S01]  /*4540*/  ULEA.HI.X UR18, UR6, UR18, UR7, 0x5, UP2 ;  /* 0x0000001206127291 */ /* 0x000fe200090f2c07 */
[----:B------:R-:W-:Y:S02]  /*4550*/  IADD3 R133, P0, R230, UR21, RZ ;  /* 0x00000015e6857c10 */ /* 0x000fe4000ff1e0ff */
[----:B------:R-:W-:Y:S01]  /*4560*/  LEA.HI.X R199, R134, c[0x0][0x1fc], R135, 0x1, P3 ;  /* 0x00007f0086c77a11 */ /* 0x000fe200018f0c87 */
[----:B------:R-:W-:Y:S02]  /*4570*/  LDSM.16.M88.4 R64, [R214+0x6100] ;  /* 0x00610000d640783b */ /* 0x000fe40000000200 */
[----:B------:R-:W-:Y:S01]  /*4580*/  IADD3.X R134, R231, UR18, RZ, P0, !PT ;  /* 0x00000012e7867c10 */ /* 0x000fe200087fe4ff */
[----:B------:R-:W-:Y:S02]  /*4590*/  UIADD3.X UR18, UR24, UR18, UR23, UP1, UP0 ;  /* 0x0000001218127290 */ /* 0x000fe40008fe0417 */
[----:B------:R-:W-:Y:S02]  /*45a0*/  UISETP.GT.AND UP0, UPT, UR25, URZ, UPT ;  /* 0x0000003f1900728c */ /* 0x000fe4000bf04270 */
[----:B------:R-:W-:Y:S01]  /*45b0*/  UIADD3 UR25, UR25, -0x1, URZ ;  /* 0xffffffff19197890 */ /* 0x000fe2000fffe03f */
[----:B------:R-:W1:Y:S08]  /*45c0*/  LDSM.16.M88.4 R16, [R139+0x3100] ;  /* 0x003100008b10783b */ /* 0x000e700000000200 */
[----:B------:R-:W-:Y:S01]  /*45d0*/  @UP0 UIMAD.WIDE.U32 UR30, UR25, UR4, URZ ;  /* 0x00000004191e02a5 */ /* 0x000fe2000f8e003f */
[----:B------:R-:W4:Y:S08]  /*45e0*/  LDSM.16.M88.4 R60, [R214+0x7100] ;  /* 0x00710000d63c783b */ /* 0x000f300000000200 */
[----:B------:R-:W5:Y:S08]  /*45f0*/  LDSM.16.M88.4 R32, [R139+0x3500] ;  /* 0x003500008b20783b */ /* 0x000f700000000200 */
[----:B------:R-:W3:Y:S06]  /*4600*/  LDL.64 R236, [R1+0x18] ;  /* 0x0000180001ec7983 */ /* 0x000eec0000100a00 */
[----:B------:R-:W5:Y:S08]  /*4610*/  LDSM.16.M88.4 R48, [R139+0x3900] ;  /* 0x003900008b30783b */ /* 0x000f700000000200 */
[----:B------:R-:W3:Y:S01]  /*4620*/  LDL R234, [R1+0x10] ;  /* 0x0000100001ea7983 */ /* 0x000ee20000100800 */
[-C--:B-1----:R-:W-:Y:S03]  /*4630*/  HMMA.16816.F32.BF16 R4, R64, R16.reuse, RZ ;  /* 0x000000104004723c */ /* 0x082fe600000418ff */
[----:B------:R-:W1:Y:S05]  /*4640*/  LDSM.16.M88.4 R172, [R139+0x3d00] ;  /* 0x003d00008bac783b */ /* 0x000e6a0000000200 */
[C---:B----4-:R-:W-:Y:S03]  /*4650*/  HMMA.16816.F32.BF16 R8, R60.reuse, R16, RZ ;  /* 0x000000103c08723c */ /* 0x050fe600000418ff */
[----:B------:R-:W-:Y:S05]  /*4660*/  LDSM.16.M88.4 R176, [R215+0x6100] ;  /* 0x00610000d7b0783b */ /* 0x000fea0000000200 */
[-C--:B------:R-:W-:Y:S03]  /*4670*/  HMMA.16816.F32.BF16 R12, R60, R18.reuse, RZ ;  /* 0x000000123c0c723c */ /* 0x080fe600000418ff */
[----:B------:R-:W4:Y:S05]  /*4680*/  LDSM.16.M88.4 R180, [R216] ;  /* 0x00000000d8b4783b */ /* 0x000f2a0000000200 */
[C---:B------:R-:W-:Y:S03]  /*4690*/  HMMA.16816.F32.BF16 R16, R64.reuse, R18, RZ ;  /* 0x000000124010723c */ /* 0x040fe600000418ff */
[----:B------:R-:W1:Y:S05]  /*46a0*/  LDSM.16.M88.4 R184, [R215+0x7100] ;  /* 0x00710000d7b8783b */ /* 0x000e6a0000000200 */
[-C--:B-----5:R-:W-:Y:S03]  /*46b0*/  HMMA.16816.F32.BF16 R20, R64, R32.reuse, RZ ;  /* 0x000000204014723c */ /* 0x0a0fe600000418ff */
[----:B------:R-:W5:Y:S05]  /*46c0*/  LDSM.16.M88.4 R188, [R227] ;  /* 0x00000000e3bc783b */ /* 0x000f6a0000000200 */
[C---:B------:R-:W-:Y:S08]  /*46d0*/  HMMA.16816.F32.BF16 R24, R60.reuse, R32, RZ ;  /* 0x000000203c18723c */ /* 0x040ff000000418ff */
[-C--:B------:R-:W-:Y:S08]  /*46e0*/  HMMA.16816.F32.BF16 R28, R60, R34.reuse, RZ ;  /* 0x000000223c1c723c */ /* 0x080ff000000418ff */
[C---:B------:R-:W-:Y:S08]  /*46f0*/  HMMA.16816.F32.BF16 R32, R64.reuse, R34, RZ ;  /* 0x000000224020723c */ /* 0x040ff000000418ff */
[-C--:B------:R-:W-:Y:S08]  /*4700*/  HMMA.16816.F32.BF16 R36, R64, R48.reuse, RZ ;  /* 0x000000304024723c */ /* 0x080ff000000418ff */
[C---:B------:R-:W-:Y:S08]  /*4710*/  HMMA.16816.F32.BF16 R40, R60.reuse, R48, RZ ;  /* 0x000000303c28723c */ /* 0x040ff000000418ff */
[-C--:B------:R-:W-:Y:S08]  /*4720*/  HMMA.16816.F32.BF16 R44, R60, R50.reuse, RZ ;  /* 0x000000323c2c723c */ /* 0x080ff000000418ff */
[C---:B------:R-:W-:Y:S08]  /*4730*/  HMMA.16816.F32.BF16 R48, R64.reuse, R50, RZ ;  /* 0x000000324030723c */ /* 0x040ff000000418ff */
[-C--:B-1----:R-:W-:Y:S08]  /*4740*/  HMMA.16816.F32.BF16 R52, R64, R172.reuse, RZ ;  /* 0x000000ac4034723c */ /* 0x082ff000000418ff */
[C---:B------:R-:W-:Y:S08]  /*4750*/  HMMA.16816.F32.BF16 R56, R60.reuse, R172, RZ ;  /* 0x000000ac3c38723c */ /* 0x040ff000000418ff */
[-C--:B------:R-:W-:Y:S08]  /*4760*/  HMMA.16816.F32.BF16 R60, R60, R174.reuse, RZ ;  /* 0x000000ae3c3c723c */ /* 0x080ff000000418ff */
[----:B------:R-:W-:Y:S01]  /*4770*/  HMMA.16816.F32.BF16 R64, R64, R174, RZ ;  /* 0x000000ae4040723c */ /* 0x000fe200000418ff */
[----:B------:R-:W1:Y:S07]  /*4780*/  LDSM.16.M88.4 R172, [R226] ;  /* 0x00000000e2ac783b */ /* 0x000e6e0000000200 */
[-C--:B----4-:R-:W-:Y:S08]  /*4790*/  HMMA.16816.F32.BF16 R4, R176, R180.reuse, R4 ;  /* 0x000000b4b004723c */ /* 0x090ff00000041804 */
[C---:B------:R-:W-:Y:S08]  /*47a0*/  HMMA.16816.F32.BF16 R8, R184.reuse, R180, R8 ;  /* 0x000000b4b808723c */ /* 0x040ff00000041808 */
[-C--:B------:R-:W-:Y:S08]  /*47b0*/  HMMA.16816.F32.BF16 R12, R184, R182.reuse, R12 ;  /* 0x000000b6b80c723c */ /* 0x080ff0000004180c */
[C---:B------:R-:W-:Y:S08]  /*47c0*/  HMMA.16816.F32.BF16 R16, R176.reuse, R182, R16 ;  /* 0x000000b6b010723c */ /* 0x040ff00000041810 */
[-C--:B-----5:R-:W-:Y:S08]  /*47d0*/  HMMA.16816.F32.BF16 R20, R176, R188.reuse, R20 ;  /* 0x000000bcb014723c */ /* 0x0a0ff00000041814 */
[C---:B------:R-:W-:Y:S08]  /*47e0*/  HMMA.16816.F32.BF16 R24, R184.reuse, R188, R24 ;  /* 0x000000bcb818723c */ /* 0x040ff00000041818 */
[-C--:B------:R-:W-:Y:S08]  /*47f0*/  HMMA.16816.F32.BF16 R28, R184, R190.reuse, R28 ;  /* 0x000000beb81c723c */ /* 0x080ff0000004181c */
[C---:B------:R-:W-:Y:S08]  /*4800*/  HMMA.16816.F32.BF16 R32, R176.reuse, R190, R32 ;  /* 0x000000beb020723c */ /* 0x040ff00000041820 */
[-C--:B-1----:R-:W-:Y:S08]  /*4810*/  HMMA.16816.F32.BF16 R36, R176, R172.reuse, R36 ;  /* 0x000000acb024723c */ /* 0x082ff00000041824 */
[C---:B------:R-:W-:Y:S08]  /*4820*/  HMMA.16816.F32.BF16 R40, R184.reuse, R172, R40 ;  /* 0x000000acb828723c */ /* 0x040ff00000041828 */
[-C--:B------:R-:W-:Y:S08]  /*4830*/  HMMA.16816.F32.BF16 R44, R184, R174.reuse, R44 ;  /* 0x000000aeb82c723c */ /* 0x080ff0000004182c */
[C---:B------:R-:W-:Y:S04]  /*4840*/  HMMA.16816.F32.BF16 R48, R176.reuse, R174, R48 ;  /* 0x000000aeb030723c */ /* 0x040fe80000041830 */
[----:B--2---:R-:W-:Y:S04]  /*4850*/  IADD3 R2, P2, P1, R194, UR20, R229 ;  /* 0x00000014c2027c10 */ /* 0x004fe8000f95e0e5 */
[----:B---3--:R-:W-:Y:S01]  /*4860*/  IADD3.X R137, R192, UR19, R235, P2, P1 ;  /* 0x00000013c0897c10 */ /* 0x008fe200097e24eb */
[----:B------:R-:W-:Y:S03]  /*4870*/  @UP0 USHF.L.U32 UR19, UR30, 0x6, URZ ;  /* 0x000000061e130899 */ /* 0x000fe6000800063f */
[C---:B------:R-:W-:Y:S01]  /*4880*/  LEA R136, P1, R2.reuse, c[0x0][0x1f8], 0x1 ;  /* 0x00007e0002887a11 */ /* 0x040fe200078208ff */
[----:B------:R-:W-:Y:S01]  /*4890*/  @UP0 UIADD3 UR21, UP3, UR11, UR19, URZ ;  /* 0x000000130b150290 */ /* 0x000fe2000ff7e03f */
[C---:B------:R-:W-:Y:S01]  /*48a0*/  LEA R196, P2, R133.reuse, c[0x0][0x1f8], 0x1 ;  /* 0x00007e0085c47a11 */ /* 0x040fe200078408ff */
[----:B------:R-:W-:Y:S01]  /*48b0*/  @UP0 UIADD3 UR20, UP5, UP4, UR14, UR19, UR12 ;  /* 0x000000130e140290 */ /* 0x000fe2000fcbe00c */
[----:B------:R-:W-:Y:S02]  /*48c0*/  LEA.HI.X R137, R2, c[0x0][0x1fc], R137, 0x1, P1 ;  /* 0x00007f0002897a11 */ /* 0x000fe400008f0c89 */
[----:B------:R-:W-:Y:S01]  /*48d0*/  IADD3 R2, P1, P0, R194, UR22, R229 ;  /* 0x00000016c2027c10 */ /* 0x000fe2000f83e0e5 */
[----:B------:R-:W-:Y:S01]  /*48e0*/  @UP0 UIADD3 UR22, UP2, UP1, UR14, UR21, UR12 ;  /* 0x000000150e160290 */ /* 0x000fe2000f95e00c */
[----:B------:R-:W-:Y:S02]  /*48f0*/  LEA.HI.X R197, R133, c[0x0][0x1fc], R134, 0x1, P2 ;  /* 0x00007f0085c57a11 */ /* 0x000fe400010f0c86 */
[----:B------:R-:W-:Y:S01]  /*4900*/  IADD3.X R133, R192, UR18, R235, P1, P0 ;  /* 0x00000012c0857c10 */ /* 0x000fe20008fe04eb */
[----:B------:R-:W-:Y:S01]  /*4910*/  @UP0 USHF.R.S32.HI UR18, URZ, 0x1f, UR25 ;  /* 0x0000001f3f120899 */ /* 0x000fe20008011419 */
[----:B------:R-:W1:Y:S01]  /*4920*/  LDSM.16.M88.4 R192, [R225] ;  /* 0x00000000e1c0783b */ /* 0x000e620000000200 */
[C---:B------:R-:W-:Y:S02]  /*4930*/  LEA R134, P2, R2.reuse, c[0x0][0x1f8], 0x1 ;  /* 0x00007e0002867a11 */ /* 0x040fe400078408ff */
[----:B------:R-:W-:Y:S01]  /*4940*/  PLOP3.LUT P0, PT, PT, PT, UP0, 0x80, 0x0 ;  /* 0x000000000000781c */ /* 0x000fe20003f0f008 */
[----:B------:R-:W-:Y:S01]  /*4950*/  @UP0 UIMAD UR18, UR18, UR4, URZ ;  /* 0x00000004121202a4 */ /* 0x000fe2000f8e023f */
[----:B------:R-:W-:Y:S03]  /*4960*/  LEA.HI.X R135, R2, c[0x0][0x1fc], R133, 0x1, P2 ;  /* 0x00007f0002877a11 */ /* 0x000fe600010f0c85 */
[----:B------:R-:W-:Y:S01]  /*4970*/  @!PT LDS RZ, [RZ] ;  /* 0x00000000fffff984 */ /* 0x000fe20000000800 */
[----:B------:R-:W-:Y:S01]  /*4980*/  @!PT LDS RZ, [RZ] ;  /* 0x00000000fffff984 */ /* 0x000fe20000000800 */
[----:B------:R-:W-:Y:S01]  /*4990*/  @!PT LDS RZ, [RZ] ;  /* 0x00000000fffff984 */ /* 0x000fe20000000800 */
[----:B------:R2:W-:Y:S01]  /*49a0*/  LDGSTS.E.BYPASS.LTC128B.128 [R228+0x100], [R198.64], !P6 ;  /* 0x00100000c6e47fae */ /* 0x0005e2000f101d50 */
[----:B------:R-:W-:Y:S04]  /*49b0*/  @UP0 UIMAD UR18, UR25, UR5, UR18 ;  /* 0x00000005191202a4 */ /* 0x000fe8000f8e0212 */
[----:B------:R-:W-:Y:S03]  /*49c0*/  @UP0 UIADD3 UR18, UR31, UR18, URZ ;  /* 0x000000121f120290 */ /* 0x000fe6000fffe03f */
[----:B------:R3:W-:Y:S01]  /*49d0*/  LDGSTS.E.BYPASS.LTC128B.128 [R228+0x1100], [R136.64+0x40], !P5 ;  /* 0x0110004088e47fae */ /* 0x0007e2000e901d50 */
[----:B------:R-:W-:Y:S07]  /*49e0*/  @UP0 USHF.L.U64.HI UR18, UR30, 0x6, UR18 ;  /* 0x000000061e120899 */ /* 0x000fee0008010212 */
[----:B------:R3:W-:Y:S08]  /*49f0*/  LDGSTS.E.BYPASS.LTC128B.128 [R228+0x2100], [R136.64+0x80], !P4 ;  /* 0x0210008088e47fae */ /* 0x0007f0000e101d50 */
[----:B------:R2:W-:Y:S01]  /*4a00*/  LDGSTS.E.BYPASS.LTC128B.128 [R228+0x900], [R196.64], !P6 ;  /* 0x00900000c4e47fae */ /* 0x0005e2000f101d50 */
[-C--:B-1----:R-:W-:Y:S07]  /*4a10*/  HMMA.16816.F32.BF16 R52, R176, R192.reuse, R52 ;  /* 0x000000c0b034723c */ /* 0x082fee0000041834 */
[----:B------:R1:W-:Y:S01]  /*4a20*/  LDGSTS.E.BYPASS.LTC128B.128 [R228+0x1900], [R134.64+0x40], !P5 ;  /* 0x0190004086e47fae */ /* 0x0003e2000e901d50 */
[C---:B------:R-:W-:Y:S07]  /*4a30*/  HMMA.16816.F32.BF16 R56, R184.reuse, R192, R56 ;  /* 0x000000c0b838723c */ /* 0x040fee0000041838 */
[----:B------:R1:W-:Y:S01]  /*4a40*/  LDGSTS.E.BYPASS.LTC128B.128 [R228+0x2900], [R134.64+0x80], !P4 ;  /* 0x0290008086e47fae */ /* 0x0003e2000e101d50 */
[-C--:B------:R-:W-:Y:S07]  /*4a50*/  HMMA.16816.F32.BF16 R60, R184, R194.reuse, R60 ;  /* 0x000000c2b83c723c */ /* 0x080fee000004183c */
[----:B------:R-:W-:Y:S01]  /*4a60*/  LDSM.16.M88.4 R200, [R139+0x4100] ;  /* 0x004100008bc8783b */ /* 0x000fe20000000200 */
[----:B------:R-:W-:Y:S07]  /*4a70*/  HMMA.16816.F32.BF16 R64, R176, R194, R64 ;  /* 0x000000c2b040723c */ /* 0x000fee0000041840 */
[----:B--2---:R-:W2:Y:S08]  /*4a80*/  LDSM.16.M88.4 R196, [R214+0x8100] ;  /* 0x00810000d6c4783b */ /* 0x004eb00000000200 */
[----:B------:R-:W4:Y:S08]  /*4a90*/  LDSM.16.M88.4 R204, [R214+0x9100] ;  /* 0x00910000d6cc783b */ /* 0x000f300000000200 */
[----:B------:R-:W5:Y:S08]  /*4aa0*/  LDSM.16.M88.4 R208, [R139+0x4500] ;  /* 0x004500008bd0783b */ /* 0x000f700000000200 */
[----:B------:R-:W0:Y:S08]  /*4ab0*/  LDGDEPBAR ;  /* 0x00000000000079af */ /* 0x000e300000000000 */
[----:B------:R-:W1:Y:S01]  /*4ac0*/  LDSM.16.M88.4 R180, [R139+0x4900] ;  /* 0x004900008bb4783b */ /* 0x000e620000000200 */
[-C--:B--2---:R-:W-:Y:S07]  /*4ad0*/  HMMA.16816.F32.BF16 R4, R196, R200.reuse, R4 ;  /* 0x000000c8c404723c */ /* 0x084fee0000041804 */
[----:B------:R-:W2:Y:S01]  /*4ae0*/  LDSM.16.M88.4 R172, [R139+0x4d00] ;  /* 0x004d00008bac783b */ /* 0x000ea20000000200 */
[C---:B----4-:R-:W-:Y:S07]  /*4af0*/  HMMA.16816.F32.BF16 R8, R204.reuse, R200, R8 ;  /* 0x000000c8cc08723c */ /* 0x050fee0000041808 */
[----:B------:R-:W-:Y:S01]  /*4b00*/  LDSM.16.M88.4 R176, [R215+0x8100] ;  /* 0x00810000d7b0783b */ /* 0x000fe20000000200 */
[-C--:B------:R-:W-:Y:S07]  /*4b10*/  HMMA.16816.F32.BF16 R12, R204, R202.reuse, R12 ;  /* 0x000000cacc0c723c */ /* 0x080fee000004180c */
[----:B------:R-:W4:Y:S01]  /*4b20*/  LDSM.16.M88.4 R184, [R224] ;  /* 0x00000000e0b8783b */ /* 0x000f220000000200 */
[C---:B------:R-:W-:Y:S07]  /*4b30*/  HMMA.16816.F32.BF16 R16, R196.reuse, R202, R16 ;  /* 0x000000cac410723c */ /* 0x040fee0000041810 */
[----:B------:R-:W2:Y:S01]  /*4b40*/  LDSM.16.M88.4 R188, [R215+0x9100] ;  /* 0x00910000d7bc783b */ /* 0x000ea20000000200 */
[-C--:B-----5:R-:W-:Y:S07]  /*4b50*/  HMMA.16816.F32.BF16 R20, R196, R208.reuse, R20 ;  /* 0x000000d0c414723c */ /* 0x0a0fee0000041814 */
[----:B------:R-:W5:Y:S01]  /*4b60*/  LDSM.16.M88.4 R192, [R223] ;  /* 0x00000000dfc0783b */ /* 0x000f620000000200 */
[C---:B------:R-:W-:Y:S07]  /*4b70*/  HMMA.16816.F32.BF16 R24, R204.reuse, R208, R24 ;  /* 0x000000d0cc18723c */ /* 0x040fee0000041818 */
[----:B------:R-:W-:Y:S01]  /*4b80*/  LDSM.16.M88.4 R200, [R221] ;  /* 0x00000000ddc8783b */ /* 0x000fe20000000200 */
[-C--:B------:R-:W-:Y:S08]  /*4b90*/  HMMA.16816.F32.BF16 R28, R204, R210.reuse, R28 ;  /* 0x000000d2cc1c723c */ /* 0x080ff0000004181c */
[C---:B------:R-:W-:Y:S01]  /*4ba0*/  HMMA.16816.F32.BF16 R32, R196.reuse, R210, R32 ;  /* 0x000000d2c420723c */ /* 0x040fe20000041820 */
[----:B------:R-:W-:Y:S07]  /*4bb0*/  LDSM.16.M88.4 R208, [R139+0x5500] ;  /* 0x005500008bd0783b */ /* 0x000fee0000000200 */
[-C--:B-1----:R-:W-:Y:S08]  /*4bc0*/  HMMA.16816.F32.BF16 R36, R196, R180.reuse, R36 ;  /* 0x000000b4c424723c */ /* 0x082ff00000041824 */
[C---:B------:R-:W-:Y:S08]  /*4bd0*/  HMMA.16816.F32.BF16 R40, R204.reuse, R180, R40 ;  /* 0x000000b4cc28723c */ /* 0x040ff00000041828 */
[-C--:B------:R-:W-:Y:S08]  /*4be0*/  HMMA.16816.F32.BF16 R44, R204, R182.reuse, R44 ;  /* 0x000000b6cc2c723c */ /* 0x080ff0000004182c */
[C---:B------:R-:W-:Y:S01]  /*4bf0*/  HMMA.16816.F32.BF16 R48, R196.reuse, R182, R48 ;  /* 0x000000b6c430723c */ /* 0x040fe20000041830 */
[----:B------:R-:W1:Y:S07]  /*4c00*/  LDSM.16.M88.4 R180, [R222] ;  /* 0x00000000deb4783b */ /* 0x000e6e0000000200 */
[-C--:B--2---:R-:W-:Y:S08]  /*4c10*/  HMMA.16816.F32.BF16 R52, R196, R172.reuse, R52 ;  /* 0x000000acc434723c */ /* 0x084ff00000041834 */
[C---:B------:R-:W-:Y:S08]  /*4c20*/  HMMA.16816.F32.BF16 R56, R204.reuse, R172, R56 ;  /* 0x000000accc38723c */ /* 0x040ff00000041838 */
[-C--:B------:R-:W-:Y:S01]  /*4c30*/  HMMA.16816.F32.BF16 R60, R204, R174.reuse, R60 ;  /* 0x000000aecc3c723c */ /* 0x080fe2000004183c */
[----:B------:R-:W-:Y:S07]  /*4c40*/  LDSM.16.M88.4 R204, [R214+0xb100] ;  /* 0x00b10000d6cc783b */ /* 0x000fee0000000200 */
[----:B------:R-:W-:Y:S01]  /*4c50*/  HMMA.16816.F32.BF16 R64, R196, R174, R64 ;  /* 0x000000aec440723c */ /* 0x000fe20000041840 */
[----:B------:R-:W-:Y:S07]  /*4c60*/  LDSM.16.M88.4 R172, [R214+0xa100] ;  /* 0x00a10000d6ac783b */ /* 0x000fee0000000200 */
[-C--:B----4-:R-:W-:Y:S01]  /*4c70*/  HMMA.16816.F32.BF16 R4, R176, R184.reuse, R4 ;  /* 0x000000b8b004723c */ /* 0x090fe20000041804 */
[----:B------:R-:W2:Y:S07]  /*4c80*/  LDSM.16.M88.4 R196, [R139+0x5100] ;  /* 0x005100008bc4783b */ /* 0x000eae0000000200 */
[C---:B------:R-:W-:Y:S08]  /*4c90*/  HMMA.16816.F32.BF16 R8, R188.reuse, R184, R8 ;  /* 0x000000b8bc08723c */ /* 0x040ff00000041808 */
[-C--:B------:R-:W-:Y:S08]  /*4ca0*/  HMMA.16816.F32.BF16 R12, R188, R186.reuse, R12 ;  /* 0x000000babc0c723c */ /* 0x080ff0000004180c */
[C---:B------:R-:W-:Y:S01]  /*4cb0*/  HMMA.16816.F32.BF16 R16, R176.reuse, R186, R16 ;  /* 0x000000bab010723c */ /* 0x040fe20000041810 */
[----:B------:R-:W-:Y:S07]  /*4cc0*/  LDSM.16.M88.4 R184, [R215+0xa100] ;  /* 0x00a10000d7b8783b */ /* 0x000fee0000000200 */
[-C--:B-----5:R-:W-:Y:S08]  /*4cd0*/  HMMA.16816.F32.BF16 R20, R176, R192.reuse, R20 ;  /* 0x000000c0b014723c */ /* 0x0a0ff00000041814 */
[C---:B------:R-:W-:Y:S08]  /*4ce0*/  HMMA.16816.F32.BF16 R24, R188.reuse, R192, R24 ;  /* 0x000000c0bc18723c */ /* 0x040ff00000041818 */
[-C--:B------:R-:W-:Y:S08]  /*4cf0*/  HMMA.16816.F32.BF16 R28, R188, R194.reuse, R28 ;  /* 0x000000c2bc1c723c */ /* 0x080ff0000004181c */
[C---:B------:R-:W-:Y:S01]  /*4d00*/  HMMA.16816.F32.BF16 R32, R176.reuse, R194, R32 ;  /* 0x000000c2b020723c */ /* 0x040fe20000041820 */
[----:B------:R-:W-:Y:S07]  /*4d10*/  LDSM.16.M88.4 R192, [R215+0xb100] ;  /* 0x00b10000d7c0783b */ /* 0x000fee0000000200 */
[-C--:B-1----:R-:W-:Y:S08]  /*4d20*/  HMMA.16816.F32.BF16 R36, R176, R180.reuse, R36 ;  /* 0x000000b4b024723c */ /* 0x082ff00000041824 */
[C---:B------:R-:W-:Y:S08]  /*4d30*/  HMMA.16816.F32.BF16 R40, R188.reuse, R180, R40 ;  /* 0x000000b4bc28723c */ /* 0x040ff00000041828 */
[-C--:B------:R-:W-:Y:S08]  /*4d40*/  HMMA.16816.F32.BF16 R44, R188, R182.reuse, R44 ;  /* 0x000000b6bc2c723c */ /* 0x080ff0000004182c */
[C---:B------:R-:W-:Y:S01]  /*4d50*/  HMMA.16816.F32.BF16 R48, R176.reuse, R182, R48 ;  /* 0x000000b6b030723c */ /* 0x040fe20000041830 */
[----:B------:R-:W1:Y:S07]  /*4d60*/  LDSM.16.M88.4 R180, [R139+0x5900] ;  /* 0x005900008bb4783b */ /* 0x000e6e0000000200 */
[-C--:B------:R-:W-:Y:S08]  /*4d70*/  HMMA.16816.F32.BF16 R52, R176, R200.reuse, R52 ;  /* 0x000000c8b034723c */ /* 0x080ff00000041834 */
[C---:B------:R-:W-:Y:S08]  /*4d80*/  HMMA.16816.F32.BF16 R56, R188.reuse, R200, R56 ;  /* 0x000000c8bc38723c */ /* 0x040ff00000041838 */
[-C--:B------:R-:W-:Y:S01]  /*4d90*/  HMMA.16816.F32.BF16 R60, R188, R202.reuse, R60 ;  /* 0x000000cabc3c723c */ /* 0x080fe2000004183c */
[----:B------:R-:W-:Y:S07]  /*4da0*/  LDSM.16.M88.4 R188, [R220] ;  /* 0x00000000dcbc783b */ /* 0x000fee0000000200 */
[----:B------:R-:W-:Y:S01]  /*4db0*/  HMMA.16816.F32.BF16 R64, R176, R202, R64 ;  /* 0x000000cab040723c */ /* 0x000fe20000041840 */
[----:B------:R-:W4:Y:S07]  /*4dc0*/  LDSM.16.M88.4 R176, [R139+0x5d00] ;  /* 0x005d00008bb0783b */ /* 0x000f2e0000000200 */
[-C--:B--2---:R-:W-:Y:S01]  /*4dd0*/  HMMA.16816.F32.BF16 R4, R172, R196.reuse, R4 ;  /* 0x000000c4ac04723c */ /* 0x084fe20000041804 */
[----:B------:R-:W-:Y:S07]  /*4de0*/  LDSM.16.M88.4 R200, [R217] ;  /* 0x00000000d9c8783b */ /* 0x000fee0000000200 */
[C---:B------:R-:W-:Y:S08]  /*4df0*/  HMMA.16816.F32.BF16 R8, R204.reuse, R196, R8 ;  /* 0x000000c4cc08723c */ /* 0x040ff00000041808 */
[-C--:B------:R-:W-:Y:S08]  /*4e00*/  HMMA.16816.F32.BF16 R12, R204, R198.reuse, R12 ;  /* 0x000000c6cc0c723c */ /* 0x080ff0000004180c */
[C---:B------:R-:W-:Y:S01]  /*4e10*/  HMMA.16816.F32.BF16 R16, R172.reuse, R198, R16 ;  /* 0x000000c6ac10723c */ /* 0x040fe20000041810 */
[----:B------:R-:W2:Y:S07]  /*4e20*/  LDSM.16.M88.4 R196, [R219] ;  /* 0x00000000dbc4783b */ /* 0x000eae0000000200 */
[-C--:B------:R-:W-:Y:S08]  /*4e30*/  HMMA.16816.F32.BF16 R20, R172, R208.reuse, R20 ;  /* 0x000000d0ac14723c */ /* 0x080ff00000041814 */
[C---:B------:R-:W-:Y:S08]  /*4e40*/  HMMA.16816.F32.BF16 R24, R204.reuse, R208, R24 ;  /* 0x000000d0cc18723c */ /* 0x040ff00000041818 */
[-C--:B------:R-:W-:Y:S08]  /*4e50*/  HMMA.16816.F32.BF16 R28, R204, R210.reuse, R28 ;  /* 0x000000d2cc1c723c */ /* 0x080ff0000004181c */
[C---:B------:R-:W-:Y:S08]  /*4e60*/  HMMA.16816.F32.BF16 R32, R172.reuse, R210, R32 ;  /* 0x000000d2ac20723c */ /* 0x040ff00000041820 */
[-C--:B-1----:R-:W-:Y:S08]  /*4e70*/  HMMA.16816.F32.BF16 R36, R172, R180.reuse, R36 ;  /* 0x000000b4ac24723c */ /* 0x082ff00000041824 */
[C---:B------:R-:W-:Y:S08]  /*4e80*/  HMMA.16816.F32.BF16 R40, R204.reuse, R180, R40 ;  /* 0x000000b4cc28723c */ /* 0x040ff00000041828 */
[-C--:B------:R-:W-:Y:S08]  /*4e90*/  HMMA.16816.F32.BF16 R44, R204, R182.reuse, R44 ;  /* 0x000000b6cc2c723c */ /* 0x080ff0000004182c */
[C---:B------:R-:W-:Y:S01]  /*4ea0*/  HMMA.16816.F32.BF16 R48, R172.reuse, R182, R48 ;  /* 0x000000b6ac30723c */ /* 0x040fe20000041830 */
[----:B------:R-:W1:Y:S01]  /*4eb0*/  LDSM.16.M88.4 R180, [R218] ;  /* 0x00000000dab4783b */ /* 0x000e620000000200 */
[----:B------:R-:W-:Y:S06]  /*4ec0*/  DEPBAR.LE SB0, 0x0 ;  /* 0x000080000000791a */ /* 0x000fec0000000000 */
[-C--:B----4-:R-:W-:Y:S01]  /*4ed0*/  HMMA.16816.F32.BF16 R52, R172, R176.reuse, R52 ;  /* 0x000000b0ac34723c */ /* 0x090fe20000041834 */
[----:B------:R-:W-:Y:S07]  /*4ee0*/  BAR.SYNC.DEFER_BLOCKING 0x0 ;  /* 0x0000000000007b1d */ /* 0x000fee0000010000 */
[C---:B------:R-:W-:Y:S08]  /*4ef0*/  HMMA.16816.F32.BF16 R56, R204.reuse, R176, R56 ;  /* 0x000000b0cc38723c */ /* 0x040ff00000041838 */
[-C--:B------:R-:W-:Y:S08]  /*4f00*/  HMMA.16816.F32.BF16 R60, R204, R178.reuse, R60 ;  /* 0x000000b2cc3c723c */ /* 0x080ff0000004183c */
[----:B------:R-:W-:Y:S08]  /*4f10*/  HMMA.16816.F32.BF16 R64, R172, R178, R64 ;  /* 0x000000b2ac40723c */ /* 0x000ff00000041840 */
[-C--:B------:R-:W-:Y:S08]  /*4f20*/  HMMA.16816.F32.BF16 R4, R184, R188.reuse, R4 ;  /* 0x000000bcb804723c */ /* 0x080ff00000041804 */
[C---:B------:R-:W-:Y:S08]  /*4f30*/  HMMA.16816.F32.BF16 R8, R192.reuse, R188, R8 ;  /* 0x000000bcc008723c */ /* 0x040ff00000041808 */
[-C--:B------:R-:W-:Y:S08]  /*4f40*/  HMMA.16816.F32.BF16 R12, R192, R190.reuse, R12 ;  /* 0x000000bec00c723c */ /* 0x080ff0000004180c */
[C---:B------:R-:W-:Y:S04]  /*4f50*/  HMMA.16816.F32.BF16 R16, R184.reuse, R190, R16 ;  /* 0x000000beb810723c */ /* 0x040fe80000041810 */
[----:B------:R-:W-:Y:S02]  /*4f60*/  FMNMX.FTZ R2, R4, R0, !PT ;  /* 0x0000000004027209 */ /* 0x000fe40007810000 */
[----:B------:R-:W-:Y:S02]  /*4f70*/  FMNMX.FTZ R133, R6, R3, !PT ;  /* 0x0000000306857209 */ /* 0x000fe40007810000 */
[-C--:B--2---:R-:W-:Y:S04]  /*4f80*/  HMMA.16816.F32.BF16 R20, R184, R196.reuse, R20 ;  /* 0x000000c4b814723c */ /* 0x084fe80000041814 */
[----:B------:R-:W-:Y:S02]  /*4f90*/  FMNMX.FTZ R2, R5, R2, !PT ;  /* 0x0000000205027209 */ /* 0x000fe40007810000 */
[----:B------:R-:W-:Y:S02]  /*4fa0*/  FMNMX.FTZ R134, R8, R132, !PT ;  /* 0x0000008408867209 */ /* 0x000fe40007810000 */
[C---:B------:R-:W-:Y:S04]  /*4fb0*/  HMMA.16816.F32.BF16 R24, R192.reuse, R196, R24 ;  /* 0x000000c4c018723c */ /* 0x040fe80000041818 */
[----:B------:R-:W-:Y:S02]  /*4fc0*/  FMNMX.FTZ R133, R7, R133, !PT ;  /* 0x0000008507857209 */ /* 0x000fe40007810000 */
[----:B------:R-:W-:Y:S02]  /*4fd0*/  FMNMX.FTZ R134, R9, R134, !PT ;  /* 0x0000008609867209 */ /* 0x000fe40007810000 */
[-C--:B------:R-:W-:Y:S04]  /*4fe0*/  HMMA.16816.F32.BF16 R28, R192, R198.reuse, R28 ;  /* 0x000000c6c01c723c */ /* 0x080fe8000004181c */
[----:B------:R-:W-:Y:S02]  /*4ff0*/  FMNMX.FTZ R134, R12, R134, !PT ;  /* 0x000000860c867209 */ /* 0x000fe40007810000 */
[----:B------:R-:W-:Y:S02]  /*5000*/  FMNMX.FTZ R2, R16, R2, !PT ;  /* 0x0000000210027209 */ /* 0x000fe40007810000 */
[C---:B------:R-:W-:Y:S04]  /*5010*/  HMMA.16816.F32.BF16 R32, R184.reuse, R198, R32 ;  /* 0x000000c6b820723c */ /* 0x040fe80000041820 */
[----:B------:R-:W-:Y:S02]  /*5020*/  FMNMX.FTZ R135, R13, R134, !PT ;  /* 0x000000860d877209 */ /* 0x000fe40007810000 */
[----:B------:R-:W-:Y:S02]  /*5030*/  FMNMX.FTZ R2, R17, R2, !PT ;  /* 0x0000000211027209 */ /* 0x000fe40007810000 */
[-C--:B-1----:R-:W-:Y:S04]  /*5040*/  HMMA.16816.F32.BF16 R36, R184, R180.reuse, R36 ;  /* 0x000000b4b824723c */ /* 0x082fe80000041824 */
        /* <DEDUP_REMOVED lines=10> */
[----:B---3--:R-:W-:Y:S02]  /*50f0*/  FMNMX.FTZ R137, R33, R2, !PT ;  /* 0x0000000221897209 */ /* 0x008fe40007810000 */
[-C--:B------:R-:W-:Y:S04]  /*5100*/  HMMA.16816.F32.BF16 R52, R184, R200.reuse, R52 ;  /* 0x000000c8b834723c */ /* 0x080fe80000041834 */
        /* <DEDUP_REMOVED lines=8> */
[----:B------:R-:W-:Y:S04]  /*5190*/  HMMA.16816.F32.BF16 R64, R184, R202, R64 ;  /* 0x000000cab840723c */ /* 0x000fe80000041840 */
[----:B------:R-:W-:Y:S02]  /*51a0*/  FMNMX.FTZ R137, R49, R137, !PT ;  /* 0x0000008931897209 */ /* 0x000fe40007810000 */
[----:B------:R-:W-:Y:S02]  /*51b0*/  FMNMX.FTZ R2, R39, R2, !PT ;  /* 0x0000000227027209 */ /* 0x000fe40007810000 */
[----:B------:R-:W-:Y:S04]  /*51c0*/  FMNMX.FTZ R137, R52, R137, !PT ;  /* 0x0000008934897209 */ /* 0x000fe80007810000 */
[----:B------:R-:W-:Y:S02]  /*51d0*/  FMNMX.FTZ R2, R50, R2, !PT ;  /* 0x0000000232027209 */ /* 0x000fe40007810000 */
        /* <DEDUP_REMOVED lines=9> */
[----:B------:R-:W-:Y:S01]  /*5270*/  FMNMX.FTZ R134, R10, R138, !PT ;  /* 0x0000008a0a867209 */ /* 0x000fe20007810000 */
[----:B------:R-:W1:Y:S01]  /*5280*/  SHFL.BFLY PT, R136, R137, 0x2, 0x1f ;  /* 0x0c401f0089887f89 */ /* 0x000e6200000e0000 */
[----:B------:R-:W-:Y:S02]  /*5290*/  FMNMX.FTZ R2, R67, R2, !PT ;  /* 0x0000000243027209 */ /* 0x000fe40007810000 */
[----:B------:R-:W-:Y:S02]  /*52a0*/  FMNMX.FTZ R133, R28, R133, !PT ;  /* 0x000000851c857209 */ /* 0x000fe40007810000 */
[----:B------:R-:W-:Y:S02]  /*52b0*/  FMNMX.FTZ R134, R11, R134, !PT ;  /* 0x000000860b867209 */ /* 0x000fe40007810000 */
[----:B------:R-:W-:Y:S01]  /*52c0*/  FMNMX.FTZ R133, R29, R133, !PT ;  /* 0x000000851d857209 */ /* 0x000fe20007810000 */
[----:B------:R-:W2:Y:S01]  /*52d0*/  SHFL.BFLY PT, R135, R2, 0x2, 0x1f ;  /* 0x0c401f0002877f89 */ /* 0x000ea200000e0000 */
        /* <DEDUP_REMOVED lines=8> */
[----:B-1----:R-:W-:Y:S02]  /*5360*/  FMNMX.FTZ R137, R137, R136, !PT ;  /* 0x0000008889897209 */ /* 0x002fe40007810000 */
[----:B------:R-:W-:Y:S02]  /*5370*/  FMNMX.FTZ R133, R56, R133, !PT ;  /* 0x0000008538857209 */ /* 0x000fe40007810000 */
[----:B------:R-:W-:Y:S01]  /*5380*/  FMNMX.FTZ R134, R30, R134, !PT ;  /* 0x000000861e867209 */ /* 0x000fe20007810000 */
[----:B------:R-:W1:Y:S01]  /*5390*/  SHFL.BFLY PT, R172, R137, 0x1, 0x1f ;  /* 0x0c201f0089ac7f89 */ /* 0x000e6200000e0000 */
[----:B------:R-:W-:Y:S02]  /*53a0*/  FMNMX.FTZ R133, R57, R133, !PT ;  /* 0x0000008539857209 */ /* 0x000fe40007810000 */
[----:B--2---:R-:W-:Y:S02]  /*53b0*/  FMNMX.FTZ R2, R2, R135, !PT ;  /* 0x0000008702027209 */ /* 0x004fe40007810000 */
[----:B------:R-:W-:Y:S02]  /*53c0*/  FMNMX.FTZ R134, R31, R134, !PT ;  /* 0x000000861f867209 */ /* 0x000fe40007810000 */
[----:B------:R-:W-:Y:S01]  /*53d0*/  FMNMX.FTZ R133, R60, R133, !PT ;  /* 0x000000853c857209 */ /* 0x000fe20007810000 */
[----:B------:R-:W2:Y:S01]  /*53e0*/  SHFL.BFLY PT, R136, R2, 0x1, 0x1f ;  /* 0x0c201f0002887f89 */ /* 0x000ea200000e0000 */
[----:B------:R-:W-:Y:S02]  /*53f0*/  FMNMX.FTZ R134, R42, R134, !PT ;  /* 0x000000862a867209 */ /* 0x000fe40007810000 */
[----:B------:R-:W-:Y:S02]  /*5400*/  FMNMX.FTZ R133, R61, R133, !PT ;  /* 0x000000853d857209 */ /* 0x000fe40007810000 */
[----:B------:R-:W-:Y:S03]  /*5410*/  FMNMX.FTZ R134, R43, R134, !PT ;  /* 0x000000862b867209 */ /* 0x000fe60007810000 */
[----:B------:R-:W3:Y:S01]  /*5420*/  SHFL.BFLY PT, R173, R133, 0x2, 0x1f ;  /* 0x0c401f0085ad7f89 */ /* 0x000ee200000e0000 */
[----:B------:R-:W-:Y:S04]  /*5430*/  FMNMX.FTZ R134, R46, R134, !PT ;  /* 0x000000862e867209 */ /* 0x000fe80007810000 */
[----:B------:R-:W-:Y:S02]  /*5440*/  FMNMX.FTZ R134, R47, R134, !PT ;  /* 0x000000862f867209 */ /* 0x000fe40007810000 */
[----:B-1----:R-:W-:Y:S05]  /*5450*/  FMNMX.FTZ R137, R137, R172, !PT ;  /* 0x000000ac89897209 */ /* 0x002fea0007810000 */
[C---:B------:R-:W-:Y:S02]  /*5460*/  FADD.FTZ R0, -R137.reuse, R0 ;  /* 0x0000000089007221 */ /* 0x040fe40000010100 */
[----:B------:R-:W-:Y:S01]  /*5470*/  FMUL.FTZ R180, R137, c[0x0][0x2d0] ;  /* 0x0000b40089b47a20 */ /* 0x000fe20000410000 */
[----:B--2---:R-:W-:Y:S01]  /*5480*/  FMNMX.FTZ R136, R2, R136, !PT ;  /* 0x0000008802887209 */ /* 0x004fe20007810000 */
[----:B------:R-:W-:Y:S01]  /*5490*/  FMUL.FTZ R0, R0, c[0x0][0x2d0] ;  /* 0x0000b40000007a20 */ /* 0x000fe20000410000 */
[----:B------:R-:W-:Y:S01]  /*54a0*/  FMNMX.FTZ R2, R58, R134, !PT ;  /* 0x000000863a027209 */ /* 0x000fe20007810000 */
[--C-:B------:R-:W-:Y:S02]  /*54b0*/  FFMA.FTZ R4, R4, c[0x0][0x2d0], -R180.reuse ;  /* 0x0000b40004047a23 */ /* 0x100fe400000108b4 */
[----:B------:R1:W2:Y:S01]  /*54c0*/  MUFU.EX2 R134, R0 ;  /* 0x0000000000867308 */ /* 0x0002a20000000800 */
[----:B------:R-:W-:Y:S01]  /*54d0*/  FMUL.FTZ R181, R136, c[0x0][0x2d0] ;  /* 0x0000b40088b57a20 */ /* 0x000fe20000410000 */
[----:B---3--:R-:W-:Y:S01]  /*54e0*/  FMNMX.FTZ R133, R133, R173, !PT ;  /* 0x000000ad85857209 */ /* 0x008fe20007810000 */
[--C-:B------:R-:W-:Y:S02]  /*54f0*/  FFMA.FTZ R16, R16, c[0x0][0x2d0], -R180.reuse ;  /* 0x0000b40010107a23 */ /* 0x100fe400000108b4 */
[--C-:B------:R-:W-:Y:S02]  /*5500*/  FFMA.FTZ R7, R7, c[0x0][0x2d0], -R181.reuse ;  /* 0x0000b40007077a23 */ /* 0x100fe400000108b5 */
[----:B------:R-:W3:Y:S01]  /*5510*/  SHFL.BFLY PT, R135, R133, 0x1, 0x1f ;  /* 0x0c201f0085877f89 */ /* 0x000ee200000e0000 */
[--C-:B------:R-:W-:Y:S02]  /*5520*/  FFMA.FTZ R5, R5, c[0x0][0x2d0], -R180.reuse ;  /* 0x0000b40005057a23 */ /* 0x100fe400000108b4 */
[----:B------:R-:W-:Y:S01]  /*5530*/  MUFU.EX2 R246, R4 ;  /* 0x0000000400f67308 */ /* 0x000fe20000000800 */
[--C-:B------:R-:W-:Y:S02]  /*5540*/  FFMA.FTZ R17, R17, c[0x0][0x2d0], -R180.reuse ;  /* 0x0000b40011117a23 */ /* 0x100fe400000108b4 */
[--C-:B------:R-:W-:Y:S02]  /*5550*/  FFMA.FTZ R18, R18, c[0x0][0x2d0], -R181.reuse ;  /* 0x0000b40012127a23 */ /* 0x100fe400000108b5 */
[--C-:B------:R-:W-:Y:S02]  /*5560*/  FFMA.FTZ R6, R6, c[0x0][0x2d0], -R181.reuse ;  /* 0x0000b40006067a23 */ /* 0x100fe400000108b5 */
[--C-:B------:R-:W-:Y:S02]  /*5570*/  FFMA.FTZ R19, R19, c[0x0][0x2d0], -R181.reuse ;  /* 0x0000b40013137a23 */ /* 0x100fe400000108b5 */
[--C-:B------:R-:W-:Y:S01]  /*5580*/  FFMA.FTZ R36, R36, c[0x0][0x2d0], -R180.reuse ;  /* 0x0000b40024247a23 */ /* 0x100fe200000108b4 */
[----:B------:R-:W-:Y:S01]  /*5590*/  MUFU.EX2 R249, R16 ;  /* 0x0000001000f97308 */ /* 0x000fe20000000800 */
[--C-:B------:R-:W-:Y:S02]  /*55a0*/  FFMA.FTZ R37, R37, c[0x0][0x2d0], -R180.reuse ;  /* 0x0000b40025257a23 */ /* 0x100fe400000108b4 */
[----:B------:R-:W-:Y:S01]  /*55b0*/  FFMA.FTZ R38, R38, c[0x0][0x2d0], -R181 ;  /* 0x0000b40026267a23 */ /* 0x000fe200000108b5 */
[----:B-1----:R-:W-:Y:S01]  /*55c0*/  FMNMX.FTZ R0, R59, R2, !PT ;  /* 0x000000023b007209 */ /* 0x002fe20007810000 */
[----:B------:R-:W-:Y:S02]  /*55d0*/  FADD.FTZ R2, -R136, R3 ;  /* 0x0000000388027221 */ /* 0x000fe40000010100 */
[----:B--2---:R-:W-:Y:S01]  /*55e0*/  FMUL.FTZ R68, R134, R68 ;  /* 0x0000004486447220 */ /* 0x004fe20000410000 */
[----:B------:R-:W-:Y:S01]  /*55f0*/  FMNMX.FTZ R0, R62, R0, !PT ;  /* 0x000000003e007209 */ /* 0x000fe20007810000 */
[----:B------:R-:W-:Y:S01]  /*5600*/  FMUL.FTZ R2, R2, c[0x0][0x2d0] ;  /* 0x0000b40002027a20 */ /* 0x000fe20000410000 */
[----:B------:R-:W-:Y:S01]  /*5610*/  MUFU.EX2 R243, R7 ;  /* 0x0000000700f37308 */ /* 0x000fe20000000800 */
[----:B------:R-:W-:Y:S01]  /*5620*/  FMUL.FTZ R69, R134, R69 ;  /* 0x0000004586457220 */ /* 0x000fe20000410000 */
[----:B------:R-:W-:Y:S01]  /*5630*/  FMNMX.FTZ R0, R63, R0, !PT ;  /* 0x000000003f007209 */ /* 0x000fe20007810000 */
[--C-:B------:R-:W-:Y:S01]  /*5640*/  FFMA.FTZ R39, R39, c[0x0][0x2d0], -R181.reuse ;  /* 0x0000b40027277a23 */ /* 0x100fe200000108b5 */
[----:B---3--:R-:W-:Y:S01]  /*5650*/  FMNMX.FTZ R135, R133, R135, !PT ;  /* 0x0000008785877209 */ /* 0x008fe20007810000 */
[--C-:B------:R-:W-:Y:S02]  /*5660*/  FFMA.FTZ R48, R48, c[0x0][0x2d0], -R180.reuse ;  /* 0x0000b40030307a23 */ /* 0x100fe400000108b4 */
[----:B------:R-:W1:Y:S01]  /*5670*/  SHFL.BFLY PT, R3, R0, 0x2, 0x1f ;  /* 0x0c401f0000037f89 */ /* 0x000e6200000e0000 */
[----:B------:R-:W-:Y:S02]  /*5680*/  FFMA.FTZ R49, R49, c[0x0][0x2d0], -R180 ;  /* 0x0000b40031317a23 */ /* 0x000fe400000108b4 */
[----:B------:R2:W3:Y:S01]  /*5690*/  MUFU.EX2 R133, R2 ;  /* 0x0000000200857308 */ /* 0x0004e20000000800 */
[----:B------:R-:W-:Y:S02]  /*56a0*/  FMUL.FTZ R182, R135, c[0x0][0x2d0] ;  /* 0x0000b40087b67a20 */ /* 0x000fe40000410000 */
[--C-:B------:R-:W-:Y:S02]  /*56b0*/  FFMA.FTZ R50, R50, c[0x0][0x2d0], -R181.reuse ;  /* 0x0000b40032327a23 */ /* 0x100fe400000108b5 */
[--C-:B------:R-:W-:Y:S02]  /*56c0*/  FFMA.FTZ R8, R8, c[0x0][0x2d0], -R182.reuse ;  /* 0x0000b40008087a23 */ /* 0x100fe400000108b6 */
[--C-:B------:R-:W-:Y:S02]  /*56d0*/  FFMA.FTZ R9, R9, c[0x0][0x2d0], -R182.reuse ;  /* 0x0000b40009097a23 */ /* 0x100fe400000108b6 */
[--C-:B------:R-:W-:Y:S01]  /*56e0*/  FFMA.FTZ R12, R12, c[0x0][0x2d0], -R182.reuse ;  /* 0x0000b4000c0c7a23 */ /* 0x100fe200000108b6 */
[----:B------:R4:W-:Y:S01]  /*56f0*/  MUFU.EX2 R248, R17 ;  /* 0x0000001100f87308 */ /* 0x0009e20000000800 */
[--C-:B------:R-:W-:Y:S02]  /*5700*/  FFMA.FTZ R13, R13, c[0x0][0x2d0], -R182.reuse ;  /* 0x0000b4000d0d7a23 */ /* 0x100fe400000108b6 */
[----:B------:R-:W-:Y:S02]  /*5710*/  FFMA.FTZ R51, R51, c[0x0][0x2d0], -R181 ;  /* 0x0000b40033337a23 */ /* 0x000fe400000108b5 */
[--C-:B------:R-:W-:Y:S02]  /*5720*/  FFMA.FTZ R44, R44, c[0x0][0x2d0], -R182.reuse ;  /* 0x0000b4002c2c7a23 */ /* 0x100fe400000108b6 */
[----:B------:R-:W-:Y:S02]  /*5730*/  FFMA.FTZ R45, R45, c[0x0][0x2d0], -R182 ;  /* 0x0000b4002d2d7a23 */ /* 0x000fe400000108b6 */
[--C-:B------:R-:W-:Y:S01]  /*5740*/  FFMA.FTZ R52, R52, c[0x0][0x2d0], -R180.reuse ;  /* 0x0000b40034347a23 */ /* 0x100fe200000108b4 */
[----:B------:R-:W-:Y:S01]  /*5750*/  MUFU.EX2 R247, R5 ;  /* 0x0000000500f77308 */ /* 0x000fe20000000800 */
[----:B-1----:R-:W-:Y:S01]  /*5760*/  FMNMX.FTZ R0, R0, R3, !PT ;  /* 0x0000000300007209 */ /* 0x002fe20007810000 */
[----:B------:R-:W-:Y:S01]  /*5770*/  FFMA.FTZ R53, R53, c[0x0][0x2d0], -R180 ;  /* 0x0000b40035357a23 */ /* 0x000fe200000108b4 */
[----:B------:R-:W-:Y:S01]  /*5780*/  @P0 IADD3 R3, P1, R232, UR19, RZ ;  /* 0x00000013e8030c10 */ /* 0x000fe2000ff3e0ff */
[----:B------:R-:W-:Y:S01]  /*5790*/  @UP0 UIADD3.X UR19, UR9, UR18, UR8, UP5, UP4 ;  /* 0x0000001209130290 */ /* 0x000fe2000afe8408 */
[----:B--2---:R-:W-:Y:S02]  /*57a0*/  FADD.FTZ R2, -R135, R132 ;  /* 0x0000008487027221 */ /* 0x004fe40000010100 */
[----:B------:R-:W-:Y:S01]  /*57b0*/  @P0 IADD3.X R4, R233, UR18, RZ, P1, !PT ;  /* 0x00000012e9040c10 */ /* 0x000fe20008ffe4ff */
[----:B------:R-:W-:Y:S01]  /*57c0*/  @UP0 UIADD3.X UR18, UR10, UR18, URZ, UP3, !UPT ;  /* 0x000000120a120290 */ /* 0x000fe20009ffe43f */
[C---:B------:R-:W-:Y:S01]  /*57d0*/  @P0 LEA R16, P3, R3.reuse, c[0x0][0x1c8], 0x1 ;  /* 0x0000720003100a11 */ /* 0x040fe200078608ff */
[----:B------:R1:W-:Y:S01]  /*57e0*/  MUFU.EX2 R245, R18 ;  /* 0x0000001200f57308 */ /* 0x0003e20000000800 */
[----:B------:R-:W-:Y:S01]  /*57f0*/  @P0 IADD3 R7, P2, P1, R236, UR20, R229 ;  /* 0x00000014ec070c10 */ /* 0x000fe2000f95e0e5 */
[----:B------:R-:W-:Y:S01]  /*5800*/  @UP0 UIADD3.X UR20, UR9, UR18, UR8, UP2, UP1 ;  /* 0x0000001209140290 */ /* 0x000fe200097e2408 */
[----:B------:R-:W-:Y:S01]  /*5810*/  FMUL.FTZ R2, R2, c[0x0][0x2d0] ;  /* 0x0000b40002027a20 */ /* 0x000fe20000410000 */
[----:B----4-:R-:W-:Y:S01]  /*5820*/  @P0 LEA.HI.X R17, R3, c[0x0][0x1cc], R4, 0x1, P3 ;  /* 0x0000730003110a11 */ /* 0x010fe200018f0c04 */
[C---:B---3--:R-:W-:Y:S02]  /*5830*/  FMUL.FTZ R70, R133.reuse, R70 ;  /* 0x0000004685467220 */ /* 0x048fe40000410000 */
[----:B------:R-:W-:Y:S02]  /*5840*/  FMUL.FTZ R71, R133, R71 ;  /* 0x0000004785477220 */ /* 0x000fe40000410000 */
[----:B------:R2:W-:Y:S01]  /*5850*/  @P0 LDGSTS.E.BYPASS.LTC128B.128 [R228+0x3100], [R16.64], !P6 ;  /* 0x0310000010e40fae */ /* 0x0005e2000f101d50 */
[----:B------:R-:W-:Y:S01]  /*5860*/  MUFU.EX2 R242, R6 ;  /* 0x0000000600f27308 */ /* 0x000fe20000000800 */
[--C-:B------:R-:W-:Y:S02]  /*5870*/  FFMA.FTZ R54, R54, c[0x0][0x2d0], -R181.reuse ;  /* 0x0000b40036367a23 */ /* 0x100fe400000108b5 */
[----:B------:R-:W-:Y:S02]  /*5880*/  FFMA.FTZ R55, R55, c[0x0][0x2d0], -R181 ;  /* 0x0000b40037377a23 */ /* 0x000fe400000108b5 */
[--C-:B------:R-:W-:Y:S02]  /*5890*/  FFMA.FTZ R56, R56, c[0x0][0x2d0], -R182.reuse ;  /* 0x0000b40038387a23 */ /* 0x100fe400000108b6 */
[----:B------:R-:W-:Y:S02]  /*58a0*/  FFMA.FTZ R57, R57, c[0x0][0x2d0], -R182 ;  /* 0x0000b40039397a23 */ /* 0x000fe400000108b6 */
[--C-:B------:R-:W-:Y:S01]  /*58b0*/  FFMA.FTZ R32, R32, c[0x0][0x2d0], -R180.reuse ;  /* 0x0000b40020207a23 */ /* 0x100fe200000108b4 */
[----:B------:R3:W-:Y:S01]  /*58c0*/  MUFU.EX2 R244, R19 ;  /* 0x0000001300f47308 */ /* 0x0007e20000000800 */
[C---:B------:R-:W-:Y:S02]  /*58d0*/  FMUL.FTZ R84, R134.reuse, R84 ;  /* 0x0000005486547220 */ /* 0x040fe40000410000 */
[----:B------:R-:W-:Y:S01]  /*58e0*/  FMUL.FTZ R85, R134, R85 ;  /* 0x0000005586557220 */ /* 0x000fe20000410000 */
[----:B-1----:R-:W-:Y:S01]  /*58f0*/  @P0 IADD3.X R18, R234, UR19, R235, P2, P1 ;  /* 0x00000013ea120c10 */ /* 0x002fe200097e24eb */
[C---:B------:R-:W-:Y:S01]  /*5900*/  FMUL.FTZ R86, R133.reuse, R86 ;  /* 0x0000005685567220 */ /* 0x040fe20000410000 */
[----:B------:R-:W-:Y:S01]  /*5910*/  @P0 IADD3 R5, P3, P2, R236, UR22, R229 ;  /* 0x00000016ec050c10 */ /* 0x000fe2000fa7e0e5 */
[----:B------:R-:W-:Y:S01]  /*5920*/  FMUL.FTZ R87, R133, R87 ;  /* 0x0000005785577220 */ /* 0x000fe20000410000 */
[----:B------:R-:W-:Y:S01]  /*5930*/  @P0 IADD3 R3, P1, R232, UR21, RZ ;  /* 0x00000015e8030c10 */ /* 0x000fe2000ff3e0ff */
[--C-:B------:R-:W-:Y:S01]  /*5940*/  FFMA.FTZ R20, R20, c[0x0][0x2d0], -R180.reuse ;  /* 0x0000b40014147a23 */ /* 0x100fe200000108b4 */
[----:B------:R1:W-:Y:S01]  /*5950*/  MUFU.EX2 R241, R8 ;  /* 0x0000000800f17308 */ /* 0x0003e20000000800 */
[--C-:B------:R-:W-:Y:S02]  /*5960*/  FFMA.FTZ R21, R21, c[0x0][0x2d0], -R180.reuse ;  /* 0x0000b40015157a23 */ /* 0x100fe400000108b4 */
[----:B------:R-:W-:Y:S02]  /*5970*/  FFMA.FTZ R22, R22, c[0x0][0x2d0], -R181 ;  /* 0x0000b40016167a23 */ /* 0x000fe400000108b5 */
[----:B------:R-:W-:Y:S02]  /*5980*/  FFMA.FTZ R33, R33, c[0x0][0x2d0], -R180 ;  /* 0x0000b40021217a23 */ /* 0x000fe400000108b4 */
[C---:B--2---:R-:W-:Y:S02]  /*5990*/  FMUL.FTZ R16, R134.reuse, R152 ;  /* 0x0000009886107220 */ /* 0x044fe40000410000 */
[C---:B------:R-:W-:Y:S01]  /*59a0*/  FMUL.FTZ R17, R134.reuse, R153 ;  /* 0x0000009986117220 */ /* 0x040fe20000410000 */
[----:B------:R2:W-:Y:S01]  /*59b0*/  MUFU.EX2 R240, R9 ;  /* 0x0000000900f07308 */ /* 0x0005e20000000800 */
[C---:B------:R-:W-:Y:S02]  /*59c0*/  FMUL.FTZ R96, R134.reuse, R96 ;  /* 0x0000006086607220 */ /* 0x040fe40000410000 */
[----:B------:R-:W-:Y:S01]  /*59d0*/  FMUL.FTZ R97, R134, R97 ;  /* 0x0000006186617220 */ /* 0x000fe20000410000 */
[----:B---3--:R-:W-:Y:S01]  /*59e0*/  @P0 IADD3.X R19, R234, UR20, R235, P3, P2 ;  /* 0x00000014ea130c10 */ /* 0x008fe20009fe44eb */
[----:B------:R-:W-:Y:S01]  /*59f0*/  FMUL.FTZ R98, R133, R98 ;  /* 0x0000006285627220 */ /* 0x000fe20000410000 */
[----:B------:R-:W-:Y:S01]  /*5a00*/  @P0 LEA R6, P3, R7, c[0x0][0x1c8], 0x1 ;  /* 0x0000720007060a11 */ /* 0x000fe200078608ff */
[----:B------:R-:W-:Y:S02]  /*5a10*/  FMUL.FTZ R99, R133, R99 ;  /* 0x0000006385637220 */ /* 0x000fe40000410000 */
[C---:B------:R-:W-:Y:S01]  /*5a20*/  FMUL.FTZ R104, R134.reuse, R104 ;  /* 0x0000006886687220 */ /* 0x040fe20000410000 */
[----:B------:R-:W3:Y:S01]  /*5a30*/  MUFU.EX2 R132, R2 ;  /* 0x0000000200847308 */ /* 0x000ee20000000800 */
[----:B------:R-:W-:Y:S01]  /*5a40*/  @P0 LEA.HI.X R7, R7, c[0x0][0x1cc], R18, 0x1, P3 ;  /* 0x0000730007070a11 */ /* 0x000fe200018f0c12 */
[----:B------:R-:W-:Y:S01]  /*5a50*/  FMUL.FTZ R18, R133, R154 ;  /* 0x0000009a85127220 */ /* 0x000fe20000410000 */
[----:B-1----:R-:W-:Y:S01]  /*5a60*/  @P0 LEA R8, P2, R3, c[0x0][0x1c8], 0x1 ;  /* 0x0000720003080a11 */ /* 0x002fe200078408ff */
[C---:B------:R-:W-:Y:S02]  /*5a70*/  FMUL.FTZ R105, R134.reuse, R105 ;  /* 0x0000006986697220 */ /* 0x040fe40000410000 */
[----:B------:R1:W-:Y:S01]  /*5a80*/  @P0 LDGSTS.E.BYPASS.LTC128B.128 [R228+0x4100], [R6.64+0x40], !P5 ;  /* 0x0410004006e40fae */ /* 0x0003e2000e901d50 */
[C---:B------:R-:W-:Y:S02]  /*5a90*/  FMUL.FTZ R106, R133.reuse, R106 ;  /* 0x0000006a856a7220 */ /* 0x040fe40000410000 */
[----:B------:R-:W-:Y:S01]  /*5aa0*/  FMUL.FTZ R107, R133, R107 ;  /* 0x0000006b856b7220 */ /* 0x000fe20000410000 */
[----:B------:R4:W-:Y:S01]  /*5ab0*/  MUFU.EX2 R239, R12 ;  /* 0x0000000c00ef7308 */ /* 0x0009e20000000800 */
[C---:B------:R-:W-:Y:S02]  /*5ac0*/  FMUL.FTZ R108, R134.reuse, R108 ;  /* 0x0000006c866c7220 */ /* 0x040fe40000410000 */
[----:B------:R-:W-:Y:S01]  /*5ad0*/  FMUL.FTZ R109, R134, R109 ;  /* 0x0000006d866d7220 */ /* 0x000fe20000410000 */
[----:B--2---:R-:W-:Y:S01]  /*5ae0*/  @P0 IADD3.X R9, R233, UR18, RZ, P1, !PT ;  /* 0x00000012e9090c10 */ /* 0x004fe20008ffe4ff */
[----:B------:R1:W-:Y:S01]  /*5af0*/  @P0 LDGSTS.E.BYPASS.LTC128B.128 [R228+0x5100], [R6.64+0x80], !P4 ;  /* 0x0510008006e40fae */ /* 0x0003e2000e101d50 */
[----:B------:R-:W-:Y:S01]  /*5b00*/  @P0 LEA R4, P1, R5, c[0x0][0x1c8], 0x1 ;  /* 0x0000720005040a11 */ /* 0x000fe200078208ff */
[----:B------:R-:W-:Y:S01]  /*5b10*/  FMUL.FTZ R110, R133, R110 ;  /* 0x0000006e856e7220 */ /* 0x000fe20000410000 */
[----:B------:R-:W-:Y:S01]  /*5b20*/  @P0 LEA.HI.X R9, R3, c[0x0][0x1cc], R9, 0x1, P2 ;  /* 0x0000730003090a11 */ /* 0x000fe200010f0c09 */
[----:B------:R-:W-:Y:S01]  /*5b30*/  FMUL.FTZ R111, R133, R111 ;  /* 0x0000006f856f7220 */ /* 0x000fe20000410000 */
[----:B------:R-:W-:Y:S01]  /*5b40*/  @P0 LEA.HI.X R5, R5, c[0x0][0x1cc], R19, 0x1, P1 ;  /* 0x0000730005050a11 */ /* 0x000fe200008f0c13 */
[----:B------:R2:W-:Y:S01]  /*5b50*/  MUFU.EX2 R238, R13 ;  /* 0x0000000d00ee7308 */ /* 0x0005e20000000800 */
[C---:B------:R-:W-:Y:S01]  /*5b60*/  FMUL.FTZ R19, R133.reuse, R155 ;  /* 0x0000009b85137220 */ /* 0x040fe20000410000 */
[----:B------:R5:W-:Y:S01]  /*5b70*/  @P0 LDGSTS.E.BYPASS.LTC128B.128 [R228+0x3900], [R8.64], !P6 ;  /* 0x0390000008e40fae */ /* 0x000be2000f101d50 */
[C---:B---3--:R-:W-:Y:S02]  /*5b80*/  FMUL.FTZ R72, R132.reuse, R72 ;  /* 0x0000004884487220 */ /* 0x048fe40000410000 */
[C---:B------:R-:W-:Y:S02]  /*5b90*/  FMUL.FTZ R73, R132.reuse, R73 ;  /* 0x0000004984497220 */ /* 0x040fe40000410000 */
[C---:B------:R-:W-:Y:S02]  /*5ba0*/  FMUL.FTZ R76, R132.reuse, R76 ;  /* 0x0000004c844c7220 */ /* 0x040fe40000410000 */
[C---:B------:R-:W-:Y:S01]  /*5bb0*/  FMUL.FTZ R77, R132.reuse, R77 ;  /* 0x0000004d844d7220 */ /* 0x040fe20000410000 */
[----:B------:R-:W3:Y:S01]  /*5bc0*/  SHFL.BFLY PT, R2, R0, 0x1, 0x1f ;  /* 0x0c201f0000027f89 */ /* 0x000ee200000e0000 */
[----:B------:R-:W-:Y:S01]  /*5bd0*/  MUFU.EX2 R203, R36 ;  /* 0x0000002400cb7308 */ /* 0x000fe20000000800 */
[C---:B------:R-:W-:Y:S02]  /*5be0*/  FMUL.FTZ R88, R132.reuse, R88 ;  /* 0x0000005884587220 */ /* 0x040fe40000410000 */
[C---:B----4-:R-:W-:Y:S02]  /*5bf0*/  FMUL.FTZ R12, R132.reuse, R148 ;  /* 0x00000094840c7220 */ /* 0x050fe40000410000 */
[C---:B------:R-:W-:Y:S02]  /*5c00*/  FMUL.FTZ R89, R132.reuse, R89 ;  /* 0x0000005984597220 */ /* 0x040fe40000410000 */
[----:B------:R4:W-:Y:S01]  /*5c10*/  @P0 LDGSTS.E.BYPASS.LTC128B.128 [R228+0x4900], [R4.64+0x40], !P5 ;  /* 0x0490004004e40fae */ /* 0x0009e2000e901d50 */
[----:B------:R-:W-:Y:S02]  /*5c20*/  FMUL.FTZ R92, R132, R92 ;  /* 0x0000005c845c7220 */ /* 0x000fe40000410000 */
[C---:B-1----:R-:W-:Y:S01]  /*5c30*/  FMUL.FTZ R6, R133.reuse, R146 ;  /* 0x0000009285067220 */ /* 0x042fe20000410000 */
[----:B------:R-:W-:Y:S01]  /*5c40*/  F2FP.BF16.PACK_AB R146, R248, R249 ;  /* 0x000000f9f892723e */ /* 0x000fe200000010ff */
[----:B------:R-:W-:Y:S01]  /*5c50*/  FMUL.FTZ R7, R133, R147 ;  /* 0x0000009385077220 */ /* 0x000fe20000410000 */
[----:B------:R-:W-:Y:S01]  /*5c60*/  F2FP.BF16.PACK_AB R147, R244, R245 ;  /* 0x000000f5f493723e */ /* 0x000fe200000010ff */
[C---:B--2---:R-:W-:Y:S01]  /*5c70*/  FMUL.FTZ R13, R132.reuse, R149 ;  /* 0x00000095840d7220 */ /* 0x044fe20000410000 */
[----:B------:R4:W-:Y:S01]  /*5c80*/  @P0 LDGSTS.E.BYPASS.LTC128B.128 [R228+0x5900], [R4.64+0x80], !P4 ;  /* 0x0590008004e40fae */ /* 0x0009e2000e101d50 */
[----:B------:R-:W-:Y:S01]  /*5c90*/  MUFU.EX2 R202, R37 ;  /* 0x0000002500ca7308 */ /* 0x000fe20000000800 */
[C---:B------:R-:W-:Y:S02]  /*5ca0*/  FMUL.FTZ R93, R132.reuse, R93 ;  /* 0x0000005d845d7220 */ /* 0x040fe40000410000 */
[----:B-----5:R-:W-:Y:S01]  /*5cb0*/  FMUL.FTZ R8, R132, R140 ;  /* 0x0000008c84087220 */ /* 0x020fe20000410000 */
[----:B------:R-:W-:Y:S01]  /*5cc0*/  F2FP.BF16.PACK_AB R140, R240, R241 ;  /* 0x000000f1f08c723e */ /* 0x000fe200000010ff */
[----:B------:R-:W-:Y:S02]  /*5cd0*/  FMUL.FTZ R9, R132, R141 ;  /* 0x0000008d84097220 */ /* 0x000fe40000410000 */
[----:B------:R-:W1:Y:S01]  /*5ce0*/  LDSM.16.MT88.4 R172, [R212+0x100] ;  /* 0x00010000d4ac783b */ /* 0x000e620000004200 */
[----:B---3--:R-:W-:Y:S01]  /*5cf0*/  FMNMX.FTZ R2, R0, R2, !PT ;  /* 0x0000000200027209 */ /* 0x008fe20007810000 */
[C---:B------:R-:W-:Y:S01]  /*5d00*/  FMUL.FTZ R100, R132.reuse, R100 ;  /* 0x0000006484647220 */ /* 0x040fe20000410000 */
[----:B------:R-:W-:Y:S01]  /*5d10*/  MUFU.EX2 R199, R38 ;  /* 0x0000002600c77308 */ /* 0x000fe20000000800 */
[----:B------:R-:W-:Y:S02]  /*5d20*/  FMUL.FTZ R101, R132, R101 ;  /* 0x0000006584657220 */ /* 0x000fe40000410000 */
[C---:B------:R-:W-:Y:S02]  /*5d30*/  FADD.FTZ R0, -R2.reuse, R138 ;  /* 0x0000008a02007221 */ /* 0x040fe40000010100 */
[----:B------:R-:W-:Y:S01]  /*5d40*/  FMUL.FTZ R3, R2, c[0x0][0x2d0] ;  /* 0x0000b40002037a20 */ /* 0x000fe20000410000 */
[----:B------:R-:W2:Y:S01]  /*5d50*/  LDSM.16.MT88.4 R176, [R213+0x100] ;  /* 0x00010000d5b0783b */ /* 0x000ea20000004200 */
[----:B------:R-:W-:Y:S02]  /*5d60*/  FMUL.FTZ R0, R0, c[0x0][0x2d0] ;  /* 0x0000b40000007a20 */ /* 0x000fe40000410000 */
[--C-:B------:R-:W-:Y:S01]  /*5d70*/  FFMA.FTZ R14, R14, c[0x0][0x2d0], -R3.reuse ;  /* 0x0000b4000e0e7a23 */ /* 0x100fe20000010803 */
[----:B------:R3:W-:Y:S01]  /*5d80*/  MUFU.EX2 R197, R39 ;  /* 0x0000002700c57308 */ /* 0x0007e20000000800 */
[--C-:B------:R-:W-:Y:S02]  /*5d90*/  FFMA.FTZ R15, R15, c[0x0][0x2d0], -R3.reuse ;  /* 0x0000b4000f0f7a23 */ /* 0x100fe40000010803 */
[--C-:B------:R-:W-:Y:S01]  /*5da0*/  FFMA.FTZ R10, R10, c[0x0][0x2d0], -R3.reuse ;  /* 0x0000b4000a0a7a23 */ /* 0x100fe20000010803 */
[----:B------:R-:W-:Y:S01]  /*5db0*/  LDSM.16.MT88.4 R152, [R213+0x1100] ;  /* 0x00110000d598783b */ /* 0x000fe20000004200 */
[--C-:B------:R-:W-:Y:S02]  /*5dc0*/  FFMA.FTZ R11, R11, c[0x0][0x2d0], -R3.reuse ;  /* 0x0000b4000b0b7a23 */ /* 0x100fe40000010803 */
[C---:B----4-:R-:W-:Y:S01]  /*5dd0*/  FMUL.FTZ R4, R134.reuse, R144 ;  /* 0x0000009086047220 */ /* 0x050fe20000410000 */
[----:B------:R-:W-:Y:S01]  /*5de0*/  F2FP.BF16.PACK_AB R144, R247, R246 ;  /* 0x000000f6f790723e */ /* 0x000fe200000010ff */
[----:B------:R-:W-:Y:S01]  /*5df0*/  FMUL.FTZ R5, R134, R145 ;  /* 0x0000009186057220 */ /* 0x000fe20000410000 */
[----:B------:R-:W4:Y:S01]  /*5e00*/  MUFU.EX2 R0, R0 ;  /* 0x0000000000007308 */ /* 0x000f220000000800 */
[----:B------:R-:W-:Y:S01]  /*5e10*/  F2FP.BF16.PACK_AB R145, R243, R242 ;  /* 0x000000f2f391723e */ /* 0x000fe200000010ff */
[----:B------:R-:W0:Y:S01]  /*5e20*/  LDGDEPBAR ;  /* 0x00000000000079af */ /* 0x000e220000000000 */
[--C-:B------:R-:W-:Y:S02]  /*5e30*/  FFMA.FTZ R46, R46, c[0x0][0x2d0], -R3.reuse ;  /* 0x0000b4002e2e7a23 */ /* 0x100fe40000010803 */
[--C-:B------:R-:W-:Y:S02]  /*5e40*/  FFMA.FTZ R47, R47, c[0x0][0x2d0], -R3.reuse ;  /* 0x0000b4002f2f7a23 */ /* 0x100fe40000010803 */
[--C-:B------:R-:W-:Y:S02]  /*5e50*/  FFMA.FTZ R58, R58, c[0x0][0x2d0], -R3.reuse ;  /* 0x0000b4003a3a7a23 */ /* 0x100fe40000010803 */
[----:B------:R-:W-:Y:S01]  /*5e60*/  FFMA.FTZ R59, R59, c[0x0][0x2d0], -R3 ;  /* 0x0000b4003b3b7a23 */ /* 0x000fe20000010803 */
[----:B------:R5:W-:Y:S01]  /*5e70*/  MUFU.EX2 R185, R14 ;  /* 0x0000000e00b97308 */ /* 0x000be20000000800 */
[----:B------:R-:W-:Y:S02]  /*5e80*/  FFMA.FTZ R138, R35, c[0x0][0x2d0], -R181 ;  /* 0x0000b400238a7a23 */ /* 0x000fe400000108b5 */
[----:B------:R-:W-:Y:S01]  /*5e90*/  FFMA.FTZ R26, R26, c[0x0][0x2d0], -R3 ;  /* 0x0000b4001a1a7a23 */ /* 0x000fe20000010803 */
[----:B---3--:R-:W-:Y:S01]  /*5ea0*/  LDSM.16.MT88.4 R36, [R213+0x2500] ;  /* 0x00250000d524783b */ /* 0x008fe20000004200 */
[----:B------:R-:W-:Y:S01]  /*5eb0*/  FMUL.FTZ R112, R132, R112 ;  /* 0x0000007084707220 */ /* 0x000fe20000410000 */
[-C--:B-1----:R-:W-:Y:S04]  /*5ec0*/  HMMA.16816.F32.BF16 R4, R144, R172.reuse, R4 ;  /* 0x000000ac9004723c */ /* 0x082fe80000041804 */
[----:B------:R1:W-:Y:S01]  /*5ed0*/  MUFU.EX2 R186, R15 ;  /* 0x0000000f00ba7308 */ /* 0x0003e20000000800 */
[----:B------:R-:W-:Y:S02]  /*5ee0*/  FMUL.FTZ R80, R134, R80 ;  /* 0x0000005086507220 */ /* 0x000fe40000410000 */
[C---:B----4-:R-:W-:Y:S02]  /*5ef0*/  FMUL.FTZ R74, R0.reuse, R74 ;  /* 0x0000004a004a7220 */ /* 0x050fe40000410000 */
[C---:B------:R-:W-:Y:S03]  /*5f00*/  FMUL.FTZ R75, R0.reuse, R75 ;  /* 0x0000004b004b7220 */ /* 0x040fe60000410000 */
[C---:B------:R-:W-:Y:S02]  /*5f10*/  FMUL.FTZ R78, R0.reuse, R78 ;  /* 0x0000004e004e7220 */ /* 0x040fe40000410000 */
[----:B------:R3:W-:Y:S01]  /*5f20*/  MUFU.EX2 R184, R10 ;  /* 0x0000000a00b87308 */ /* 0x0007e20000000800 */
[----:B------:R-:W-:Y:S02]  /*5f30*/  FMUL.FTZ R79, R0, R79 ;  /* 0x0000004f004f7220 */ /* 0x000fe40000410000 */
[----:B------:R-:W-:Y:S02]  /*5f40*/  FMUL.FTZ R81, R134, R81 ;  /* 0x0000005186517220 */ /* 0x000fe40000410000 */
[C---:B-----5:R-:W-:Y:S02]  /*5f50*/  FMUL.FTZ R14, R0.reuse, R150 ;  /* 0x00000096000e7220 */ /* 0x060fe40000410000 */
[C---:B------:R-:W-:Y:S02]  /*5f60*/  FMUL.FTZ R82, R133.reuse, R82 ;  /* 0x0000005285527220 */ /* 0x040fe40000410000 */
[----:B------:R-:W-:Y:S01]  /*5f70*/  FMUL.FTZ R83, R133, R83 ;  /* 0x0000005385537220 */ /* 0x000fe20000410000 */
[----:B------:R-:W4:Y:S01]  /*5f80*/  MUFU.EX2 R183, R11 ;  /* 0x0000000b00b77308 */ /* 0x000f220000000800 */
[C---:B------:R-:W-:Y:S02]  /*5f90*/  FMUL.FTZ R90, R0.reuse, R90 ;  /* 0x0000005a005a7220 */ /* 0x040fe40000410000 */
[C---:B------:R-:W-:Y:S02]  /*5fa0*/  FMUL.FTZ R91, R0.reuse, R91 ;  /* 0x0000005b005b7220 */ /* 0x040fe40000410000 */
[C---:B-1----:R-:W-:Y:S02]  /*5fb0*/  FMUL.FTZ R15, R0.reuse, R151 ;  /* 0x00000097000f7220 */ /* 0x042fe40000410000 */
[----:B------:R-:W1:Y:S01]  /*5fc0*/  LDSM.16.MT88.4 R148, [R212+0x1100] ;  /* 0x00110000d494783b */ /* 0x000e620000004200 */
[C---:B------:R-:W-:Y:S02]  /*5fd0*/  FMUL.FTZ R94, R0.reuse, R94 ;  /* 0x0000005e005e7220 */ /* 0x040fe40000410000 */
[----:B------:R5:W-:Y:S01]  /*5fe0*/  MUFU.EX2 R235, R32 ;  /* 0x0000002000eb7308 */ /* 0x000be20000000800 */
[C---:B------:R-:W-:Y:S02]  /*5ff0*/  FMUL.FTZ R95, R0.reuse, R95 ;  /* 0x0000005f005f7220 */ /* 0x040fe40000410000 */
[C---:B------:R-:W-:Y:S02]  /*6000*/  FMUL.FTZ R102, R0.reuse, R102 ;  /* 0x0000006600667220 */ /* 0x040fe40000410000 */
[----:B---3--:R-:W-:Y:S01]  /*6010*/  FMUL.FTZ R10, R0, R142 ;  /* 0x0000008e000a7220 */ /* 0x008fe20000410000 */
[----:B------:R-:W-:Y:S01]  /*6020*/  F2FP.BF16.PACK_AB R142, R238, R239 ;  /* 0x000000efee8e723e */ /* 0x000fe200000010ff */
[C---:B------:R-:W-:Y:S02]  /*6030*/  FMUL.FTZ R103, R0.reuse, R103 ;  /* 0x0000006700677220 */ /* 0x040fe40000410000 */
[----:B------:R-:W-:Y:S01]  /*6040*/  FMUL.FTZ R35, R0, R163 ;  /* 0x000000a300237220 */ /* 0x000fe20000410000 */
[----:B------:R-:W-:Y:S01]  /*6050*/  MUFU.EX2 R201, R48 ;  /* 0x0000003000c97308 */ /* 0x000fe20000000800 */
[----:B------:R-:W-:Y:S02]  /*6060*/  FMUL.FTZ R113, R132, R113 ;  /* 0x0000007184717220 */ /* 0x000fe40000410000 */
[C---:B------:R-:W-:Y:S01]  /*6070*/  FMUL.FTZ R114, R0.reuse, R114 ;  /* 0x0000007200727220 */ /* 0x040fe20000410000 */
[----:B----4-:R-:W-:Y:S01]  /*6080*/  F2FP.BF16.PACK_AB R141, R183, R184 ;  /* 0x000000b8b78d723e */ /* 0x010fe200000010ff */
[----:B------:R-:W-:Y:S01]  /*6090*/  FMUL.FTZ R11, R0, R143 ;  /* 0x0000008f000b7220 */ /* 0x000fe20000410000 */
[----:B------:R-:W-:Y:S01]  /*60a0*/  F2FP.BF16.PACK_AB R143, R186, R185 ;  /* 0x000000b9ba8f723e */ /* 0x000fe200000010ff */
[----:B------:R-:W-:Y:S02]  /*60b0*/  FMUL.FTZ R115, R0, R115 ;  /* 0x0000007300737220 */ /* 0x000fe40000410000 */
[C---:B------:R-:W-:Y:S01]  /*60c0*/  FMUL.FTZ R116, R132.reuse, R116 ;  /* 0x0000007484747220 */ /* 0x040fe20000410000 */
[----:B------:R-:W-:Y:S01]  /*60d0*/  MUFU.EX2 R200, R49 ;  /* 0x0000003100c87308 */ /* 0x000fe20000000800 */
[----:B------:R-:W-:Y:S02]  /*60e0*/  FMUL.FTZ R117, R132, R117 ;  /* 0x0000007584757220 */ /* 0x000fe40000410000 */
[C---:B------:R-:W-:Y:S04]  /*60f0*/  HMMA.16816.F32.BF16 R8, R140.reuse, R172, R8 ;  /* 0x000000ac8c08723c */ /* 0x040fe80000041808 */
[--C-:B-----5:R-:W-:Y:S02]  /*6100*/  FFMA.FTZ R32, R23, c[0x0][0x2d0], -R181.reuse ;  /* 0x0000b40017207a23 */ /* 0x120fe400000108b5 */
[C---:B------:R-:W-:Y:S01]  /*6110*/  FMUL.FTZ R23, R133.reuse, R159 ;  /* 0x0000009f85177220 */ /* 0x040fe20000410000 */
[----:B------:R-:W-:Y:S01]  /*6120*/  MUFU.EX2 R196, R50 ;  /* 0x0000003200c47308 */ /* 0x000fe20000000800 */
[-C--:B------:R-:W-:Y:S04]  /*6130*/  HMMA.16816.F32.BF16 R12, R140, R174.reuse, R12 ;  /* 0x000000ae8c0c723c */ /* 0x080fe8000004180c */
[C---:B------:R-:W-:Y:S02]  /*6140*/  FMUL.FTZ R118, R0.reuse, R118 ;  /* 0x0000007600767220 */ /* 0x040fe40000410000 */
[----:B------:R-:W-:Y:S02]  /*6150*/  FMUL.FTZ R119, R0, R119 ;  /* 0x0000007700777220 */ /* 0x000fe40000410000 */
[C---:B------:R-:W-:Y:S01]  /*6160*/  HMMA.16816.F32.BF16 R16, R144.reuse, R174, R16 ;  /* 0x000000ae9010723c */ /* 0x040fe20000041810 */
[----:B------:R3:W-:Y:S03]  /*6170*/  MUFU.EX2 R198, R51 ;  /* 0x0000003300c67308 */ /* 0x0007e60000000800 */
[C---:B------:R-:W-:Y:S02]  /*6180*/  FMUL.FTZ R120, R134.reuse, R120 ;  /* 0x0000007886787220 */ /* 0x040fe40000410000 */
[----:B------:R-:W-:Y:S02]  /*6190*/  FMUL.FTZ R121, R134, R121 ;  /* 0x0000007986797220 */ /* 0x000fe40000410000 */
[-C--:B--2---:R-:W-:Y:S03]  /*61a0*/  HMMA.16816.F32.BF16 R68, R144, R176.reuse, R68 ;  /* 0x000000b09044723c */ /* 0x084fe60000041844 */
[----:B------:R-:W-:Y:S01]  /*61b0*/  MUFU.EX2 R192, R44 ;  /* 0x0000002c00c07308 */ /* 0x000fe20000000800 */
[C---:B------:R-:W-:Y:S02]  /*61c0*/  FMUL.FTZ R122, R133.reuse, R122 ;  /* 0x0000007a857a7220 */ /* 0x040fe40000410000 */
[----:B------:R-:W-:Y:S02]  /*61d0*/  FMUL.FTZ R123, R133, R123 ;  /* 0x0000007b857b7220 */ /* 0x000fe40000410000 */
[C---:B------:R-:W-:Y:S04]  /*61e0*/  HMMA.16816.F32.BF16 R72, R140.reuse, R176, R72 ;  /* 0x000000b08c48723c */ /* 0x040fe80000041848 */
[C---:B------:R-:W-:Y:S01]  /*61f0*/  FMUL.FTZ R124, R132.reuse, R124 ;  /* 0x0000007c847c7220 */ /* 0x040fe20000410000 */
[----:B------:R-:W-:Y:S01]  /*6200*/  MUFU.EX2 R193, R45 ;  /* 0x0000002d00c17308 */ /* 0x000fe20000000800 */
[----:B------:R-:W-:Y:S02]  /*6210*/  FMUL.FTZ R125, R132, R125 ;  /* 0x0000007d847d7220 */ /* 0x000fe40000410000 */
[-C--:B------:R-:W-:Y:S01]  /*6220*/  HMMA.16816.F32.BF16 R76, R140, R178.reuse, R76 ;  /* 0x000000b28c4c723c */ /* 0x080fe2000004184c */
[----:B---3--:R-:W-:Y:S03]  /*6230*/  LDSM.16.MT88.4 R48, [R212+0x900] ;  /* 0x00090000d430783b */ /* 0x008fe60000004200 */
[C---:B------:R-:W-:Y:S02]  /*6240*/  FMUL.FTZ R126, R0.reuse, R126 ;  /* 0x0000007e007e7220 */ /* 0x040fe40000410000 */
[----:B------:R-:W-:Y:S01]  /*6250*/  FMUL.FTZ R127, R0, R127 ;  /* 0x0000007f007f7220 */ /* 0x000fe20000410000 */
[----:B------:R-:W-:Y:S01]  /*6260*/  MUFU.EX2 R172, R46 ;  /* 0x0000002e00ac7308 */ /* 0x000fe20000000800 */
[C---:B------:R-:W-:Y:S04]  /*6270*/  HMMA.16816.F32.BF16 R80, R144.reuse, R178, R80 ;  /* 0x000000b29050723c */ /* 0x040fe80000041850 */
[C---:B------:R-:W-:Y:S02]  /*6280*/  FMUL.FTZ R128, R132.reuse, R128 ;  /* 0x0000008084807220 */ /* 0x040fe40000410000 */
[----:B------:R-:W-:Y:S02]  /*6290*/  FMUL.FTZ R129, R132, R129 ;  /* 0x0000008184817220 */ /* 0x000fe40000410000 */
[-C--:B-1----:R-:W-:Y:S01]  /*62a0*/  HMMA.16816.F32.BF16 R84, R144, R148.reuse, R84 ;  /* 0x000000949054723c */ /* 0x082fe20000041854 */
[----:B------:R1:W-:Y:S03]  /*62b0*/  MUFU.EX2 R237, R20 ;  /* 0x0000001400ed7308 */ /* 0x0003e60000000800 */
[C---:B------:R-:W-:Y:S02]  /*62c0*/  FMUL.FTZ R130, R0.reuse, R130 ;  /* 0x0000008200827220 */ /* 0x040fe40000410000 */
[----:B------:R-:W-:Y:S02]  /*62d0*/  FMUL.FTZ R131, R0, R131 ;  /* 0x0000008300837220 */ /* 0x000fe40000410000 */
[C---:B------:R-:W-:Y:S03]  /*62e0*/  HMMA.16816.F32.BF16 R88, R140.reuse, R148, R88 ;  /* 0x000000948c58723c */ /* 0x040fe60000041858 */
[----:B------:R2:W3:Y:S01]  /*62f0*/  MUFU.EX2 R236, R21 ;  /* 0x0000001500ec7308 */ /* 0x0004e20000000800 */
[----:B------:R-:W-:Y:S02]  /*6300*/  FFMA.FTZ R34, R34, c[0x0][0x2d0], -R181 ;  /* 0x0000b40022227a23 */ /* 0x000fe400000108b5 */
[--C-:B------:R-:W-:Y:S02]  /*6310*/  FFMA.FTZ R40, R40, c[0x0][0x2d0], -R182.reuse ;  /* 0x0000b40028287a23 */ /* 0x100fe400000108b6 */
[-C--:B------:R-:W-:Y:S04]  /*6320*/  HMMA.16816.F32.BF16 R92, R140, R150.reuse, R92 ;  /* 0x000000968c5c723c */ /* 0x080fe8000004185c */
[--C-:B------:R-:W-:Y:S01]  /*6330*/  FFMA.FTZ R41, R41, c[0x0][0x2d0], -R182.reuse ;  /* 0x0000b40029297a23 */ /* 0x100fe200000108b6 */
[----:B------:R4:W-:Y:S01]  /*6340*/  MUFU.EX2 R211, R22 ;  /* 0x0000001600d37308 */ /* 0x0009e20000000800 */
[--C-:B------:R-:W-:Y:S02]  /*6350*/  FFMA.FTZ R42, R42, c[0x0][0x2d0], -R3.reuse ;  /* 0x0000b4002a2a7a23 */ /* 0x100fe40000010803 */
[C---:B------:R-:W-:Y:S01]  /*6360*/  HMMA.16816.F32.BF16 R96, R144.reuse, R150, R96 ;  /* 0x000000969060723c */ /* 0x040fe20000041860 */
[----:B------:R-:W5:Y:S03]  /*6370*/  LDSM.16.MT88.4 R148, [R212+0x2100] ;  /* 0x00210000d494783b */ /* 0x000f660000004200 */
[----:B-1----:R-:W-:Y:S02]  /*6380*/  FMUL.FTZ R20, R134, R156 ;  /* 0x0000009c86147220 */ /* 0x002fe40000410000 */
[--C-:B------:R-:W-:Y:S01]  /*6390*/  FFMA.FTZ R28, R28, c[0x0][0x2d0], -R182.reuse ;  /* 0x0000b4001c1c7a23 */ /* 0x100fe200000108b6 */
[----:B------:R1:W1:Y:S01]  /*63a0*/  MUFU.EX2 R234, R33 ;  /* 0x0000002100ea7308 */ /* 0x0002620000000800 */
[--C-:B------:R-:W-:Y:S04]  /*63b0*/  FFMA.FTZ R24, R24, c[0x0][0x2d0], -R182.reuse ;  /* 0x0000b40018187a23 */ /* 0x100fe800000108b6 */
[----:B--2---:R-:W-:Y:S02]  /*63c0*/  FMUL.FTZ R21, R134, R157 ;  /* 0x0000009d86157220 */ /* 0x004fe40000410000 */
[----:B------:R-:W-:Y:S02]  /*63d0*/  FFMA.FTZ R25, R25, c[0x0][0x2d0], -R182 ;  /* 0x0000b40019197a23 */ /* 0x000fe400000108b6 */
[----:B------:R-:W-:Y:S01]  /*63e0*/  FFMA.FTZ R43, R43, c[0x0][0x2d0], -R3 ;  /* 0x0000b4002b2b7a23 */ /* 0x000fe20000010803 */
[----:B------:R2:W2:Y:S01]  /*63f0*/  MUFU.EX2 R210, R32 ;  /* 0x0000002000d27308 */ /* 0x0004a20000000800 */
[--C-:B------:R-:W-:Y:S02]  /*6400*/  FFMA.FTZ R64, R64, c[0x0][0x2d0], -R180.reuse ;  /* 0x0000b40040407a23 */ /* 0x100fe400000108b4 */
[----:B------:R-:W-:Y:S02]  /*6410*/  FFMA.FTZ R65, R65, c[0x0][0x2d0], -R180 ;  /* 0x0000b40041417a23 */ /* 0x000fe400000108b4 */
[----:B----4-:R-:W-:Y:S02]  /*6420*/  FMUL.FTZ R22, R133, R158 ;  /* 0x0000009e85167220 */ /* 0x010fe40000410000 */
[----:B------:R-:W-:Y:S01]  /*6430*/  LDSM.16.MT88.4 R156, [R213+0x500] ;  /* 0x00050000d59c783b */ /* 0x000fe20000004200 */
[----:B------:R-:W-:Y:S02]  /*6440*/  FFMA.FTZ R67, R67, c[0x0][0x2d0], -R181 ;  /* 0x0000b40043437a23 */ /* 0x000fe400000108b5 */
[----:B------:R4:W-:Y:S01]  /*6450*/  MUFU.EX2 R209, R34 ;  /* 0x0000002200d17308 */ /* 0x0009e20000000800 */
[--C-:B------:R-:W-:Y:S01]  /*6460*/  FFMA.FTZ R61, R61, c[0x0][0x2d0], -R182.reuse ;  /* 0x0000b4003d3d7a23 */ /* 0x100fe200000108b6 */
[-C--:B------:R-:W-:Y:S03]  /*6470*/  HMMA.16816.F32.BF16 R20, R144, R152.reuse, R20 ;  /* 0x000000989014723c */ /* 0x080fe60000041814 */
[----:B-1----:R-:W-:Y:S02]  /*6480*/  FMUL.FTZ R33, R132, R161 ;  /* 0x000000a184217220 */ /* 0x002fe40000410000 */
[--C-:B------:R-:W-:Y:S02]  /*6490*/  FFMA.FTZ R29, R29, c[0x0][0x2d0], -R182.reuse ;  /* 0x0000b4001d1d7a23 */ /* 0x100fe400000108b6 */
[--C-:B------:R-:W-:Y:S01]  /*64a0*/  FFMA.FTZ R30, R30, c[0x0][0x2d0], -R3.reuse ;  /* 0x0000b4001e1e7a23 */ /* 0x100fe20000010803 */
[C---:B------:R-:W-:Y:S01]  /*64b0*/  HMMA.16816.F32.BF16 R100, R140.reuse, R152, R100 ;  /* 0x000000988c64723c */ /* 0x040fe20000041864 */
[----:B------:R1:W-:Y:S03]  /*64c0*/  MUFU.EX2 R205, R28 ;  /* 0x0000001c00cd7308 */ /* 0x0003e60000000800 */
[----:B--2---:R-:W-:Y:S02]  /*64d0*/  FMUL.FTZ R32, R132, R160 ;  /* 0x000000a084207220 */ /* 0x004fe40000410000 */
[----:B------:R-:W-:Y:S02]  /*64e0*/  FFMA.FTZ R31, R31, c[0x0][0x2d0], -R3 ;  /* 0x0000b4001f1f7a23 */ /* 0x000fe40000010803 */
[----:B------:R-:W-:Y:S03]  /*64f0*/  FFMA.FTZ R60, R60, c[0x0][0x2d0], -R182 ;  /* 0x0000b4003c3c7a23 */ /* 0x000fe600000108b6 */
[----:B------:R2:W-:Y:S01]  /*6500*/  MUFU.EX2 R207, R24 ;  /* 0x0000001800cf7308 */ /* 0x0005e20000000800 */
[----:B------:R-:W-:Y:S02]  /*6510*/  FFMA.FTZ R66, R66, c[0x0][0x2d0], -R181 ;  /* 0x0000b40042427a23 */ /* 0x000fe400000108b5 */
[----:B----4-:R-:W-:Y:S02]  /*6520*/  FMUL.FTZ R34, R0, R162 ;  /* 0x000000a200227220 */ /* 0x010fe40000410000 */
[----:B------:R-:W-:Y:S02]  /*6530*/  FFMA.FTZ R62, R62, c[0x0][0x2d0], -R3 ;  /* 0x0000b4003e3e7a23 */ /* 0x000fe40000010803 */
[----:B------:R-:W-:Y:S03]  /*6540*/  FFMA.FTZ R132, R132, R252, R241 ;  /* 0x000000fc84847223 */ /* 0x000fe600000100f1 */
[-C--:B------:R-:W-:Y:S01]  /*6550*/  HMMA.16816.F32.BF16 R32, R140, R154.reuse, R32 ;  /* 0x0000009a8c20723c */ /* 0x080fe20000041820 */
[----:B------:R-:W-:Y:S02]  /*6560*/  MUFU.EX2 R190, R52 ;  /* 0x0000003400be7308 */ /* 0x000fe40000000800 */
[--C-:B-1----:R-:W-:Y:S02]  /*6570*/  FFMA.FTZ R28, R27, c[0x0][0x2d0], -R3.reuse ;  /* 0x0000b4001b1c7a23 */ /* 0x102fe40000010803 */
[----:B------:R-:W-:Y:S03]  /*6580*/  FMUL.FTZ R27, R133, R167 ;  /* 0x000000a7851b7220 */ /* 0x000fe60000410000 */
[C---:B------:R-:W-:Y:S01]  /*6590*/  HMMA.16816.F32.BF16 R104, R144.reuse, R154, R104 ;  /* 0x0000009a9068723c */ /* 0x040fe20000041868 */
[----:B------:R-:W1:Y:S02]  /*65a0*/  LDSM.16.MT88.4 R152, [R213+0x2100] ;  /* 0x00210000d598783b */ /* 0x000e640000004200 */
[----:B------:R4:W-:Y:S01]  /*65b0*/  MUFU.EX2 R206, R25 ;  /* 0x0000001900ce7308 */ /* 0x0009e20000000800 */
[----:B------:R-:W-:Y:S02]  /*65c0*/  FFMA.FTZ R3, R63, c[0x0][0x2d0], -R3 ;  /* 0x0000b4003f037a23 */ /* 0x000fe40000010803 */
[C---:B--2---:R-:W-:Y:S02]  /*65d0*/  FMUL.FTZ R24, R134.reuse, R164 ;  /* 0x000000a486187220 */ /* 0x044fe40000410000 */
[-C--:B-----5:R-:W-:Y:S05]  /*65e0*/  HMMA.16816.F32.BF16 R108, R144, R148.reuse, R108 ;  /* 0x00000094906c723c */ /* 0x0a0fea000004186c */
[----:B------:R2:W-:Y:S03]  /*65f0*/  MUFU.EX2 R176, R26 ;  /* 0x0000001a00b07308 */ /* 0x0005e60000000800 */
[C---:B------:R-:W-:Y:S07]  /*6600*/  HMMA.16816.F32.BF16 R112, R140.reuse, R148, R112 ;  /* 0x000000948c70723c */ /* 0x040fee0000041870 */
[----:B------:R-:W5:Y:S01]  /*6610*/  MUFU.EX2 R191, R53 ;  /* 0x0000003500bf7308 */ /* 0x000f620000000800 */
[-C--:B------:R-:W-:Y:S04]  /*6620*/  HMMA.16816.F32.BF16 R116, R140, R150.reuse, R116 ;  /* 0x000000968c74723c */ /* 0x080fe80000041874 */
[C---:B----4-:R-:W-:Y:S04]  /*6630*/  FMUL.FTZ R25, R134.reuse, R165 ;  /* 0x000000a586197220 */ /* 0x050fe80000410000 */
[C---:B------:R-:W-:Y:S01]  /*6640*/  HMMA.16816.F32.BF16 R120, R144.reuse, R150, R120 ;  /* 0x000000969078723c */ /* 0x040fe20000041878 */
[----:B------:R-:W4:Y:S01]  /*6650*/  LDSM.16.MT88.4 R148, [R212+0x500] ;  /* 0x00050000d494783b */ /* 0x000f220000004200 */
[----:B------:R3:W-:Y:S02]  /*6660*/  MUFU.EX2 R204, R29 ;  /* 0x0000001d00cc7308 */ /* 0x0007e40000000800 */
[----:B--2---:R-:W-:Y:S05]  /*6670*/  FMUL.FTZ R26, R133, R166 ;  /* 0x000000a6851a7220 */ /* 0x004fea0000410000 */
[----:B------:R-:W2:Y:S02]  /*6680*/  LDL.LU R166, [R1] ;  /* 0x0000000001a67983 */ /* 0x000ea40000300800 */
[-C--:B-1----:R-:W-:Y:S01]  /*6690*/  HMMA.16816.F32.BF16 R24, R144, R152.reuse, R24 ;  /* 0x000000989018723c */ /* 0x082fe20000041818 */
[----:B------:R1:W-:Y:S07]  /*66a0*/  MUFU.EX2 R165, R28 ;  /* 0x0000001c00a57308 */ /* 0x0003ee0000000800 */
[C---:B------:R-:W-:Y:S03]  /*66b0*/  HMMA.16816.F32.BF16 R124, R140.reuse, R152, R124 ;  /* 0x000000988c7c723c */ /* 0x040fe6000004187c */
[----:B------:R4:W-:Y:S01]  /*66c0*/  MUFU.EX2 R164, R30 ;  /* 0x0000001e00a47308 */ /* 0x0009e20000000800 */
[----:B---3--:R-:W-:Y:S04]  /*66d0*/  FMUL.FTZ R29, R134, R169 ;  /* 0x000000a9861d7220 */ /* 0x008fe80000410000 */
[-C--:B------:R-:W-:Y:S05]  /*66e0*/  HMMA.16816.F32.BF16 R128, R140, R154.reuse, R128 ;  /* 0x0000009a8c80723c */ /* 0x080fea0000041880 */
[----:B------:R3:W-:Y:S02]  /*66f0*/  MUFU.EX2 R175, R31 ;  /* 0x0000001f00af7308 */ /* 0x0007e40000000800 */
[----:B------:R-:W-:Y:S01]  /*6700*/  F2FP.BF16.PACK_AB R140, R236, R237 ;  /* 0x000000edec8c723e */ /* 0x000fe200000010ff */
[----:B-1----:R-:W-:Y:S01]  /*6710*/  FMUL.FTZ R28, R134, R168 ;  /* 0x000000a8861c7220 */ /* 0x002fe20000410000 */
[----:B------:R-:W-:Y:S03]  /*6720*/  F2FP.BF16.PACK_AB R142, R234, R235 ;  /* 0x000000ebea8e723e */ /* 0x000fe600000010ff */
[----:B------:R-:W-:Y:S01]  /*6730*/  FFMA.FTZ R134, R134, R250, R246 ;  /* 0x000000fa86867223 */ /* 0x000fe200000100f6 */
[----:B------:R-:W-:Y:S02]  /*6740*/  F2FP.BF16.PACK_AB R141, R210, R211 ;  /* 0x000000d3d28d723e */ /* 0x000fe400000010ff */
[----:B------:R-:W1:Y:S01]  /*6750*/  MUFU.EX2 R208, R138 ;  /* 0x0000008a00d07308 */ /* 0x000e620000000800 */
[----:B-----5:R-:W-:Y:S01]  /*6760*/  F2FP.BF16.PACK_AB R168, R191, R190 ;  /* 0x000000bebfa8723e */ /* 0x020fe200000010ff */
[C---:B----4-:R-:W-:Y:S08]  /*6770*/  FMUL.FTZ R30, R133.reuse, R170 ;  /* 0x000000aa851e7220 */ /* 0x050ff00000410000 */
[----:B------:R4:W-:Y:S01]  /*6780*/  MUFU.EX2 R138, R47 ;  /* 0x0000002f008a7308 */ /* 0x0009e20000000800 */
[C---:B---3--:R-:W-:Y:S02]  /*6790*/  FMUL.FTZ R31, R133.reuse, R171 ;  /* 0x000000ab851f7220 */ /* 0x048fe40000410000 */
[----:B------:R-:W-:Y:S07]  /*67a0*/  FFMA.FTZ R133, R133, R251, R242 ;  /* 0x000000fb85857223 */ /* 0x000fee00000100f2 */
[----:B------:R-:W-:Y:S01]  /*67b0*/  MUFU.EX2 R187, R54 ;  /* 0x0000003600bb7308 */ /* 0x000fe20000000800 */
[----:B------:R-:W-:Y:S01]  /*67c0*/  HMMA.16816.F32.BF16 R28, R144, R154, R28 ;  /* 0x0000009a901c723c */ /* 0x000fe2000004181c */
[----:B------:R-:W3:Y:S03]  /*67d0*/  LDSM.16.MT88.4 R152, [R212+0x1500] ;  /* 0x00150000d498783b */ /* 0x000ee60000004200 */
[----:B-1----:R-:W-:Y:S03]  /*67e0*/  F2FP.BF16.PACK_AB R143, R208, R209 ;  /* 0x000000d1d08f723e */ /* 0x002fe600000010ff */
[----:B------:R-:W-:Y:S02]  /*67f0*/  F2FP.BF16.PACK_AB R144, R206, R207 ;  /* 0x000000cfce90723e */ /* 0x000fe400000010ff */
[----:B------:R1:W5:Y:S02]  /*6800*/  MUFU.EX2 R180, R55 ;  /* 0x0000003700b47308 */ /* 0x0003640000000800 */
[-C--:B------:R-:W-:Y:S01]  /*6810*/  HMMA.16816.F32.BF16 R4, R140, R148.reuse, R4 ;  /* 0x000000948c04723c */ /* 0x080fe20000041804 */
[----:B----4-:R-:W-:Y:S04]  /*6820*/  LDSM.16.MT88.4 R44, [R213+0x900] ;  /* 0x00090000d52c783b */ /* 0x010fe80000004200 */
[----:B------:R-:W-:Y:S02]  /*6830*/  F2FP.BF16.PACK_AB R146, R204, R205 ;  /* 0x000000cdcc92723e */ /* 0x000fe400000010ff */
[----:B------:R-:W-:Y:S01]  /*6840*/  F2FP.BF16.PACK_AB R145, R165, R176 ;  /* 0x000000b0a591723e */ /* 0x000fe200000010ff */
[----:B------:R-:W-:Y:S01]  /*6850*/  MUFU.EX2 R177, R56 ;  /* 0x0000003800b17308 */ /* 0x000fe20000000800 */
[----:B------:R-:W-:Y:S07]  /*6860*/  F2FP.BF16.PACK_AB R147, R175, R164 ;  /* 0x000000a4af93723e */ /* 0x000fee00000010ff */
[C---:B------:R-:W-:Y:S02]  /*6870*/  HMMA.16816.F32.BF16 R8, R144.reuse, R148, R8 ;  /* 0x000000949008723c */ /* 0x040fe40000041808 */
[----:B------:R-:W-:Y:S01]  /*6880*/  MUFU.EX2 R194, R40 ;  /* 0x0000002800c27308 */ /* 0x000fe20000000800 */
[----:B-1----:R-:W-:Y:S01]  /*6890*/  LDSM.16.MT88.4 R52, [R213+0x2900] ;  /* 0x00290000d534783b */ /* 0x002fe20000004200 */
[----:B-----5:R-:W-:Y:S04]  /*68a0*/  F2FP.BF16.PACK_AB R169, R180, R187 ;  /* 0x000000bbb4a9723e */ /* 0x020fe800000010ff */
[-C--:B------:R-:W-:Y:S04]  /*68b0*/  HMMA.16816.F32.BF16 R12, R144, R150.reuse, R12 ;  /* 0x00000096900c723c */ /* 0x080fe8000004180c */
[----:B------:R-:W1:Y:S04]  /*68c0*/  MUFU.EX2 R195, R41 ;  /* 0x0000002900c37308 */ /* 0x000e680000000800 */
[C---:B------:R-:W-:Y:S01]  /*68d0*/  HMMA.16816.F32.BF16 R16, R140.reuse, R150, R16 ;  /* 0x000000968c10723c */ /* 0x040fe20000041810 */
[----:B------:R-:W4:Y:S05]  /*68e0*/  LDSM.16.MT88.4 R148, [R213+0x1500] ;  /* 0x00150000d594783b */ /* 0x000f2a0000004200 */
[----:B------:R5:W-:Y:S02]  /*68f0*/  MUFU.EX2 R173, R42 ;  /* 0x0000002a00ad7308 */ /* 0x000be40000000800 */
[-C--:B------:R-:W-:Y:S08]  /*6900*/  HMMA.16816.F32.BF16 R68, R140, R156.reuse, R68 ;  /* 0x0000009c8c44723c */ /* 0x080ff00000041844 */
[C---:B------:R-:W-:Y:S01]  /*6910*/  HMMA.16816.F32.BF16 R72, R144.reuse, R156, R72 ;  /* 0x0000009c9048723c */ /* 0x040fe20000041848 */
[----:B------:R-:W4:Y:S03]  /*6920*/  MUFU.EX2 R174, R43 ;  /* 0x0000002b00ae7308 */ /* 0x000f260000000800 */
[----:B-1----:R-:W-:Y:S04]  /*6930*/  F2FP.BF16.PACK_AB R40, R195, R194 ;  /* 0x000000c2c328723e */ /* 0x002fe800000010ff */
[-C--:B------:R-:W-:Y:S03]  /*6940*/  HMMA.16816.F32.BF16 R76, R144, R158.reuse, R76 ;  /* 0x0000009e904c723c */ /* 0x080fe6000004184c */
[----:B------:R-:W-:Y:S01]  /*6950*/  MUFU.EX2 R189, R64 ;  /* 0x0000004000bd7308 */ /* 0x000fe20000000800 */
[----:B-----5:R-:W-:Y:S04]  /*6960*/  F2FP.BF16.PACK_AB R42, R193, R192 ;  /* 0x000000c0c12a723e */ /* 0x020fe800000010ff */
[C---:B------:R-:W-:Y:S01]  /*6970*/  HMMA.16816.F32.BF16 R80, R140.reuse, R158, R80 ;  /* 0x0000009e8c50723c */ /* 0x040fe20000041850 */
[----:B------:R-:W1:Y:S04]  /*6980*/  LDSM.16.MT88.4 R156, [R212+0x2500] ;  /* 0x00250000d49c783b */ /* 0x000e680000004200 */
[----:B------:R-:W-:Y:S03]  /*6990*/  MUFU.EX2 R64, R58 ;  /* 0x0000003a00407308 */ /* 0x000fe60000000800 */
[-C--:B---3--:R-:W-:Y:S04]  /*69a0*/  HMMA.16816.F32.BF16 R84, R140, R152.reuse, R84 ;  /* 0x000000988c54723c */ /* 0x088fe80000041854 */
[----:B----4-:R-:W-:Y:S02]  /*69b0*/  F2FP.BF16.PACK_AB R41, R174, R173 ;  /* 0x000000adae29723e */ /* 0x010fe400000010ff */
[----:B------:R-:W-:Y:S01]  /*69c0*/  F2FP.BF16.PACK_AB R43, R138, R172 ;  /* 0x000000ac8a2b723e */ /* 0x000fe200000010ff */
[----:B------:R-:W-:Y:S01]  /*69d0*/  MUFU.EX2 R178, R67 ;  /* 0x0000004300b27308 */ /* 0x000fe20000000800 */
[C---:B------:R-:W-:Y:S08]  /*69e0*/  HMMA.16816.F32.BF16 R88, R144.reuse, R152, R88 ;  /* 0x000000989058723c */ /* 0x040ff00000041858 */
[-C--:B------:R-:W-:Y:S01]  /*69f0*/  HMMA.16816.F32.BF16 R92, R144, R154.reuse, R92 ;  /* 0x0000009a905c723c */ /* 0x080fe2000004185c */
[----:B------:R-:W-:Y:S07]  /*6a00*/  MUFU.EX2 R67, R57 ;  /* 0x0000003900437308 */ /* 0x000fee0000000800 */
[C---:B------:R-:W-:Y:S01]  /*6a10*/  HMMA.16816.F32.BF16 R96, R140.reuse, R154, R96 ;  /* 0x0000009a8c60723c */ /* 0x040fe20000041860 */
[----:B------:R-:W-:Y:S02]  /*6a20*/  LDSM.16.MT88.4 R152, [R212+0xd00] ;  /* 0x000d0000d498783b */ /* 0x000fe40000004200 */
[----:B------:R-:W3:Y:S05]  /*6a30*/  MUFU.EX2 R188, R65 ;  /* 0x0000004100bc7308 */ /* 0x000eea0000000800 */
[-C--:B------:R-:W-:Y:S05]  /*6a40*/  HMMA.16816.F32.BF16 R20, R140, R148.reuse, R20 ;  /* 0x000000948c14723c */ /* 0x080fea0000041814 */
[----:B------:R-:W-:Y:S03]  /*6a50*/  MUFU.EX2 R65, R61 ;  /* 0x0000003d00417308 */ /* 0x000fe60000000800 */
[C---:B------:R-:W-:Y:S07]  /*6a60*/  HMMA.16816.F32.BF16 R100, R144.reuse, R148, R100 ;  /* 0x000000949064723c */ /* 0x040fee0000041864 */
[----:B------:R4:W-:Y:S01]  /*6a70*/  MUFU.EX2 R61, R59 ;  /* 0x0000003b003d7308 */ /* 0x0009e20000000800 */
[-C--:B------:R-:W-:Y:S04]  /*6a80*/  HMMA.16816.F32.BF16 R32, R144, R150.reuse, R32 ;  /* 0x000000969020723c */ /* 0x080fe80000041820 */
[----:B---3--:R-:W-:Y:S04]  /*6a90*/  F2FP.BF16.PACK_AB R170, R188, R189 ;  /* 0x000000bdbcaa723e */ /* 0x008fe800000010ff */
[C---:B------:R-:W-:Y:S01]  /*6aa0*/  HMMA.16816.F32.BF16 R104, R140.reuse, R150, R104 ;  /* 0x000000968c68723c */ /* 0x040fe20000041868 */
[----:B------:R-:W3:Y:S07]  /*6ab0*/  MUFU.EX2 R179, R66 ;  /* 0x0000004200b37308 */ /* 0x000eee0000000800 */
[-C--:B-1----:R-:W-:Y:S03]  /*6ac0*/  HMMA.16816.F32.BF16 R108, R140, R156.reuse, R108 ;  /* 0x0000009c8c6c723c */ /* 0x082fe6000004186c */
[----:B------:R-:W1:Y:S01]  /*6ad0*/  MUFU.EX2 R66, R60 ;  /* 0x0000003c00427308 */ /* 0x000e620000000800 */
[----:B----4-:R-:W-:Y:S04]  /*6ae0*/  LDSM.16.MT88.4 R56, [R213+0x1d00] ;  /* 0x001d0000d538783b */ /* 0x010fe80000004200 */
[C---:B------:R-:W-:Y:S05]  /*6af0*/  HMMA.16816.F32.BF16 R112, R144.reuse, R156, R112 ;  /* 0x0000009c9070723c */ /* 0x040fea0000041870 */
[----:B------:R4:W-:Y:S03]  /*6b00*/  MUFU.EX2 R60, R3 ;  /* 0x00000003003c7308 */ /* 0x0009e60000000800 */
[-C--:B------:R-:W-:Y:S04]  /*6b10*/  HMMA.16816.F32.BF16 R116, R144, R158.reuse, R116 ;  /* 0x0000009e9074723c */ /* 0x080fe80000041874 */
[----:B---3--:R-:W-:Y:S03]  /*6b20*/  F2FP.BF16.PACK_AB R171, R178, R179 ;  /* 0x000000b3b2ab723e */ /* 0x008fe600000010ff */
[----:B------:R-:W3:Y:S01]  /*6b30*/  MUFU.EX2 R62, R62 ;  /* 0x0000003e003e7308 */ /* 0x000ee20000000800 */
[C---:B------:R-:W-:Y:S08]  /*6b40*/  HMMA.16816.F32.BF16 R120, R140.reuse, R158, R120 ;  /* 0x0000009e8c78723c */ /* 0x040ff00000041878 */
[-C--:B------:R-:W-:Y:S08]  /*6b50*/  HMMA.16816.F32.BF16 R24, R140, R36.reuse, R24 ;  /* 0x000000248c18723c */ /* 0x080ff00000041818 */
[C---:B------:R-:W-:Y:S07]  /*6b60*/  HMMA.16816.F32.BF16 R124, R144.reuse, R36, R124 ;  /* 0x00000024907c723c */ /* 0x040fee000004187c */
[----:B------:R-:W-:Y:S01]  /*6b70*/  F2FP.BF16.PACK_AB R36, R202, R203 ;  /* 0x000000cbca24723e */ /* 0x000fe200000010ff */
[-C--:B------:R-:W-:Y:S04]  /*6b80*/  HMMA.16816.F32.BF16 R128, R144, R38.reuse, R128 ;  /* 0x000000269080723c */ /* 0x080fe80000041880 */
[----:B------:R-:W-:Y:S04]  /*6b90*/  F2FP.BF16.PACK_AB R37, R197, R199 ;  /* 0x000000c7c525723e */ /* 0x000fe800000010ff */
[----:B------:R-:W-:Y:S01]  /*6ba0*/  HMMA.16816.F32.BF16 R28, R140, R38, R28 ;  /* 0x000000268c1c723c */ /* 0x000fe2000004181c */
[----:B------:R-:W5:Y:S06]  /*6bb0*/  LDSM.16.MT88.4 R140, [R212+0x1900] ;  /* 0x00190000d48c783b */ /* 0x000f6c0000004200 */
[----:B------:R-:W-:Y:S02]  /*6bc0*/  F2FP.BF16.PACK_AB R38, R200, R201 ;  /* 0x000000c9c826723e */ /* 0x000fe400000010ff */
[----:B------:R-:W-:Y:S07]  /*6bd0*/  F2FP.BF16.PACK_AB R39, R198, R196 ;  /* 0x000000c4c627723e */ /* 0x000fee00000010ff */
[-C--:B------:R-:W-:Y:S08]  /*6be0*/  HMMA.16816.F32.BF16 R4, R36, R48.reuse, R4 ;  /* 0x000000302404723c */ /* 0x080ff00000041804 */
[C---:B------:R-:W-:Y:S08]  /*6bf0*/  HMMA.16816.F32.BF16 R8, R40.reuse, R48, R8 ;  /* 0x000000302808723c */ /* 0x040ff00000041808 */
[-C--:B------:R-:W-:Y:S08]  /*6c00*/  HMMA.16816.F32.BF16 R12, R40, R50.reuse, R12 ;  /* 0x00000032280c723c */ /* 0x080ff0000004180c */
[C---:B------:R-:W-:Y:S01]  /*6c10*/  HMMA.16816.F32.BF16 R16, R36.reuse, R50, R16 ;  /* 0x000000322410723c */ /* 0x040fe20000041810 */
[----:B------:R-:W1:Y:S03]  /*6c20*/  LDSM.16.MT88.4 R48, [R213+0x1900] ;  /* 0x00190000d530783b */ /* 0x000e660000004200 */
[----:B--2---:R-:W-:Y:S04]  /*6c30*/  FFMA.FTZ R0, R0, R166, R184 ;  /* 0x000000a600007223 */ /* 0x004fe800000100b8 */
[-C--:B------:R-:W-:Y:S04]  /*6c40*/  HMMA.16816.F32.BF16 R68, R36, R44.reuse, R68 ;  /* 0x0000002c2444723c */ /* 0x080fe80000041844 */
[----:B------:R-:W-:Y:S04]  /*6c50*/  FADD.FTZ R0, R183, R0 ;  /* 0x00000000b7007221 */ /* 0x000fe80000010000 */
[C---:B------:R-:W-:Y:S04]  /*6c60*/  HMMA.16816.F32.BF16 R72, R40.reuse, R44, R72 ;  /* 0x0000002c2848723c */ /* 0x040fe80000041848 */
[----:B----4-:R-:W-:Y:S04]  /*6c70*/  FADD.FTZ R3, R185, R0 ;  /* 0x00000000b9037221 */ /* 0x010fe80000010000 */
[-C--:B------:R-:W-:Y:S08]  /*6c80*/  HMMA.16816.F32.BF16 R76, R40, R46.reuse, R76 ;  /* 0x0000002e284c723c */ /* 0x080ff0000004184c */
[C---:B------:R-:W-:Y:S01]  /*6c90*/  HMMA.16816.F32.BF16 R80, R36.reuse, R46, R80 ;  /* 0x0000002e2450723c */ /* 0x040fe20000041850 */
[----:B------:R-:W2:Y:S07]  /*6ca0*/  LDSM.16.MT88.4 R44, [R212+0x2900] ;  /* 0x00290000d42c783b */ /* 0x000eae0000004200 */
[-C--:B-----5:R-:W-:Y:S08]  /*6cb0*/  HMMA.16816.F32.BF16 R84, R36, R140.reuse, R84 ;  /* 0x0000008c2454723c */ /* 0x0a0ff00000041854 */
[C---:B------:R-:W-:Y:S08]  /*6cc0*/  HMMA.16816.F32.BF16 R88, R40.reuse, R140, R88 ;  /* 0x0000008c2858723c */ /* 0x040ff00000041858 */
[-C--:B------:R-:W-:Y:S08]  /*6cd0*/  HMMA.16816.F32.BF16 R92, R40, R142.reuse, R92 ;  /* 0x0000008e285c723c */ /* 0x080ff0000004185c */
[C---:B------:R-:W-:Y:S08]  /*6ce0*/  HMMA.16816.F32.BF16 R96, R36.reuse, R142, R96 ;  /* 0x0000008e2460723c */ /* 0x040ff00000041860 */
[-C--:B-1----:R-:W-:Y:S08]  /*6cf0*/  HMMA.16816.F32.BF16 R20, R36, R48.reuse, R20 ;  /* 0x000000302414723c */ /* 0x082ff00000041814 */
[C---:B------:R-:W-:Y:S08]  /*6d00*/  HMMA.16816.F32.BF16 R100, R40.reuse, R48, R100 ;  /* 0x000000302864723c */ /* 0x040ff00000041864 */
[-C--:B------:R-:W-:Y:S08]  /*6d10*/  HMMA.16816.F32.BF16 R32, R40, R50.reuse, R32 ;  /* 0x000000322820723c */ /* 0x080ff00000041820 */
[C---:B------:R-:W-:Y:S01]  /*6d20*/  HMMA.16816.F32.BF16 R104, R36.reuse, R50, R104 ;  /* 0x000000322468723c */ /* 0x040fe20000041868 */
[----:B------:R-:W-:Y:S07]  /*6d30*/  LDSM.16.MT88.4 R48, [R212+0x1d00] ;  /* 0x001d0000d430783b */ /* 0x000fee0000004200 */
[-C--:B--2---:R-:W-:Y:S08]  /*6d40*/  HMMA.16816.F32.BF16 R108, R36, R44.reuse, R108 ;  /* 0x0000002c246c723c */ /* 0x084ff0000004186c */
[C---:B------:R-:W-:Y:S08]  /*6d50*/  HMMA.16816.F32.BF16 R112, R40.reuse, R44, R112 ;  /* 0x0000002c2870723c */ /* 0x040ff00000041870 */
[-C--:B------:R-:W-:Y:S08]  /*6d60*/  HMMA.16816.F32.BF16 R116, R40, R46.reuse, R116 ;  /* 0x0000002e2874723c */ /* 0x080ff00000041874 */
[C---:B------:R-:W-:Y:S01]  /*6d70*/  HMMA.16816.F32.BF16 R120, R36.reuse, R46, R120 ;  /* 0x0000002e2478723c */ /* 0x040fe20000041878 */
[----:B------:R-:W1:Y:S07]  /*6d80*/  LDSM.16.MT88.4 R44, [R213+0xd00] ;  /* 0x000d0000d52c783b */ /* 0x000e6e0000004200 */
[-C--:B------:R-:W-:Y:S08]  /*6d90*/  HMMA.16816.F32.BF16 R24, R36, R52.reuse, R24 ;  /* 0x000000342418723c */ /* 0x080ff00000041818 */
[C---:B------:R-:W-:Y:S08]  /*6da0*/  HMMA.16816.F32.BF16 R124, R40.reuse, R52, R124 ;  /* 0x00000034287c723c */ /* 0x040ff0000004187c */
[-C--:B------:R-:W-:Y:S01]  /*6db0*/  HMMA.16816.F32.BF16 R128, R40, R54.reuse, R128 ;  /* 0x000000362880723c */ /* 0x080fe20000041880 */
[----:B------:R-:W2:Y:S07]  /*6dc0*/  LDSM.16.MT88.4 R40, [R212+0x2d00] ;  /* 0x002d0000d428783b */ /* 0x000eae0000004200 */
[----:B------:R-:W-:Y:S07]  /*6dd0*/  HMMA.16816.F32.BF16 R28, R36, R54, R28 ;  /* 0x00000036241c723c */ /* 0x000fee000004181c */
[----:B------:R-:W-:Y:S01]  /*6de0*/  F2FP.BF16.PACK_AB R36, R67, R177 ;  /* 0x000000b14324723e */ /* 0x000fe200000010ff */
[-C--:B------:R-:W-:Y:S01]  /*6df0*/  HMMA.16816.F32.BF16 R144, R168, R152.reuse, R4 ;  /* 0x00000098a890723c */ /* 0x080fe20000041804 */
[----:B------:R-:W4:Y:S04]  /*6e00*/  LDSM.16.MT88.4 R4, [R213+0x2d00] ;  /* 0x002d0000d504783b */ /* 0x000f280000004200 */
[----:B------:R-:W-:Y:S02]  /*6e10*/  F2FP.BF16.PACK_AB R38, R65, R66 ;  /* 0x000000424126723e */ /* 0x000fe400000010ff */
[----:B------:R-:W-:Y:S02]  /*6e20*/  F2FP.BF16.PACK_AB R37, R61, R64 ;  /* 0x000000403d25723e */ /* 0x000fe400000010ff */
[----:B---3--:R-:W-:Y:S07]  /*6e30*/  F2FP.BF16.PACK_AB R39, R60, R62 ;  /* 0x0000003e3c27723e */ /* 0x008fee00000010ff */
[C---:B------:R-:W-:Y:S07]  /*6e40*/  HMMA.16816.F32.BF16 R140, R36.reuse, R152, R8 ;  /* 0x00000098248c723c */ /* 0x040fee0000041808 */
[----:B------:R-:W-:Y:S01]  /*6e50*/  FADD.FTZ R10, R186, R3 ;  /* 0x00000003ba0a7221 */ /* 0x000fe20000010000 */
[-C--:B------:R-:W-:Y:S04]  /*6e60*/  HMMA.16816.F32.BF16 R148, R36, R154.reuse, R12 ;  /* 0x0000009a2494723c */ /* 0x080fe8000004180c */
[----:B------:R-:W-:Y:S02]  /*6e70*/  FADD.FTZ R9, R247, R134 ;  /* 0x00000086f7097221 */ /* 0x000fe40000010000 */
[----:B------:R-:W-:Y:S01]  /*6e80*/  FADD.FTZ R8, R240, R132 ;  /* 0x00000084f0087221 */ /* 0x000fe20000010000 */
[----:B------:R-:W-:Y:S01]  /*6e90*/  MOV R132, R135 ;  /* 0x0000008700847202 */ /* 0x000fe20000000f00 */
[C---:B------:R-:W-:Y:S04]  /*6ea0*/  HMMA.16816.F32.BF16 R152, R168.reuse, R154, R16 ;  /* 0x0000009aa898723c */ /* 0x040fe80000041810 */
[----:B------:R-:W-:Y:S02]  /*6eb0*/  FADD.FTZ R9, R249, R9 ;  /* 0x00000009f9097221 */ /* 0x000fe40000010000 */
[----:B------:R-:W-:Y:S02]  /*6ec0*/  FADD.FTZ R8, R239, R8 ;  /* 0x00000008ef087221 */ /* 0x000fe40000010000 */
[-C--:B-1----:R-:W-:Y:S04]  /*6ed0*/  HMMA.16816.F32.BF16 R68, R168, R44.reuse, R68 ;  /* 0x0000002ca844723c */ /* 0x082fe80000041844 */
[----:B------:R-:W-:Y:S02]  /*6ee0*/  FADD.FTZ R0, R248, R9 ;  /* 0x00000009f8007221 */ /* 0x000fe40000010000 */
[----:B------:R-:W-:Y:S02]  /*6ef0*/  FADD.FTZ R11, R238, R8 ;  /* 0x00000008ee0b7221 */ /* 0x000fe40000010000 */
[C---:B------:R-:W-:Y:S04]  /*6f00*/  HMMA.16816.F32.BF16 R72, R36.reuse, R44, R72 ;  /* 0x0000002c2448723c */ /* 0x040fe80000041848 */
[----:B------:R-:W-:Y:S02]  /*6f10*/  FADD.FTZ R9, R237, R0 ;  /* 0x00000000ed097221 */ /* 0x000fe40000010000 */
[----:B------:R-:W-:Y:S02]  /*6f20*/  FADD.FTZ R0, R176, R10 ;  /* 0x0000000ab0007221 */ /* 0x000fe40000010000 */
[-C--:B------:R-:W-:Y:S04]  /*6f30*/  HMMA.16816.F32.BF16 R76, R36, R46.reuse, R76 ;  /* 0x0000002e244c723c */ /* 0x080fe8000004184c */
[----:B------:R-:W-:Y:S02]  /*6f40*/  FADD.FTZ R3, R207, R11 ;  /* 0x0000000bcf037221 */ /* 0x000fe40000010000 */
[----:B------:R-:W-:Y:S02]  /*6f50*/  FADD.FTZ R12, R243, R133 ;  /* 0x00000085f30c7221 */ /* 0x000fe40000010000 */
[C---:B------:R-:W-:Y:S04]  /*6f60*/  HMMA.16816.F32.BF16 R80, R168.reuse, R46, R80 ;  /* 0x0000002ea850723c */ /* 0x040fe80000041850 */
[----:B------:R-:W-:Y:S02]  /*6f70*/  FADD.FTZ R10, R206, R3 ;  /* 0x00000003ce0a7221 */ /* 0x000fe40000010000 */
[----:B------:R-:W-:Y:S02]  /*6f80*/  FADD.FTZ R12, R245, R12 ;  /* 0x0000000cf50c7221 */ /* 0x000fe40000010000 */
[-C--:B------:R-:W-:Y:S04]  /*6f90*/  HMMA.16816.F32.BF16 R84, R168, R48.reuse, R84 ;  /* 0x00000030a854723c */ /* 0x080fe80000041854 */
[----:B------:R-:W-:Y:S04]  /*6fa0*/  FADD.FTZ R12, R244, R12 ;  /* 0x0000000cf40c7221 */ /* 0x000fe80000010000 */
        /* <DEDUP_REMOVED lines=21> */
[-C--:B--2---:R-:W-:Y:S04]  /*7100*/  HMMA.16816.F32.BF16 R108, R168, R40.reuse, R108 ;  /* 0x00000028a86c723c */ /* 0x084fe8000004186c */
[----:B------:R-:W-:Y:S02]  /*7110*/  FADD.FTZ R10, R173, R8 ;  /* 0x00000008ad0a7221 */ /* 0x000fe40000010000 */
[----:B------:R-:W-:Y:S02]  /*7120*/  FADD.FTZ R11, R194, R9 ;  /* 0x00000009c20b7221 */ /* 0x000fe40000010000 */
[C---:B------:R-:W-:Y:S04]  /*7130*/  HMMA.16816.F32.BF16 R112, R36.reuse, R40, R112 ;  /* 0x000000282470723c */ /* 0x040fe80000041870 */
[----:B------:R-:W-:Y:S02]  /*7140*/  FADD.FTZ R9, R202, R3 ;  /* 0x00000003ca097221 */ /* 0x000fe40000010000 */
[----:B------:R-:W-:Y:S02]  /*7150*/  FADD.FTZ R8, R197, R0 ;  /* 0x00000000c5087221 */ /* 0x000fe40000010000 */
[----:B------:R-:W-:Y:S01]  /*7160*/  FADD.FTZ R3, R174, R10 ;  /* 0x0000000aae037221 */ /* 0x000fe20000010000 */
[-C--:B------:R-:W-:Y:S03]  /*7170*/  HMMA.16816.F32.BF16 R116, R36, R42.reuse, R116 ;  /* 0x0000002a2474723c */ /* 0x080fe60000041874 */
[----:B------:R-:W-:Y:S02]  /*7180*/  FADD.FTZ R0, R201, R9 ;  /* 0x00000009c9007221 */ /* 0x000fe40000010000 */
[----:B------:R-:W-:Y:S02]  /*7190*/  FADD.FTZ R10, R196, R8 ;  /* 0x00000008c40a7221 */ /* 0x000fe40000010000 */
[----:B------:R-:W-:Y:S01]  /*71a0*/  FADD.FTZ R9, R200, R0 ;  /* 0x00000000c8097221 */ /* 0x000fe20000010000 */
[C---:B------:R-:W-:Y:S04]  /*71b0*/  HMMA.16816.F32.BF16 R120, R168.reuse, R42, R120 ;  /* 0x0000002aa878723c */ /* 0x040fe80000041878 */
[----:B------:R-:W-:Y:S04]  /*71c0*/  FADD.FTZ R9, R190, R9 ;  /* 0x00000009be097221 */ /* 0x000fe80000010000 */
[-C--:B----4-:R-:W-:Y:S08]  /*71d0*/  HMMA.16816.F32.BF16 R164, R168, R4.reuse, R24 ;  /* 0x00000004a8a4723c */ /* 0x090ff00000041818 */
[C---:B------:R-:W-:Y:S07]  /*71e0*/  HMMA.16816.F32.BF16 R124, R36.reuse, R4, R124 ;  /* 0x00000004247c723c */ /* 0x040fee000004187c */
[----:B------:R-:W-:Y:S01]  /*71f0*/  FADD.FTZ R4, R195, R11 ;  /* 0x0000000bc3047221 */ /* 0x000fe20000010000 */
[-C--:B------:R-:W-:Y:S04]  /*7200*/  HMMA.16816.F32.BF16 R128, R36, R6.reuse, R128 ;  /* 0x000000062480723c */ /* 0x080fe80000041880 */
[----:B------:R-:W-:Y:S02]  /*7210*/  FADD.FTZ R5, R172, R3 ;  /* 0x00000003ac057221 */ /* 0x000fe40000010000 */
[----:B------:R-:W-:Y:S02]  /*7220*/  FADD.FTZ R8, R192, R4 ;  /* 0x00000004c0087221 */ /* 0x000fe40000010000 */
[----:B------:R-:W-:Y:S01]  /*7230*/  FADD.FTZ R4, R198, R10 ;  /* 0x0000000ac6047221 */ /* 0x000fe20000010000 */
[----:B------:R-:W-:Y:S04]  /*7240*/  HMMA.16816.F32.BF16 R168, R168, R6, R28 ;  /* 0x00000006a8a8723c */ /* 0x000fe8000004181c */
[----:B------:R-:W-:Y:S01]  /*7250*/  FADD.FTZ R0, R138, R5 ;  /* 0x000000058a007221 */ /* 0x000fe20000010000 */
[----:B------:R-:W-:Y:S01]  /*7260*/  MOV R138, R2 ;  /* 0x00000002008a7202 */ /* 0x000fe20000000f00 */
[----:B------:R-:W-:Y:S02]  /*7270*/  FADD.FTZ R3, R193, R8 ;  /* 0x00000008c1037221 */ /* 0x000fe40000010000 */
[----:B------:R-:W-:Y:S04]  /*7280*/  FADD.FTZ R8, R187, R4 ;  /* 0x00000004bb087221 */ /* 0x000fe80000010000 */
[----:B------:R-:W-:Y:S02]  /*7290*/  FADD.FTZ R4, R64, R0 ;  /* 0x0000000040047221 */ /* 0x000fe40000010000 */
[----:B------:R-:W-:Y:S02]  /*72a0*/  FADD.FTZ R0, R180, R8 ;  /* 0x00000008b4007221 */ /* 0x000fe40000010000 */
[----:B------:R-:W-:Y:S02]  /*72b0*/  FADD.FTZ R7, R61, R4 ;  /* 0x000000043d077221 */ /* 0x000fe40000010000 */
[----:B------:R-:W-:Y:S02]  /*72c0*/  FADD.FTZ R4, R179, R0 ;  /* 0x00000000b3047221 */ /* 0x000fe40000010000 */
[----:B------:R-:W-:Y:S02]  /*72d0*/  FADD.FTZ R0, R62, R7 ;  /* 0x000000073e007221 */ /* 0x000fe40000010000 */
[----:B------:R-:W-:Y:S02]  /*72e0*/  FADD.FTZ R5, R177, R3 ;  /* 0x00000003b1057221 */ /* 0x000fe40000010000 */
[----:B------:R-:W-:Y:S02]  /*72f0*/  FADD.FTZ R0, R60, R0 ;  /* 0x000000003c007221 */ /* 0x000fe40000010000 */
[----:B------:R-:W-:Y:S02]  /*7300*/  FADD.FTZ R3, R191, R9 ;  /* 0x00000009bf037221 */ /* 0x000fe40000010000 */
[----:B------:R-:W-:Y:S01]  /*7310*/  FADD.FTZ R5, R67, R5 ;  /* 0x0000000543057221 */ /* 0x000fe20000010000 */
[----:B------:R1:W-:Y:S01]  /*7320*/  STL [R1], R0 ;  /* 0x0000000001007387 */ /* 0x0003e20000100800 */
[----:B------:R-:W-:Y:S02]  /*7330*/  FADD.FTZ R6, R189, R3 ;  /* 0x00000003bd067221 */ /* 0x000fe40000010000 */
[----:B------:R-:W-:Y:S02]  /*7340*/  FADD.FTZ R3, R66, R5 ;  /* 0x0000000542037221 */ /* 0x000fe40000010000 */
[----:B------:R-:W-:Y:S02]  /*7350*/  FADD.FTZ R250, R188, R6 ;  /* 0x00000006bcfa7221 */ /* 0x000fe40000010000 */
[----:B------:R-:W-:Y:S02]  /*7360*/  FADD.FTZ R251, R178, R4 ;  /* 0x00000004b2fb7221 */ /* 0x000fe40000010000 */
[----:B------:R-:W-:Y:S01]  /*7370*/  FADD.FTZ R252, R65, R3 ;  /* 0x0000000341fc7221 */ /* 0x000fe20000010000 */
[----:B------:R-:W-:Y:S02]  /*7380*/  MOV R3, R136 ;  /* 0x0000008800037202 */ /* 0x000fe40000000f00 */
[----:B-1----:R-:W-:Y:S01]  /*7390*/  MOV R0, R137 ;  /* 0x0000008900007202 */ /* 0x002fe20000000f00 */
[----:B------:R-:W-:-:S05]  /*73a0*/  @P0 BRA `(.L_x_2) ;  /* 0xffffd06000000947 */ /* 0x000fca000383ffff */
.L_x_1:
[----:B-1----:R-:W2:Y:S04]  /*73b0*/  LDL.LU R4, [R1] ;  /* 0x0000000001047983 */ /* 0x002ea80000300800 */
[----:B------:R-:W3:Y:S01]  /*73c0*/  LDL.LU R22, [R1+0x28] ;  /* 0x0000280001167983 */ /* 0x000ee20000300800 */
[----:B------:R-:W-:-:S03]  /*73d0*/  MOV R66, c[0x0][0x4e8] ;  /* 0x00013a0000427a02 */ /* 0x000fc60000000f00 */
[----:B------:R-:W4:Y:S01]  /*73e0*/  LDL.LU R67, [R1+0x2c] ;  /* 0x00002c0001437983 */ /* 0x000f220000300800 */
[----:B------:R-:W-:-:S03]  /*73f0*/  ISETP.NE.AND P0, PT, R66, 0x1, PT ;  /* 0x000000014200780c */ /* 0x000fc60003f05270 */
[----:B------:R-:W1:Y:S04]  /*7400*/  SHFL.BFLY PT, R9, R251, 0x2, 0x1f ;  /* 0x0c401f00fb097f89 */ /* 0x000e6800000e0000 */
[----:B------:R-:W5:Y:S04]  /*7410*/  SHFL.BFLY PT, R11, R250, 0x2, 0x1f ;  /* 0x0c401f00fa0b7f89 */ /* 0x000f6800000e0000 */
[----:B------:R-:W5:Y:S04]  /*7420*/  SHFL.BFLY PT, R7, R252, 0x2, 0x1f ;  /* 0x0c401f00fc077f89 */ /* 0x000f6800000e0000 */
[----:B------:R-:W5:Y:S04]  /*7430*/  S2R R10, SR_CTAID.Y ;  /* 0x00000000000a7919 */ /* 0x000f680000002600 */
[----:B------:R-:W5:Y:S01]  /*7440*/  S2R R8, SR_TID.X ;  /* 0x0000000000087919 */ /* 0x000f620000002100 */
[----:B-1----:R-:W-:-:S02]  /*7450*/  FADD.FTZ R9, R9, R251 ;  /* 0x000000fb09097221 */ /* 0x002fc40000010000 */
[----:B-----5:R-:W-:-:S03]  /*7460*/  FADD.FTZ R11, R11, R250 ;  /* 0x000000fa0b0b7221 */ /* 0x020fc60000010000 */
[----:B------:R-:W1:Y:S01]  /*7470*/  SHFL.BFLY PT, R3, R9, 0x1, 0x1f ;  /* 0x0c201f0009037f89 */ /* 0x000e6200000e0000 */
[----:B------:R-:W-:-:S03]  /*7480*/  FADD.FTZ R7, R7, R252 ;  /* 0x000000fc07077221 */ /* 0x000fc60000010000 */
[----:B------:R-:W5:Y:S01]  /*7490*/  SHFL.BFLY PT, R0, R11, 0x1, 0x1f ;  /* 0x0c201f000b007f89 */ /* 0x000f6200000e0000 */
[----:B------:R-:W-:-:S04]  /*74a0*/  IMAD.WIDE.U32 R18, R10, c[0x0][0x490], RZ ;  /* 0x000124000a127a25 */ /* 0x000fc800078e00ff */
[----:B------:R-:W-:Y:S01]  /*74b0*/  IMAD.WIDE.U32 R20, R10, c[0x0][0x3e8], RZ ;  /* 0x0000fa000a147a25 */ /* 0x000fe200078e00ff */
[----:B------:R-:W-:-:S04]  /*74c0*/  SHF.R.S32.HI R65, RZ, 0x1f, R8 ;  /* 0x0000001fff417819 */ /* 0x000fc80000011408 */
[CC--:B------:R-:W-:Y:S02]  /*74d0*/  LEA.HI R31, R65.reuse, R8.reuse, RZ, 0x2 ;  /* 0x00000008411f7211 */ /* 0x0c0fe400078f10ff */
[-C--:B------:R-:W-:Y:S02]  /*74e0*/  LEA.HI R65, R65, R8.reuse, RZ, 0x5 ;  /* 0x0000000841417211 */ /* 0x080fe400078f28ff */
[----:B------:R-:W-:Y:S02]  /*74f0*/  MOV R62, 0xff800000 ;  /* 0xff800000003e7802 */ /* 0x000fe40000000f00 */
[----:B------:R-:W-:Y:S01]  /*7500*/  LOP3.LUT R15, R31, 0xfffffffc, RZ, 0xc0, !PT ;  /* 0xfffffffc1f0f7812 */ /* 0x000fe200078ec0ff */
[----:B-1----:R-:W-:Y:S01]  /*7510*/  FADD.FTZ R9, R9, R3 ;  /* 0x0000000309097221 */ /* 0x002fe20000010000 */
[----:B------:R-:W-:Y:S02]  /*7520*/  SHF.R.S32.HI R3, RZ, 0x1f, R10 ;  /* 0x0000001fff037819 */ /* 0x000fe4000001140a */
[----:B------:R-:W-:Y:S01]  /*7530*/  IADD3 R15, -R15, R8, RZ ;  /* 0x000000080f0f7210 */ /* 0x000fe20007ffe1ff */
[----:B-----5:R-:W-:Y:S01]  /*7540*/  FADD.FTZ R11, R11, R0 ;  /* 0x000000000b0b7221 */ /* 0x020fe20000010000 */
[----:B------:R-:W-:Y:S01]  /*7550*/  FSETP.NE.FTZ.AND P4, PT, R9, RZ, PT ;  /* 0x000000ff0900720b */ /* 0x000fe20003f95000 */
[C---:B------:R-:W-:Y:S01]  /*7560*/  IMAD R16, R3.reuse, c[0x0][0x490], RZ ;  /* 0x0001240003107a24 */ /* 0x040fe200078e02ff */
[----:B------:R-:W-:Y:S01]  /*7570*/  MOV R0, RZ ;  /* 0x000000ff00007202 */ /* 0x000fe20000000f00 */
[----:B------:R-:W-:Y:S01]  /*7580*/  IMAD R12, R3, c[0x0][0x3e8], RZ ;  /* 0x0000fa00030c7a24 */ /* 0x000fe200078e02ff */
[----:B------:R-:W-:Y:S01]  /*7590*/  FSETP.NE.FTZ.AND P5, PT, R11, RZ, PT ;  /* 0x000000ff0b00720b */ /* 0x000fe20003fb5000 */
[----:B------:R-:W-:-:S02]  /*75a0*/  IMAD R16, R10, c[0x0][0x494], R16 ;  /* 0x000125000a107a24 */ /* 0x000fc400078e0210 */
[----:B------:R-:W-:-:S03]  /*75b0*/  IMAD R12, R10, c[0x0][0x3ec], R12 ;  /* 0x0000fb000a0c7a24 */ /* 0x000fc600078e020c */
[----:B------:R-:W-:Y:S02]  /*75c0*/  IADD3 R17, R19, R16, RZ ;  /* 0x0000001013117210 */ /* 0x000fe40007ffe0ff */
[----:B------:R-:W-:Y:S02]  /*75d0*/  IADD3 R13, R21, R12, RZ ;  /* 0x0000000c150d7210 */ /* 0x000fe40007ffe0ff */
[----:B------:R-:W-:Y:S02]  /*75e0*/  MOV R12, R20 ;  /* 0x00000014000c7202 */ /* 0x000fe40000000f00 */
[----:B------:R-:W-:Y:S01]  /*75f0*/  MOV R16, R18 ;  /* 0x0000001200107202 */ /* 0x000fe20000000f00 */
[----:B------:R-:W1:Y:S02]  /*7600*/  @P5 MUFU.RCP R0, R11 ;  /* 0x0000000b00005308 */ /* 0x000e640000001000 */
[C---:B-1----:R-:W-:Y:S02]  /*7610*/  FMUL.FTZ R145, R0.reuse, R145 ;  /* 0x0000009100917220 */ /* 0x042fe40000410000 */
[----:B------:R-:W-:-:S02]  /*7620*/  FMUL.FTZ R144, R0, R144 ;  /* 0x0000009000907220 */ /* 0x000fc40000410000 */
[C---:B------:R-:W-:Y:S02]  /*7630*/  FMUL.FTZ R153, R0.reuse, R153 ;  /* 0x0000009900997220 */ /* 0x040fe40000410000 */
[C---:B------:R-:W-:Y:S02]  /*7640*/  FMUL.FTZ R47, R0.reuse, R152 ;  /* 0x00000098002f7220 */ /* 0x040fe40000410000 */
[C---:B------:R-:W-:Y:S02]  /*7650*/  FMUL.FTZ R69, R0.reuse, R69 ;  /* 0x0000004500457220 */ /* 0x040fe40000410000 */
[C---:B------:R-:W-:Y:S02]  /*7660*/  FMUL.FTZ R53, R0.reuse, R68 ;  /* 0x0000004400357220 */ /* 0x040fe40000410000 */
[C---:B------:R-:W-:Y:S02]  /*7670*/  FMUL.FTZ R81, R0.reuse, R81 ;  /* 0x0000005100517220 */ /* 0x040fe40000410000 */
        /* <DEDUP_REMOVED lines=16> */
[----:B------:R-:W-:Y:S01]  /*7780*/  FMUL.FTZ R168, R0, R168 ;  /* 0x000000a800a87220 */ /* 0x000fe20000410000 */
[----:B------:R-:W-:Y:S02]  /*7790*/  MOV R0, RZ ;  /* 0x000000ff00007202 */ /* 0x000fe40000000f00 */
[----:B------:R-:W-:Y:S01]  /*77a0*/  F2FP.BF16.PACK_AB R53, R69, R53 ;  /* 0x000000354535723e */ /* 0x000fe200000010ff */
[----:B--2---:R-:W1:Y:S01]  /*77b0*/  SHFL.BFLY PT, R6, R4, 0x2, 0x1f ;  /* 0x0c401f0004067f89 */ /* 0x004e6200000e0000 */
[----:B---3--:R-:W-:Y:S01]  /*77c0*/  @P0 IMAD.HI.U32 R3, R22, c[0x0][0x4ec], RZ ;  /* 0x00013b0016030a27 */ /* 0x008fe200078e00ff */
[----:B------:R-:W-:-:S04]  /*77d0*/  MOV R14, R22 ;  /* 0x00000016000e7202 */ /* 0x000fc80000000f00 */
[----:B------:R-:W-:-:S05]  /*77e0*/  @P0 SHF.R.U32.HI R14, RZ, c[0x0][0x4f0], R3 ;  /* 0x00013c00ff0e0a19 */ /* 0x000fca0000011603 */
[----:B------:R-:W-:-:S04]  /*77f0*/  IMAD.MOV R3, RZ, RZ, -R14 ;  /* 0x000000ffff037224 */ /* 0x000fc800078e0a0e */
[----:B------:R-:W-:Y:S02]  /*7800*/  IMAD R63, R3, c[0x0][0x4e8], R22 ;  /* 0x00013a00033f7a24 */ /* 0x000fe400078e0216 */
[----:B-1----:R-:W-:Y:S02]  /*7810*/  FADD.FTZ R6, R6, R4 ;  /* 0x0000000406067221 */ /* 0x002fe40000010000 */
[----:B------:R-:W1:Y:S04]  /*7820*/  SHFL.BFLY PT, R4, R7, 0x1, 0x1f ;  /* 0x0c201f0007047f89 */ /* 0x000e6800000e0000 */
[----:B------:R-:W2:Y:S01]  /*7830*/  SHFL.BFLY PT, R5, R6, 0x1, 0x1f ;  /* 0x0c201f0006057f89 */ /* 0x000ea200000e0000 */
[----:B-1----:R-:W-:Y:S01]  /*7840*/  FADD.FTZ R7, R7, R4 ;  /* 0x0000000407077221 */ /* 0x002fe20000010000 */
[----:B------:R-:W-:Y:S01]  /*7850*/  MOV R4, RZ ;  /* 0x000000ff00047202 */ /* 0x000fe20000000f00 */
[----:B--2---:R-:W-:-:S03]  /*7860*/  FADD.FTZ R6, R6, R5 ;  /* 0x0000000506067221 */ /* 0x004fc60000010000 */
[----:B------:R-:W-:Y:S02]  /*7870*/  FSETP.NE.FTZ.AND P2, PT, R7, RZ, PT ;  /* 0x000000ff0700720b */ /* 0x000fe40003f55000 */
[----:B------:R-:W1:Y:S01]  /*7880*/  @P4 MUFU.RCP R4, R9 ;  /* 0x0000000900044308 */ /* 0x000e620000001000 */
[----:B------:R-:W-:Y:S02]  /*7890*/  MOV R3, RZ ;  /* 0x000000ff00037202 */ /* 0x000fe40000000f00 */
[----:B------:R-:W-:Y:S02]  /*78a0*/  FSETP.NE.FTZ.AND P1, PT, R6, RZ, PT ;  /* 0x000000ff0600720b */ /* 0x000fe40003f35000 */
[----:B------:R-:W-:-:S04]  /*78b0*/  LOP3.LUT R5, R65, 0xffffffe0, RZ, 0xc0, !PT ;  /* 0xffffffe041057812 */ /* 0x000fc800078ec0ff */
[----:B------:R-:W-:Y:S01]  /*78c0*/  IADD3 R5, -R5, R8, RZ ;  /* 0x0000000805057210 */ /* 0x000fe20007ffe1ff */
[C---:B-1----:R-:W-:Y:S02]  /*78d0*/  FMUL.FTZ R147, R4.reuse, R147 ;  /* 0x0000009304937220 */ /* 0x042fe40000410000 */
        /* <DEDUP_REMOVED lines=22> */
[----:B------:R-:W-:Y:S01]  /*7a40*/  FMUL.FTZ R30, R4, R170 ;  /* 0x000000aa041e7220 */ /* 0x000fe20000410000 */
[----:B------:R-:W1:Y:S01]  /*7a50*/  @P2 MUFU.RCP R3, R7 ;  /* 0x0000000700032308 */ /* 0x000e620000001000 */
[----:B------:R-:W2:Y:S01]  /*7a60*/  S2R R4, SR_CTAID.Z ;  /* 0x0000000000047919 */ /* 0x000ea20000002700 */
[----:B------:R-:W-:-:S06]  /*7a70*/  LOP3.LUT P3, RZ, R5, 0x3, RZ, 0xc0, !PT ;  /* 0x0000000305ff7812 */ /* 0x000fcc000786c0ff */
[----:B------:R-:W3:Y:S08]  /*7a80*/  @P1 MUFU.RCP R0, R6 ;  /* 0x0000000600001308 */ /* 0x000ef00000001000 */
[----:B------:R-:W5:Y:S01]  /*7a90*/  @P2 MUFU.LG2 R7, R7 ;  /* 0x0000000700072308 */ /* 0x000f620000000c00 */
        /* <DEDUP_REMOVED lines=24> */
[----:B--2---:R-:W-:Y:S01]  /*7c20*/  SHF.R.S32.HI R3, RZ, 0x1f, R4 ;  /* 0x0000001fff037819 */ /* 0x004fe20000011404 */
[C---:B---3--:R-:W-:Y:S02]  /*7c30*/  FMUL.FTZ R143, R0.reuse, R143 ;  /* 0x0000008f008f7220 */ /* 0x048fe40000410000 */
[----:B------:R-:W-:-:S02]  /*7c40*/  FMUL.FTZ R142, R0, R142 ;  /* 0x0000008e008e7220 */ /* 0x000fc40000410000 */
[C---:B------:R-:W-:Y:S02]  /*7c50*/  IMAD R64, R3.reuse, c[0x0][0x498], RZ ;  /* 0x0001260003407a24 */ /* 0x040fe400078e02ff */
[----:B------:R-:W-:Y:S01]  /*7c60*/  IMAD R60, R3, c[0x0][0x3f0], RZ ;  /* 0x0000fc00033c7a24 */ /* 0x000fe200078e02ff */
[----:B------:R-:W-:Y:S01]  /*7c70*/  @P4 MOV R3, 0x3f317218 ;  /* 0x3f31721800034802 */ /* 0x000fe20000000f00 */
        /* <DEDUP_REMOVED lines=22> */
[----:B------:R-:W-:Y:S01]  /*7de0*/  @P2 MOV R0, 0x3f317218 ;  /* 0x3f31721800002802 */ /* 0x000fe20000000f00 */
[----:B------:R-:W-:-:S02]  /*7df0*/  @P4 FMUL.FTZ R5, R3, c[0x0][0x2d0] ;  /* 0x0000b40003054a20 */ /* 0x000fc40000410000 */
[----:B-----5:R-:W-:Y:S02]  /*7e00*/  @P2 FMUL.FTZ R7, R7, 0.69314718246459960938 ;  /* 0x3f31721807072820 */ /* 0x020fe40000410000 */
[----:B------:R-:W-:-:S04]  /*7e10*/  @P2 FMUL.FTZ R3, R0, c[0x0][0x2d0] ;  /* 0x0000b40000032a20 */ /* 0x000fc80000410000 */
[----:B------:R-:W-:Y:S01]  /*7e20*/  @P2 FFMA.FTZ R62, R3, R135, R7 ;  /* 0x00000087033e2223 */ /* 0x000fe20000010007 */
[----:B----4-:R-:W-:Y:S02]  /*7e30*/  SHF.R.S32.HI R7, RZ, 0x2, R67 ;  /* 0x00000002ff077819 */ /* 0x010fe40000011443 */
[----:B------:R-:W2:Y:S04]  /*7e40*/  LDL.LU R67, [R1+0x24] ;  /* 0x0000240001437983 */ /* 0x000ea80000300800 */
[----:B------:R-:W3:Y:S01]  /*7e50*/  LDL R69, [R1+0x20] ;  /* 0x0000200001457983 */ /* 0x000ee20000100800 */
[----:B------:R-:W1:Y:S01]  /*7e60*/  @P1 MUFU.LG2 R6, R6 ;  /* 0x0000000600061308 */ /* 0x000e620000000c00 */
[C---:B------:R-:W-:Y:S02]  /*7e70*/  IMAD R64, R4.reuse, c[0x0][0x49c], R64 ;  /* 0x0001270004407a24 */ /* 0x040fe400078e0240 */
[----:B------:R-:W-:-:S02]  /*7e80*/  IMAD R60, R4, c[0x0][0x3f4], R60 ;  /* 0x0000fd00043c7a24 */ /* 0x000fc400078e023c */
[----:B------:R-:W-:-:S04]  /*7e90*/  IMAD.WIDE.U32 R56, R4, c[0x0][0x498], R16 ;  /* 0x0001260004387a25 */ /* 0x000fc800078e0010 */
[----:B------:R-:W-:Y:S01]  /*7ea0*/  IMAD.WIDE.U32 R12, R4, c[0x0][0x3f0], R12 ;  /* 0x0000fc00040c7a25 */ /* 0x000fe200078e000c */
[----:B------:R-:W-:-:S03]  /*7eb0*/  @P5 MOV R4, 0x3f317218 ;  /* 0x3f31721800045802 */ /* 0x000fc60000000f00 */
[----:B------:R-:W-:Y:S02]  /*7ec0*/  @P1 IMAD.MOV.U32 R8, RZ, RZ, 0x3f317218 ;  /* 0x3f317218ff081424 */ /* 0x000fe400078e00ff */
[----:B------:R-:W-:Y:S02]  /*7ed0*/  @P5 FMUL.FTZ R10, R4, c[0x0][0x2d0] ;  /* 0x0000b400040a5a20 */ /* 0x000fe40000410000 */
[----:B-1----:R-:W-:Y:S02]  /*7ee0*/  @P1 FMUL.FTZ R4, R6, 0.69314718246459960938 ;  /* 0x3f31721806041820 */ /* 0x002fe40000410000 */
[----:B------:R-:W-:Y:S01]  /*7ef0*/  @P1 FMUL.FTZ R0, R8, c[0x0][0x2d0] ;  /* 0x0000b40008001a20 */ /* 0x000fe20000410000 */
[----:B------:R-:W-:-:S03]  /*7f00*/  MOV R61, 0xff800000 ;  /* 0xff800000003d7802 */ /* 0x000fc60000000f00 */
[----:B------:R-:W-:Y:S01]  /*7f10*/  @P1 FFMA.FTZ R61, R0, R2, R4 ;  /* 0x00000002003d1223 */ /* 0x000fe20000010004 */
[----:B------:R-:W-:Y:S01]  /*7f20*/  SHF.R.S32.HI R2, RZ, 0x2, R31 ;  /* 0x00000002ff027819 */ /* 0x000fe2000001141f */
[----:B------:R-:W1:Y:S03]  /*7f30*/  @P4 MUFU.LG2 R9, R9 ;  /* 0x0000000900094308 */ /* 0x000e660000000c00 */
[----:B------:R-:W-:Y:S02]  /*7f40*/  SHF.R.S32.HI R3, RZ, 0x1f, R2 ;  /* 0x0000001fff037819 */ /* 0x000fe40000011402 */
[----:B------:R-:W-:Y:S02]  /*7f50*/  SHF.R.S32.HI R0, RZ, 0x5, R65 ;  /* 0x00000005ff007819 */ /* 0x000fe40000011441 */
[----:B------:R-:W-:Y:S02]  /*7f60*/  LEA.HI R3, R3, R2, RZ, 0x3 ;  /* 0x0000000203037211 */ /* 0x000fe400078f18ff */
[----:B------:R-:W-:-:S02]  /*7f70*/  SHF.R.S32.HI R4, RZ, 0x1f, R0 ;  /* 0x0000001fff047819 */ /* 0x000fc40000011400 */
[----:B------:R-:W-:Y:S01]  /*7f80*/  LOP3.LUT R3, R3, 0xfffffff8, RZ, 0xc0, !PT ;  /* 0xfffffff803037812 */ /* 0x000fe200078ec0ff */
[----:B------:R-:W4:Y:S01]  /*7f90*/  @P5 MUFU.LG2 R11, R11 ;  /* 0x0000000b000b5308 */ /* 0x000f220000000c00 */
[----:B------:R-:W5:Y:S02]  /*7fa0*/  S2R R65, SR_CTAID.X ;  /* 0x0000000000417919 */ /* 0x000f640000002500 */
[----:B------:R-:W-:Y:S02]  /*7fb0*/  IADD3 R8, R2, -R3, RZ ;  /* 0x8000000302087210 */ /* 0x000fe40007ffe0ff */
[----:B------:R-:W-:Y:S02]  /*7fc0*/  LEA.HI R3, R4, R0, RZ, 0x2 ;  /* 0x0000000004037211 */ /* 0x000fe400078f10ff */
[----:B------:R-:W-:Y:S01]  /*7fd0*/  LEA.HI R2, R15, R15, RZ, 0x1 ;  /* 0x0000000f0f027211 */ /* 0x000fe200078f08ff */
[----:B-1----:R-:W-:Y:S01]  /*7fe0*/  @P4 FMUL.FTZ R9, R9, 0.69314718246459960938 ;  /* 0x3f31721809094820 */ /* 0x002fe20000410000 */
[----:B------:R-:W-:-:S02]  /*7ff0*/  LOP3.LUT R4, R3, 0xffffffc, RZ, 0xc0, !PT ;  /* 0x0ffffffc03047812 */ /* 0x000fc400078ec0ff */
[C---:B------:R-:W-:Y:S02]  /*8000*/  LOP3.LUT R3, R2.reuse, 0x1ffffffe, RZ, 0xc0, !PT ;  /* 0x1ffffffe02037812 */ /* 0x040fe400078ec0ff */
[----:B------:R-:W-:Y:S02]  /*8010*/  SHF.L.U32 R2, R2, 0x5, RZ ;  /* 0x0000000502027819 */ /* 0x000fe400000006ff */
[----:B------:R-:W-:Y:S01]  /*8020*/  MOV R58, 0xff800000 ;  /* 0xff800000003a7802 */ /* 0x000fe20000000f00 */
[----:B------:R-:W-:Y:S01]  /*8030*/  @P4 FFMA.FTZ R58, R5, R136, R9 ;  /* 0x00000088053a4223 */ /* 0x000fe20000010009 */
[----:B------:R-:W-:Y:S02]  /*8040*/  IADD3 R4, R0, -R4, RZ ;  /* 0x8000000400047210 */ /* 0x000fe40007ffe0ff */
[----:B------:R-:W-:Y:S02]  /*8050*/  SHF.R.S32.HI R5, RZ, 0x1f, R14 ;  /* 0x0000001fff057819 */ /* 0x000fe4000001140e */
[----:B------:R-:W-:-:S02]  /*8060*/  IADD3 R6, R15, -R3, RZ ;  /* 0x800000030f067210 */ /* 0x000fc40007ffe0ff */
[----:B------:R-:W-:Y:S01]  /*8070*/  LOP3.LUT R2, R2, 0xffffffc0, RZ, 0xc0, !PT ;  /* 0xffffffc002027812 */ /* 0x000fe200078ec0ff */
[----:B------:R-:W-:Y:S01]  /*8080*/  IMAD R7, R4, 0x10, R7 ;  /* 0x0000001004077824 */ /* 0x000fe200078e0207 */
[----:B------:R-:W-:Y:S01]  /*8090*/  LEA R9, R0, R15, 0x8 ;  /* 0x0000000f00097211 */ /* 0x000fe200078e40ff */
[----:B----4-:R-:W-:Y:S01]  /*80a0*/  @P5 FMUL.FTZ R11, R11, 0.69314718246459960938 ;  /* 0x3f3172180b0b5820 */ /* 0x010fe20000410000 */
[----:B------:R-:W-:Y:S01]  /*80b0*/  LEA R6, R6, R2, 0x3 ;  /* 0x0000000206067211 */ /* 0x000fe200078e18ff */
[----:B------:R-:W-:Y:S01]  /*80c0*/  IMAD R4, R5, c[0x0][0x3e0], RZ ;  /* 0x0000f80005047a24 */ /* 0x000fe200078e02ff */
[----:B------:R-:W-:Y:S02]  /*80d0*/  IADD3 R3, R13, R60, RZ ;  /* 0x0000003c0d037210 */ /* 0x000fe40007ffe0ff */
[----:B------:R-:W-:Y:S02]  /*80e0*/  MOV R2, R12 ;  /* 0x0000000c00027202 */ /* 0x000fe40000000f00 */
[----:B------:R-:W-:Y:S01]  /*80f0*/  LEA.HI R0, R8, R8, RZ, 0x1 ;  /* 0x0000000808007211 */ /* 0x000fe200078f08ff */
[----:B------:R-:W-:-:S02]  /*8100*/  IMAD.MOV.U32 R59, RZ, RZ, -0x800000 ;  /* 0xff800000ff3b7424 */ /* 0x000fc400078e00ff */
[----:B------:R-:W-:Y:S02]  /*8110*/  @P5 FFMA.FTZ R59, R10, R137, R11 ;  /* 0x000000890a3b5223 */ /* 0x000fe4000001000b */
[----:B------:R-:W-:Y:S01]  /*8120*/  IMAD R12, R14, c[0x0][0x3e4], R4 ;  /* 0x0000f9000e0c7a24 */ /* 0x000fe200078e0204 */
[----:B------:R-:W-:Y:S01]  /*8130*/  LOP3.LUT R4, R0, 0x3fffffe, RZ, 0xc0, !PT ;  /* 0x03fffffe00047812 */ /* 0x000fe200078ec0ff */
[----:B------:R-:W-:Y:S01]  /*8140*/  IMAD.WIDE.U32 R10, R14, c[0x0][0x3e0], R2 ;  /* 0x0000f8000e0a7a25 */ /* 0x000fe200078e0002 */
[----:B------:R-:W-:Y:S02]  /*8150*/  IADD3 R2, R7, R6, RZ ;  /* 0x0000000607027210 */ /* 0x000fe40007ffe0ff */
[----:B------:R-:W-:Y:S02]  /*8160*/  IADD3 R4, R8, -R4, RZ ;  /* 0x8000000408047210 */ /* 0x000fe40007ffe0ff */
[----:B-----5:R-:W-:Y:S02]  /*8170*/  LEA R8, R65, R2, 0x7 ;  /* 0x0000000241087211 */ /* 0x020fe400078e38ff */
[----:B------:R-:W-:-:S02]  /*8180*/  SHF.R.S32.HI R5, RZ, 0x1, R0 ;  /* 0x00000001ff057819 */ /* 0x000fc40000011400 */
[----:B------:R-:W-:Y:S01]  /*8190*/  LEA R0, R65, R7, 0x7 ;  /* 0x0000000741007211 */ /* 0x000fe200078e38ff */
[----:B------:R-:W-:Y:S01]  /*81a0*/  @P0 IMAD.HI.U32 R7, R8, c[0x0][0x4ec], RZ ;  /* 0x00013b0008070a27 */ /* 0x000fe200078e00ff */
[C---:B------:R-:W-:Y:S02]  /*81b0*/  SHF.L.U32 R2, R5.reuse, 0x6, RZ ;  /* 0x0000000605027819 */ /* 0x040fe400000006ff */
[----:B------:R-:W-:Y:S01]  /*81c0*/  LOP3.LUT R3, R5, 0x1, RZ, 0xc0, !PT ;  /* 0x0000000105037812 */ /* 0x000fe200078ec0ff */
[----:B------:R-:W-:Y:S01]  /*81d0*/  IMAD R65, R66, c[0x0][0x388], RZ ;  /* 0x0000e20042417a24 */ /* 0x000fe200078e02ff */
[----:B------:R-:W-:Y:S01]  /*81e0*/  IADD3 R6, R0, 0x8, RZ ;  /* 0x0000000800067810 */ /* 0x000fe20007ffe0ff */
[----:B------:R-:W-:Y:S01]  /*81f0*/  IMAD R9, R4, 0x10, R9 ;  /* 0x0000001004097824 */ /* 0x000fe200078e0209 */
[----:B------:R-:W-:Y:S02]  /*8200*/  MOV R4, R8 ;  /* 0x0000000800047202 */ /* 0x000fe40000000f00 */
[----:B------:R-:W-:-:S02]  /*8210*/  @P0 SHF.R.U32.HI R4, RZ, c[0x0][0x4f0], R7 ;  /* 0x00013c00ff040a19 */ /* 0x000fc40000011607 */
[----:B------:R-:W-:Y:S02]  /*8220*/  LOP3.LUT R2, R2, 0xc0, RZ, 0xc0, !PT ;  /* 0x000000c002027812 */ /* 0x000fe400078ec0ff */
[----:B------:R-:W-:Y:S02]  /*8230*/  ISETP.NE.U32.AND P2, PT, R3, 0x1, PT ;  /* 0x000000010300780c */ /* 0x000fe40003f45070 */
[-C--:B------:R-:W-:Y:S02]  /*8240*/  ISETP.GE.OR P5, PT, R6, R65.reuse, P3 ;  /* 0x000000410600720c */ /* 0x080fe40001fa6670 */
[C---:B------:R-:W-:Y:S02]  /*8250*/  IADD3 R3, R0.reuse, 0x40, RZ ;  /* 0x0000004000037810 */ /* 0x040fe40007ffe0ff */
[C---:B------:R-:W-:Y:S02]  /*8260*/  ISETP.GE.OR P6, PT, R0.reuse, R65, P3 ;  /* 0x000000410000720c */ /* 0x040fe40001fc6670 */
[----:B------:R-:W-:-:S02]  /*8270*/  IADD3 R6, R0, 0x48, RZ ;  /* 0x0000004800067810 */ /* 0x000fc40007ffe0ff */
[----:B------:R-:W-:Y:S02]  /*8280*/  LOP3.LUT P1, RZ, R5, 0x2, RZ, 0xc0, !PT ;  /* 0x0000000205ff7812 */ /* 0x000fe4000782c0ff */
[----:B------:R-:W-:Y:S02]  /*8290*/  IADD3 R0, -R4, RZ, RZ ;  /* 0x000000ff04007210 */ /* 0x000fe40007ffe1ff */
[----:B------:R-:W-:Y:S02]  /*82a0*/  LEA.HI R5, R2, R2, RZ, 0x1d ;  /* 0x0000000202057211 */ /* 0x000fe400078fe8ff */
[-C--:B------:R-:W-:Y:S02]  /*82b0*/  ISETP.GE.OR P4, PT, R3, R65.reuse, P3 ;  /* 0x000000410300720c */ /* 0x080fe40001f86670 */
[----:B------:R-:W-:Y:S02]  /*82c0*/  IADD3 R3, R11, R12, RZ ;  /* 0x0000000c0b037210 */ /* 0x000fe40007ffe0ff */
[----:B------:R-:W-:Y:S01]  /*82d0*/  ISETP.GE.OR P3, PT, R6, R65, P3 ;  /* 0x000000410600720c */ /* 0x000fe20001f66670 */
[----:B------:R-:W-:Y:S01]  /*82e0*/  IMAD R6, R0, c[0x0][0x4e8], R8 ;  /* 0x00013a0000067a24 */ /* 0x000fe200078e0208 */
[----:B------:R-:W-:-:S02]  /*82f0*/  MOV R2, R10 ;  /* 0x0000000a00027202 */ /* 0x000fc40000000f00 */
[----:B------:R-:W-:Y:S02]  /*8300*/  SHF.R.S32.HI R7, RZ, 0x1f, R63 ;  /* 0x0000001fff077819 */ /* 0x000fe4000001143f */
[----:B------:R-:W-:Y:S01]  /*8310*/  LEA R9, R9, R5, 0x1 ;  /* 0x0000000509097211 */ /* 0x000fe200078e08ff */
[----:B------:R-:W-:Y:S01]  /*8320*/  IMAD.WIDE.U32 R14, R63, c[0x0][0x3d8], R2 ;  /* 0x0000f6003f0e7a25 */ /* 0x000fe200078e0002 */
[----:B------:R-:W-:Y:S02]  /*8330*/  SHF.R.S32.HI R5, RZ, 0x1f, R4 ;  /* 0x0000001fff057819 */ /* 0x000fe40000011404 */
[----:B------:R-:W-:Y:S01]  /*8340*/  IADD3 R4, P0, R4, R56, RZ ;  /* 0x0000003804047210 */ /* 0x000fe20007f1e0ff */
[----:B------:R-:W-:Y:S01]  /*8350*/  IMAD R7, R7, c[0x0][0x3d8], RZ ;  /* 0x0000f60007077a24 */ /* 0x000fe200078e02ff */
[----:B------:R-:W-:Y:S01]  /*8360*/  SHF.R.S32.HI R3, RZ, 0x1f, R6 ;  /* 0x0000001fff037819 */ /* 0x000fe20000011406 */
[----:B------:R-:W-:Y:S01]  /*8370*/  IMAD.SHL.U32 R0, R9, 0x2, RZ ;  /* 0x0000000209007824 */ /* 0x000fe200078e00ff */
[----:B------:R-:W-:Y:S01]  /*8380*/  IADD3.X R5, R5, R57, R64, P0, !PT ;  /* 0x0000003905057210 */ /* 0x000fe200007fe440 */
[----:B------:R-:W-:-:S02]  /*8390*/  IMAD R60, R63, c[0x0][0x3dc], R7 ;  /* 0x0000f7003f3c7a24 */ /* 0x000fc400078e0207 */
[----:B------:R-:W-:Y:S01]  /*83a0*/  IMAD R3, R3, c[0x0][0x488], RZ ;  /* 0x0001220003037a24 */ /* 0x000fe200078e02ff */
[----:B------:R-:W-:Y:S01]  /*83b0*/  IADD3 R7, R0, 0x80, RZ ;  /* 0x0000008000077810 */ /* 0x000fe20007ffe0ff */
[----:B------:R-:W-:Y:S01]  /*83c0*/  IMAD.WIDE.U32 R4, R6, c[0x0][0x488], R4 ;  /* 0x0001220006047a25 */ /* 0x000fe200078e0004 */
[----:B------:R-:W-:Y:S02]  /*83d0*/  IADD3 R2, R0, 0x70, RZ ;  /* 0x0000007000027810 */ /* 0x000fe40007ffe0ff */
[----:B------:R-:W-:Y:S01]  /*83e0*/  @P2 IADD3 R2, R7, 0x10, RZ ;  /* 0x0000001007022810 */ /* 0x000fe20007ffe0ff */
[----:B------:R-:W-:Y:S01]  /*83f0*/  IMAD R3, R6, c[0x0][0x48c], R3 ;  /* 0x0001230006037a24 */ /* 0x000fe200078e0203 */
[----:B------:R-:W-:Y:S02]  /*8400*/  MOV R7, 0x20 ;  /* 0x0000002000077802 */ /* 0x000fe40000000f00 */
[----:B------:R-:W-:Y:S01]  /*8410*/  F2FP.BF16.PACK_AB R17, R145, R144 ;  /* 0x000000909111723e */ /* 0x000fe200000010ff */
[----:B------:R-:W-:Y:S01]  /*8420*/  BAR.SYNC.DEFER_BLOCKING 0x1, 0x80 ;  /* 0x0042000000007b1d */ /* 0x000fe20000010000 */
[----:B------:R-:W-:-:S02]  /*8430*/  F2FP.BF16.PACK_AB R16, R147, R146 ;  /* 0x000000929310723e */ /* 0x000fc400000010ff */
[----:B------:R-:W-:Y:S02]  /*8440*/  SEL R7, R7, 0xffffffe0, !P1 ;  /* 0xffffffe007077807 */ /* 0x000fe40004800000 */
[----:B------:R-:W-:Y:S02]  /*8450*/  LEA R6, P0, R4, c[0x0][0x450], 0x2 ;  /* 0x0001140004067a11 */ /* 0x000fe400078010ff */
[----:B------:R-:W-:Y:S02]  /*8460*/  IADD3 R5, R5, R3, RZ ;  /* 0x0000000305057210 */ /* 0x000fe40007ffe0ff */
[----:B------:R-:W-:Y:S02]  /*8470*/  F2FP.BF16.PACK_AB R47, R153, R47 ;  /* 0x0000002f992f723e */ /* 0x000fe400000010ff */
[----:B------:R-:W-:Y:S02]  /*8480*/  F2FP.BF16.PACK_AB R46, R155, R46 ;  /* 0x0000002e9b2e723e */ /* 0x000fe400000010ff */
[----:B------:R-:W-:-:S02]  /*8490*/  F2FP.BF16.PACK_AB R54, R141, R54 ;  /* 0x000000368d36723e */ /* 0x000fc400000010ff */
[----:B------:R-:W-:Y:S02]  /*84a0*/  F2FP.BF16.PACK_AB R142, R143, R142 ;  /* 0x0000008e8f8e723e */ /* 0x000fe400000010ff */
[----:B------:R-:W-:Y:S02]  /*84b0*/  F2FP.BF16.PACK_AB R55, R149, R55 ;  /* 0x000000379537723e */ /* 0x000fe400000010ff */
[----:B------:R-:W-:Y:S02]  /*84c0*/  F2FP.BF16.PACK_AB R150, R151, R150 ;  /* 0x000000969796723e */ /* 0x000fe400000010ff */
[----:B------:R-:W-:Y:S02]  /*84d0*/  F2FP.BF16.PACK_AB R52, R71, R52 ;  /* 0x000000344734723e */ /* 0x000fe400000010ff */
[----:B------:R-:W-:Y:S01]  /*84e0*/  IADD3 R3, R0, R7, RZ ;  /* 0x0000000700037210 */ /* 0x000fe20007ffe0ff */
[----:B------:R-:W-:Y:S01]  /*84f0*/  STS [R0+0x80], R17 ;  /* 0x0000801100007388 */ /* 0x000fe20000000800 */
[----:B------:R-:W-:-:S02]  /*8500*/  LEA.HI.X R5, R4, c[0x0][0x454], R5, 0x2, P0 ;  /* 0x0001150004057a11 */ /* 0x000fc400000f1405 */
[----:B------:R-:W-:Y:S01]  /*8510*/  F2FP.BF16.PACK_AB R50, R81, R50 ;  /* 0x000000325132723e */ /* 0x000fe200000010ff */
[----:B------:R-:W-:Y:S01]  /*8520*/  STS [R0+0x280], R16 ;  /* 0x0002801000007388 */ /* 0x000fe20000000800 */
[----:B------:R-:W-:Y:S02]  /*8530*/  F2FP.BF16.PACK_AB R49, R83, R49 ;  /* 0x000000315331723e */ /* 0x000fe400000010ff */
[----:B------:R-:W-:Y:S01]  /*8540*/  IADD3 R4, R7, R2, RZ ;  /* 0x0000000207047210 */ /* 0x000fe20007ffe0ff */
[----:B------:R-:W-:Y:S01]  /*8550*/  STS [R2], R47 ;  /* 0x0000002f02007388 */ /* 0x000fe20000000800 */
[----:B------:R-:W-:Y:S02]  /*8560*/  F2FP.BF16.PACK_AB R51, R73, R51 ;  /* 0x000000334933723e */ /* 0x000fe400000010ff */
[----:B------:R-:W-:Y:S01]  /*8570*/  F2FP.BF16.PACK_AB R74, R75, R74 ;  /* 0x0000004a4b4a723e */ /* 0x000fe200000010ff */
[----:B------:R-:W-:Y:S01]  /*8580*/  STS [R2+0x200], R46 ;  /* 0x0002002e02007388 */ /* 0x000fe20000000800 */
[----:B------:R-:W-:-:S02]  /*8590*/  F2FP.BF16.PACK_AB R48, R77, R48 ;  /* 0x000000304d30723e */ /* 0x000fc400000010ff */
[----:B------:R-:W-:Y:S01]  /*85a0*/  F2FP.BF16.PACK_AB R78, R79, R78 ;  /* 0x0000004e4f4e723e */ /* 0x000fe200000010ff */
[----:B------:R-:W-:Y:S01]  /*85b0*/  STS [R0+0x1080], R54 ;  /* 0x0010803600007388 */ /* 0x000fe20000000800 */
[----:B------:R-:W-:Y:S02]  /*85c0*/  F2FP.BF16.PACK_AB R45, R85, R45 ;  /* 0x0000002d552d723e */ /* 0x000fe400000010ff */
[----:B------:R-:W-:Y:S01]  /*85d0*/  F2FP.BF16.PACK_AB R44, R87, R44 ;  /* 0x0000002c572c723e */ /* 0x000fe200000010ff */
[----:B------:R-:W-:Y:S01]  /*85e0*/  STS [R0+0x1280], R142 ;  /* 0x0012808e00007388 */ /* 0x000fe20000000800 */
[----:B------:R-:W-:Y:S02]  /*85f0*/  F2FP.BF16.PACK_AB R27, R97, R27 ;  /* 0x0000001b611b723e */ /* 0x000fe400000010ff */
[----:B------:R-:W-:Y:S01]  /*8600*/  F2FP.BF16.PACK_AB R26, R99, R26 ;  /* 0x0000001a631a723e */ /* 0x000fe200000010ff */
[----:B------:R-:W-:Y:S01]  /*8610*/  STS [R2+0x1000], R55 ;  /* 0x0010003702007388 */ /* 0x000fe20000000800 */
[----:B------:R-:W-:-:S03]  /*8620*/  F2FP.BF16.PACK_AB R43, R89, R43 ;  /* 0x0000002b592b723e */ /* 0x000fc600000010ff */
[----:B------:R-:W-:Y:S01]  /*8630*/  STS [R2+0x1200], R150 ;  /* 0x0012009602007388 */ /* 0x000fe20000000800 */
[----:B------:R-:W-:-:S03]  /*8640*/  F2FP.BF16.PACK_AB R90, R91, R90 ;  /* 0x0000005a5b5a723e */ /* 0x000fc600000010ff */
[----:B------:R-:W-:Y:S01]  /*8650*/  STS [R3+0x80], R53 ;  /* 0x0000803503007388 */ /* 0x000fe20000000800 */
[----:B------:R-:W-:-:S03]  /*8660*/  F2FP.BF16.PACK_AB R25, R93, R25 ;  /* 0x000000195d19723e */ /* 0x000fc600000010ff */
[----:B------:R-:W-:Y:S01]  /*8670*/  STS [R3+0x280], R52 ;  /* 0x0002803403007388 */ /* 0x000fe20000000800 */
[----:B------:R-:W-:-:S03]  /*8680*/  F2FP.BF16.PACK_AB R94, R95, R94 ;  /* 0x0000005e5f5e723e */ /* 0x000fc600000010ff */
[----:B------:R-:W-:Y:S01]  /*8690*/  STS [R4], R50 ;  /* 0x0000003204007388 */ /* 0x000fe20000000800 */
[----:B------:R-:W-:-:S03]  /*86a0*/  F2FP.BF16.PACK_AB R23, R157, R23 ;  /* 0x000000179d17723e */ /* 0x000fc600000010ff */
        /* <DEDUP_REMOVED lines=46> */
[----:B------:R-:W-:Y:S04]  /*8990*/  STS [R2+0x4000], R39 ;  /* 0x0040002702007388 */ /* 0x000fe80000000800 */
[----:B------:R-:W-:Y:S04]  /*89a0*/  STS [R2+0x4200], R38 ;  /* 0x0042002602007388 */ /* 0x000fe80000000800 */
[----:B------:R-:W-:Y:S04]  /*89b0*/  STS [R0+0x5080], R41 ;  /* 0x0050802900007388 */ /* 0x000fe80000000800 */
[----:B------:R2:W-:Y:S04]  /*89c0*/  STS [R0+0x5280], R40 ;  /* 0x0052802800007388 */ /* 0x0005e80000000800 */
[----:B------:R-:W-:Y:S04]  /*89d0*/  STS [R2+0x5000], R37 ;  /* 0x0050002502007388 */ /* 0x000fe80000000800 */
        /* <DEDUP_REMOVED lines=9> */
[----:B------:R-:W-:Y:S04]  /*8a70*/  SHFL.IDX PT, R10, R6, RZ, 0x1c1f ;  /* 0x001c1fff060a7589 */ /* 0x000fe800000e0000 */
[----:B------:R-:W1:Y:S04]  /*8a80*/  SHFL.IDX PT, R11, R5, RZ, 0x1c1f ;  /* 0x001c1fff050b7589 */ /* 0x000e6800000e0000 */
[----:B------:R-:W-:Y:S06]  /*8a90*/  BAR.SYNC.DEFER_BLOCKING 0x1, 0x80 ;  /* 0x0042000000007b1d */ /* 0x000fec0000010000 */
[----:B------:R-:W-:Y:S04]  /*8aa0*/  SHFL.IDX PT, R8, R6, 0x1, 0x1c1f ;  /* 0x003c1f0006087f89 */ /* 0x000fe800000e0000 */
[----:B------:R-:W4:Y:S04]  /*8ab0*/  SHFL.IDX PT, R9, R5, 0x1, 0x1c1f ;  /* 0x003c1f0005097f89 */ /* 0x000f2800000e0000 */
[----:B------:R-:W-:Y:S04]  /*8ac0*/  SHFL.IDX PT, R12, R6, 0x2, 0x1c1f ;  /* 0x005c1f00060c7f89 */ /* 0x000fe800000e0000 */
[----:B------:R-:W5:Y:S04]  /*8ad0*/  SHFL.IDX PT, R13, R5, 0x2, 0x1c1f ;  /* 0x005c1f00050d7f89 */ /* 0x000f6800000e0000 */
[----:B------:R-:W-:Y:S04]  /*8ae0*/  SHFL.IDX PT, R6, R6, 0x3, 0x1c1f ;  /* 0x007c1f0006067f89 */ /* 0x000fe800000e0000 */
[----:B------:R-:W3:Y:S01]  /*8af0*/  SHFL.IDX PT, R7, R5, 0x3, 0x1c1f ;  /* 0x007c1f0005077f89 */ /* 0x000ee200000e0000 */
[----:B--2---:R-:W-:-:S03]  /*8b00*/  SHF.L.U32 R0, R67, 0x1, RZ ;  /* 0x0000000143007819 */ /* 0x004fc600000006ff */
[----:B-1----:R1:W-:Y:S04]  /*8b10*/  @!P6 ST.E [R10.64], R59 ;  /* 0x0000003b0a00e985 */ /* 0x0023e8000c101910 */
[----:B----4-:R1:W-:Y:S04]  /*8b20*/  @!P5 ST.E [R8.64], R58 ;  /* 0x0000003a0800d985 */ /* 0x0103e8000c101910 */
[----:B-----5:R1:W-:Y:S04]  /*8b30*/  @!P4 ST.E [R12.64], R62 ;  /* 0x0000003e0c00c985 */ /* 0x0203e8000c101910 */
[----:B---3--:R1:W-:Y:S04]  /*8b40*/  @!P3 ST.E [R6.64], R61 ;  /* 0x0000003d0600b985 */ /* 0x0083e8000c101910 */
[----:B------:R1:W2:Y:S04]  /*8b50*/  LDS.128 R32, [R0+0x880] ;  /* 0x0008800000207984 */ /* 0x0002a80000000c00 */
[----:B------:R1:W3:Y:S04]  /*8b60*/  LDS.128 R44, [R0+0x1080] ;  /* 0x00108000002c7984 */ /* 0x0002e80000000c00 */
[----:B------:R1:W4:Y:S04]  /*8b70*/  LDS.128 R52, [R0+0x1880] ;  /* 0x0018800000347984 */ /* 0x0003280000000c00 */
[----:B------:R1:W1:Y:S04]  /*8b80*/  LDS.128 R28, [R0+0x2880] ;  /* 0x00288000001c7984 */ /* 0x0002680000000c00 */
[----:B------:R1:W1:Y:S04]  /*8b90*/  LDS.128 R40, [R0+0x3080] ;  /* 0x0030800000287984 */ /* 0x0002680000000c00 */
[----:B------:R1:W1:Y:S04]  /*8ba0*/  LDS.128 R48, [R0+0x3880] ;  /* 0x0038800000307984 */ /* 0x0002680000000c00 */
[----:B------:R1:W1:Y:S04]  /*8bb0*/  LDS.128 R24, [R0+0x4880] ;  /* 0x0048800000187984 */ /* 0x0002680000000c00 */
[----:B------:R1:W1:Y:S04]  /*8bc0*/  LDS.128 R36, [R0+0x5080] ;  /* 0x0050800000247984 */ /* 0x0002680000000c00 */
[----:B------:R1:W1:Y:S01]  /*8bd0*/  LDS.128 R56, [R0+0x5880] ;  /* 0x0058800000387984 */ /* 0x0002620000000c00 */
[----:B------:R-:W-:-:S02]  /*8be0*/  IADD3 R2, R15, R60, RZ ;  /* 0x0000003c0f027210 */ /* 0x000fc40007ffe0ff */
[----:B------:R-:W-:-:S04]  /*8bf0*/  LEA R21, P0, R14, c[0x0][0x380], 0x1 ;  /* 0x0000e0000e157a11 */ /* 0x000fc800078008ff */
[----:B------:R-:W-:Y:S02]  /*8c00*/  LEA.HI.X R20, R14, c[0x0][0x384], R2, 0x1, P0 ;  /* 0x0000e1000e147a11 */ /* 0x000fe400000f0c02 */
[----:B------:R-:W-:Y:S01]  /*8c10*/  ISETP.GE.AND P0, PT, R69, R65, PT ;  /* 0x000000414500720c */ /* 0x000fe20003f06270 */
[----:B------:R1:W1:Y:S01]  /*8c20*/  SHFL.IDX PT, R2, R21, RZ, 0x1c1f ;  /* 0x001c1fff15027589 */ /* 0x00026200000e0000 */
[----:B------:R-:W-:Y:S03]  /*8c30*/  BSSY B0, `(.L_x_3) ;  /* 0x0000017000007945 */ /* 0x000fe60003800000 */
[----:B------:R1:W1:Y:S01]  /*8c40*/  SHFL.IDX PT, R3, R20, RZ, 0x1c1f ;  /* 0x001c1fff14037589 */ /* 0x00026200000e0000 */
[C---:B------:R-:W-:Y:S02]  /*8c50*/  IADD3 R67, R229.reuse, 0x40, RZ ;  /* 0x00000040e5437810 */ /* 0x040fe40007ffe0ff */
[----:B------:R-:W-:-:S05]  /*8c60*/  IADD3 R68, R229, 0x20, RZ ;  /* 0x00000020e5447810 */ /* 0x000fca0007ffe0ff */
[----:B------:R-:W-:Y:S05]  /*8c70*/  @P0 BRA `(.L_x_4) ;  /* 0x0000012000000947 */ /* 0x000fea0003800000 */
[----:B--234-:R-:W2:Y:S01]  /*8c80*/  LDS.128 R16, [R0+0x80] ;  /* 0x0000800000107984 */ /* 0x01cea20000000c00 */
[----:B------:R-:W-:Y:S02]  /*8c90*/  ISETP.GE.AND P1, PT, R68, c[0x0][0x3c8], PT ;  /* 0x0000f20044007a0c */ /* 0x000fe40003f26270 */
[----:B------:R-:W-:Y:S01]  /*8ca0*/  ISETP.GE.AND P0, PT, R67, c[0x0][0x3c8], PT ;  /* 0x0000f20043007a0c */ /* 0x000fe20003f06270 */
[----:B-1----:R-:W1:Y:S01]  /*8cb0*/  LDS.128 R12, [R0+0x2080] ;  /* 0x00208000000c7984 */ /* 0x002e620000000c00 */
[----:B------:R-:W-:-:S03]  /*8cc0*/  ISETP.GE.AND P2, PT, R229, c[0x0][0x3c8], PT ;  /* 0x0000f200e5007a0c */ /* 0x000fc60003f46270 */
[----:B------:R3:W4:Y:S06]  /*8cd0*/  LDS.128 R8, [R0+0x4080] ;  /* 0x0040800000087984 */ /* 0x00072c0000000c00 */
[----:B------:R-:W-:-:S04]  /*8ce0*/  @!P1 SHF.R.S32.HI R4, RZ, 0x1f, R68 ;  /* 0x0000001fff049819 */ /* 0x000fc80000011444 */
[----:B------:R-:W-:Y:S01]  /*8cf0*/  @!P1 LEA.HI R4, R4, R68, RZ, 0x3 ;  /* 0x0000004404049211 */ /* 0x000fe200078f18ff */
[----:B------:R-:W-:-:S03]  /*8d00*/  @!P2 IMAD.WIDE R6, R229, 0x2, R2 ;  /* 0x00000002e506a825 */ /* 0x000fc600078e0202 */
[----:B------:R-:W-:-:S05]  /*8d10*/  @!P1 LOP3.LUT R4, R4, 0xfffffff8, RZ, 0xc0, !PT ;  /* 0xfffffff804049812 */ /* 0x000fca00078ec0ff */
[----:B------:R-:W-:Y:S01]  /*8d20*/  @!P1 IMAD.WIDE R4, R4, 0x2, R2 ;  /* 0x0000000204049825 */ /* 0x000fe200078e0202 */
[----:B---3--:R-:W-:-:S04]  /*8d30*/  @!P0 SHF.R.S32.HI R0, RZ, 0x1f, R67 ;  /* 0x0000001fff008819 */ /* 0x008fc80000011443 */
[----:B------:R-:W-:-:S04]  /*8d40*/  @!P0 LEA.HI R0, R0, R67, RZ, 0x3 ;  /* 0x0000004300008211 */ /* 0x000fc800078f18ff */
[----:B------:R-:W-:Y:S01]  /*8d50*/  @!P0 LOP3.LUT R0, R0, 0xfffffff8, RZ, 0xc0, !PT ;  /* 0xfffffff800008812 */ /* 0x000fe200078ec0ff */
[----:B--2---:R2:W-:Y:S04]  /*8d60*/  @!P2 ST.E.128 [R6.64], R16 ;  /* 0x000000100600a985 */ /* 0x0045e8000c101d10 */
[----:B------:R-:W-:Y:S01]  /*8d70*/  @!P0 IMAD.WIDE R2, R0, 0x2, R2 ;  /* 0x0000000200028825 */ /* 0x000fe200078e0202 */
[----:B-1----:R2:W-:Y:S04]  /*8d80*/  @!P1 ST.E.128 [R4.64], R12 ;  /* 0x0000000c04009985 */ /* 0x0025e8000c101d10 */
[----:B----4-:R2:W-:Y:S02]  /*8d90*/  @!P0 ST.E.128 [R2.64], R8 ;  /* 0x0000000802008985 */ /* 0x0105e4000c101d10 */
.L_x_4:
[----:B--234-:R-:W-:Y:S05]  /*8da0*/  BSYNC B0 ;  /* 0x0000000000007941 */ /* 0x01cfea0003800000 */
.L_x_3:
[----:B-1----:R-:W-:Y:S01]  /*8db0*/  IADD3 R0, R69, 0x20, RZ ;  /* 0x0000002045007810 */ /* 0x002fe20007ffe0ff */
[----:B------:R1:W2:Y:S01]  /*8dc0*/  SHFL.IDX PT, R3, R20, 0x1, 0x1c1f ;  /* 0x003c1f0014037f89 */ /* 0x0002a200000e0000 */
[----:B------:R-:W-:Y:S02]  /*8dd0*/  BSSY B0, `(.L_x_5) ;  /* 0x0000013000007945 */ /* 0x000fe40003800000 */
[----:B------:R-:W-:Y:S01]  /*8de0*/  ISETP.GE.AND P0, PT, R0, R65, PT ;  /* 0x000000410000720c */ /* 0x000fe20003f06270 */
[----:B------:R1:W3:-:S12]  /*8df0*/  SHFL.IDX PT, R2, R21, 0x1, 0x1c1f ;  /* 0x003c1f0015027f89 */ /* 0x0002d800000e0000 */
[----:B------:R-:W-:Y:S05]  /*8e00*/  @P0 BRA `(.L_x_6) ;  /* 0x000000f000000947 */ /* 0x000fea0003800000 */
[----:B------:R-:W-:Y:S02]  /*8e10*/  ISETP.GE.AND P1, PT, R68, c[0x0][0x3c8], PT ;  /* 0x0000f20044007a0c */ /* 0x000fe40003f26270 */
[----:B------:R-:W-:Y:S02]  /*8e20*/  ISETP.GE.AND P0, PT, R67, c[0x0][0x3c8], PT ;  /* 0x0000f20043007a0c */ /* 0x000fe40003f06270 */
[----:B------:R-:W-:-:S09]  /*8e30*/  ISETP.GE.AND P2, PT, R229, c[0x0][0x3c8], PT ;  /* 0x0000f200e5007a0c */ /* 0x000fd20003f46270 */
[----:B------:R-:W-:Y:S02]  /*8e40*/  @!P1 SHF.R.S32.HI R4, RZ, 0x1f, R68 ;  /* 0x0000001fff049819 */ /* 0x000fe40000011444 */
[----:B------:R-:W-:Y:S02]  /*8e50*/  @!P0 SHF.R.S32.HI R0, RZ, 0x1f, R67 ;  /* 0x0000001fff008819 */ /* 0x000fe40000011443 */
[----:B------:R-:W-:Y:S01]  /*8e60*/  @!P1 LEA.HI R4, R4, R68, RZ, 0x3 ;  /* 0x0000004404049211 */ /* 0x000fe200078f18ff */
[--C-:B--23--:R-:W-:Y:S01]  /*8e70*/  @!P2 IMAD.WIDE R6, R229, 0x2, R2.reuse ;  /* 0x00000002e506a825 */ /* 0x10cfe200078e0202 */
[----:B------:R-:W-:Y:S02]  /*8e80*/  @!P0 LEA.HI R0, R0, R67, RZ, 0x3 ;  /* 0x0000004300008211 */ /* 0x000fe400078f18ff */
[----:B------:R-:W-:Y:S02]  /*8e90*/  @!P1 LOP3.LUT R4, R4, 0xfffffff8, RZ, 0xc0, !PT ;  /* 0xfffffff804049812 */ /* 0x000fe400078ec0ff */
[----:B------:R-:W-:Y:S01]  /*8ea0*/  @!P0 LOP3.LUT R0, R0, 0xfffffff8, RZ, 0xc0, !PT ;  /* 0xfffffff800008812 */ /* 0x000fe200078ec0ff */
[----:B------:R2:W-:Y:S02]  /*8eb0*/  @!P2 ST.E.128 [R6.64], R32 ;  /* 0x000000200600a985 */ /* 0x0005e4000c101d10 */
[----:B------:R-:W-:-:S04]  /*8ec0*/  @!P1 IMAD.WIDE R4, R4, 0x2, R2 ;  /* 0x0000000204049825 */ /* 0x000fc800078e0202 */
[----:B------:R-:W-:Y:S01]  /*8ed0*/  @!P0 IMAD.WIDE R2, R0, 0x2, R2 ;  /* 0x0000000200028825 */ /* 0x000fe200078e0202 */
[----:B------:R2:W-:Y:S04]  /*8ee0*/  @!P1 ST.E.128 [R4.64], R28 ;  /* 0x0000001c04009985 */ /* 0x0005e8000c101d10 */
[----:B------:R2:W-:Y:S02]  /*8ef0*/  @!P0 ST.E.128 [R2.64], R24 ;  /* 0x0000001802008985 */ /* 0x0005e4000c101d10 */
.L_x_6:
[----:B------:R-:W-:Y:S05]  /*8f00*/  BSYNC B0 ;  /* 0x0000000000007941 */ /* 0x000fea0003800000 */
.L_x_5:
[----:B------:R-:W-:Y:S01]  /*8f10*/  IADD3 R0, R69, 0x40, RZ ;  /* 0x0000004045007810 */ /* 0x000fe20007ffe0ff */
[----:B--2---:R2:W4:Y:S01]  /*8f20*/  SHFL.IDX PT, R3, R20, 0x2, 0x1c1f ;  /* 0x005c1f0014037f89 */ /* 0x00452200000e0000 */
[----:B------:R-:W-:Y:S02]  /*8f30*/  BSSY B0, `(.L_x_7) ;  /* 0x0000013000007945 */ /* 0x000fe40003800000 */
[----:B------:R-:W-:Y:S01]  /*8f40*/  ISETP.GE.AND P0, PT, R0, R65, PT ;  /* 0x000000410000720c */ /* 0x000fe20003f06270 */
[----:B---3--:R2:W3:-:S12]  /*8f50*/  SHFL.IDX PT, R2, R21, 0x2, 0x1c1f ;  /* 0x005c1f0015027f89 */ /* 0x0084d800000e0000 */
[----:B------:R-:W-:Y:S05]  /*8f60*/  @P0 BRA `(.L_x_8) ;  /* 0x000000f000000947 */ /* 0x000fea0003800000 */
[----:B------:R-:W-:Y:S02]  /*8f70*/  ISETP.GE.AND P1, PT, R68, c[0x0][0x3c8], PT ;  /* 0x0000f20044007a0c */ /* 0x000fe40003f26270 */
[----:B------:R-:W-:Y:S02]  /*8f80*/  ISETP.GE.AND P0, PT, R67, c[0x0][0x3c8], PT ;  /* 0x0000f20043007a0c */ /* 0x000fe40003f06270 */
[----:B------:R-:W-:-:S09]  /*8f90*/  ISETP.GE.AND P2, PT, R229, c[0x0][0x3c8], PT ;  /* 0x0000f200e5007a0c */ /* 0x000fd20003f46270 */
[----:B------:R-:W-:Y:S02]  /*8fa0*/  @!P1 SHF.R.S32.HI R4, RZ, 0x1f, R68 ;  /* 0x0000001fff049819 */ /* 0x000fe40000011444 */
[----:B------:R-:W-:Y:S02]  /*8fb0*/  @!P0 SHF.R.S32.HI R0, RZ, 0x1f, R67 ;  /* 0x0000001fff008819 */ /* 0x000fe40000011443 */
[----:B------:R-:W-:Y:S01]  /*8fc0*/  @!P1 LEA.HI R4, R4, R68, RZ, 0x3 ;  /* 0x0000004404049211 */ /* 0x000fe200078f18ff */
[--C-:B---34-:R-:W-:Y:S01]  /*8fd0*/  @!P2 IMAD.WIDE R6, R229, 0x2, R2.reuse ;  /* 0x00000002e506a825 */ /* 0x118fe200078e0202 */
        /* <DEDUP_REMOVED lines=8> */
.L_x_8:
[----:B------:R-:W-:Y:S05]  /*9060*/  BSYNC B0 ;  /* 0x0000000000007941 */ /* 0x000fea0003800000 */
.L_x_7:
[----:B------:R-:W-:Y:S01]  /*9070*/  IADD3 R0, R69, 0x60, RZ ;  /* 0x0000006045007810 */ /* 0x000fe20007ffe0ff */
[----:B---34-:R3:W4:Y:S03]  /*9080*/  SHFL.IDX PT, R3, R20, 0x3, 0x1c1f ;  /* 0x007c1f0014037f89 */ /* 0x01872600000e0000 */
[----:B------:R-:W-:Y:S01]  /*9090*/  ISETP.GE.AND P0, PT, R0, R65, PT ;  /* 0x000000410000720c */ /* 0x000fe20003f06270 */
[----:B------:R3:W1:-:S12]  /*90a0*/  SHFL.IDX PT, R2, R21, 0x3, 0x1c1f ;  /* 0x007c1f0015027f89 */ /* 0x00065800000e0000 */
[----:B------:R-:W-:Y:S05]  /*90b0*/  @P0 EXIT ;  /* 0x000000000000094d */ /* 0x000fea0003800000 */
[----:B------:R-:W-:Y:S02]  /*90c0*/  ISETP.GE.AND P0, PT, R68, c[0x0][0x3c8], PT ;  /* 0x0000f20044007a0c */ /* 0x000fe40003f06270 */
[----:B------:R-:W-:-:S11]  /*90d0*/  ISETP.GE.AND P1, PT, R229, c[0x0][0x3c8], PT ;  /* 0x0000f200e5007a0c */ /* 0x000fd60003f26270 */
[----:B------:R-:W-:Y:S02]  /*90e0*/  @!P0 SHF.R.S32.HI R0, RZ, 0x1f, R68 ;  /* 0x0000001fff008819 */ /* 0x000fe40000011444 */
[----:B-1--4-:R-:W-:Y:S02]  /*90f0*/  @!P1 IMAD.WIDE R6, R229, 0x2, R2 ;  /* 0x00000002e5069825 */ /* 0x012fe400078e0202 */
[----:B------:R-:W-:-:S03]  /*9100*/  @!P0 LEA.HI R0, R0, R68, RZ, 0x3 ;  /* 0x0000004400008211 */ /* 0x000fc600078f18ff */
[----:B------:R1:W-:Y:S01]  /*9110*/  @!P1 ST.E.128 [R6.64], R52 ;  /* 0x0000003406009985 */ /* 0x0003e2000c101d10 */
[----:B------:R-:W-:-:S05]  /*9120*/  @!P0 LOP3.LUT R0, R0, 0xfffffff8, RZ, 0xc0, !PT ;  /* 0xfffffff800008812 */ /* 0x000fca00078ec0ff */
[----:B------:R-:W-:-:S05]  /*9130*/  @!P0 IMAD.WIDE R4, R0, 0x2, R2 ;  /* 0x0000000200048825 */ /* 0x000fca00078e0202 */
[----:B------:R1:W-:Y:S01]  /*9140*/  @!P0 ST.E.128 [R4.64], R48 ;  /* 0x0000003004008985 */ /* 0x0003e2000c101d10 */
[----:B------:R-:W-:-:S13]  /*9150*/  ISETP.GE.AND P0, PT, R67, c[0x0][0x3c8], PT ;  /* 0x0000f20043007a0c */ /* 0x000fda0003f06270 */
[----:B------:R-:W-:Y:S05]  /*9160*/  @P0 EXIT ;  /* 0x000000000000094d */ /* 0x000fea0003800000 */
[----:B------:R-:W-:-:S04]  /*9170*/  SHF.R.S32.HI R0, RZ, 0x1f, R67 ;  /* 0x0000001fff007819 */ /* 0x000fc80000011443 */
[----:B------:R-:W-:-:S04]  /*9180*/  LEA.HI R0, R0, R67, RZ, 0x3 ;  /* 0x0000004300007211 */ /* 0x000fc800078f18ff */
[----:B------:R-:W-:-:S05]  /*9190*/  LOP3.LUT R0, R0, 0xfffffff8, RZ, 0xc0, !PT ;  /* 0xfffffff800007812 */ /* 0x000fca00078ec0ff */
[----:B------:R-:W-:-:S05]  /*91a0*/  IMAD.WIDE R2, R0, 0x2, R2 ;  /* 0x0000000200027825 */ /* 0x000fca00078e0202 */
[----:B------:R-:W-:Y:S01]  /*91b0*/  ST.E.128 [R2.64], R56 ;  /* 0x0000003802007985 */ /* 0x000fe2000c101d10 */
[----:B------:R-:W-:Y:S05]  /*91c0*/  EXIT ;  /* 0x000000000000794d */ /* 0x000fea0003800000 */
.L_x_9:
[----:B------:R-:W-:-:S00]  /*91d0*/  BRA `(.L_x_9) ;  /* 0xfffffff000007947 */ /* 0x000fc0000383ffff */
[----:B------:R-:W-:-:S00]  /*91e0*/  NOP ;  /* 0x0000000000007918 */ /* 0x000fc00000000000 */
        /* <DEDUP_REMOVED lines=9> */
.L_x_754:


//--------------------- .text._ZN7cutlass13device_kernelIN5flash19enable_sm80_to_sm89INS1_16FlashAttnFwdSm80INS1_25CollectiveMainloopFwdSm80ILi4ELi1ELb0EN4cute5tupleIJNS5_1CILi128EEENS7_ILi64EEENS7_ILi96EEEEEELi96ENS_10bfloat16_tEfNS_4arch4Sm80ELb0ELb0ELb0ELb1ELb0ELb0ELb1ELb0EEENS1_21CollectiveEpilogueFwdINS6_IJS8_SA_S9_EEENS6_IJNS7_ILi1EEESI_SI_EEESC_SE_Li128ELb1ELb1ELb0ELb0EEENS1_19SingleTileSchedulerILb1ELb0ELb1ELi128EEEEEEEEEvNT_6ParamsE --------------------------
	.section	.text._ZN7cutlass13device_kernelIN5flash19enable_sm80_to_sm89INS1_16FlashAttnFwdSm80INS1_25CollectiveMainloopFwdSm80ILi4ELi1ELb0EN4cute5tupleIJNS5_1CILi128EEENS7_ILi64EEENS7_ILi96EEEEEELi96ENS_10bfloat16_tEfNS_4arch4Sm80ELb0ELb0ELb0ELb1ELb0ELb0ELb1ELb0EEENS1_21CollectiveEpilogueFwdINS6_IJS8_SA_S9_EEENS6_IJNS7_ILi1EEESI_SI_EEESC_SE_Li128ELb1ELb1ELb0ELb0EEENS1_19SingleTileSchedulerILb1ELb0ELb1ELi128EEEEEEEEEvNT_6ParamsE,"ax",@progbits
	.sectioninfo	@"SHI_REGISTERS=255"
	.align	128
.text._ZN7cutlass13device_kernelIN5flash19enable_sm80_to_sm89INS1_16FlashAttnFwdSm80INS1_25CollectiveMainloopFwdSm80ILi4ELi1ELb0EN4cute5tupleIJNS5_1CILi128EEENS7_ILi64EEENS7_ILi96EEEEEELi96ENS_10bfloat16_tEfNS_4arch4Sm80ELb0ELb0ELb0ELb1ELb0ELb0ELb1ELb0EEENS1_21CollectiveEpilogueFwdINS6_IJS8_SA_S9_EEENS6_IJNS7_ILi1EEESI_SI_EEESC_SE_Li128ELb1ELb1ELb0ELb0EEENS1_19SingleTileSchedulerILb1ELb0ELb1ELi128EEEEEEEEEvNT_6ParamsE:
        .type           _ZN7cutlass13device_kernelIN5flash19enable_sm80_to_sm89INS1_16FlashAttnFwdSm80INS1_25CollectiveMainloopFwdSm80ILi4ELi1ELb0EN4cute5tupleIJNS5_1CILi128EEENS7_ILi64EEENS7_ILi96EEEEEELi96ENS_10bfloat16_tEfNS_4arch4Sm80ELb0ELb0ELb0ELb1ELb0ELb0ELb1ELb0EEENS1_21CollectiveEpilogueFwdINS6_IJS8_SA_S9_EEENS6_IJNS7_ILi1EEESI_SI_EEESC_SE_Li128ELb1ELb1ELb0ELb0EEENS1_19SingleTileSchedulerILb1ELb0ELb1ELi128EEEEEEEEEvNT_6ParamsE,@function
        .size           _ZN7cutlass13device_kernelIN5flash19enable_sm80_to_sm89INS1_16FlashAttnFwdSm80INS1_25CollectiveMainloopFwdSm80ILi4ELi1ELb0EN4cute5tupleIJNS5_1CILi128EEENS7_ILi64EEENS7_ILi96EEEEEELi96ENS_10bfloat16_tEfNS_4arch4Sm80ELb0ELb0ELb0ELb1ELb0ELb0ELb1ELb0EEENS1_21CollectiveEpilogueFwdINS6_IJS8_SA_S9_EEENS6_IJNS7_ILi1EEESI_SI_EEESC_SE_Li128ELb1ELb1ELb0ELb0EEENS1_19SingleTileSchedulerILb1ELb0ELb1ELi128EEEEEEEEEvNT_6ParamsE,(.L_x_755 - _ZN7cutlass13device_kernelIN5flash19enable_sm80_to_sm89INS1_16FlashAttnFwdSm80INS1_25CollectiveMainloopFwdSm80ILi4ELi1ELb0EN4cute5tupleIJNS5_1CILi128EEENS7_ILi64EEENS7_ILi96EEEEEELi96ENS_10bfloat16_tEfNS_4arch4Sm80ELb0ELb0ELb0ELb1ELb0ELb0ELb1ELb0EEENS1_21CollectiveEpilogueFwdINS6_IJS8_SA_S9_EEENS6_IJNS7_ILi1EEESI_SI_EEESC_SE_Li128ELb1ELb1ELb0ELb0EEENS1_19SingleTileSchedulerILb1ELb0ELb1ELi128EEEEEEEEEvNT_6ParamsE)
        .other          _ZN7cutlass13device_kernelIN5flash19enable_sm80_to_sm89INS1_16FlashAttnFwdSm80INS1_25CollectiveMainloopFwdSm80ILi4ELi1ELb0EN4cute5tupleIJNS5_1CILi128EEENS7_ILi64EEENS7_ILi96EEEEEELi96ENS_10bfloat16_tEfNS_4arch4Sm80ELb0ELb0ELb0ELb1ELb0ELb0ELb1ELb0EEENS1_21CollectiveEpilogueFwdINS6_IJS8_SA_S9_EEENS6_IJNS7_ILi1EEESI_SI_EEESC_SE_Li128ELb1ELb1ELb0ELb0EEENS1_19SingleTileSchedulerILb1ELb0ELb1ELi128EEEEEEEEEvNT_6ParamsE,@"STO_CUDA_ENTRY STV_DEFAULT"
_ZN7cutlass13device_kernelIN5flash19enable_sm80_to_sm89INS1_16FlashAttnFwdSm80INS1_25CollectiveMainloopFwdSm80ILi4ELi1ELb0EN4cute5tupleIJNS5_1CILi128EEENS7_ILi64EEENS7_ILi96EEEEEELi96ENS_10bfloat16_tEfNS_4arch4Sm80ELb0ELb0ELb0ELb1ELb0ELb0ELb1ELb0EEENS1_21CollectiveEpilogueFwdINS6_IJS8_SA_S9_EEENS6_IJNS7_ILi1EEESI_SI_EEESC_SE_Li128ELb1ELb1ELb0ELb0EEENS1_19SingleTileSchedulerILb1ELb0ELb1ELi128EEEEEEEEEvNT_6ParamsE:
[----:B------:R-:W-:Y:S02]  /*0000*/  MOV R1, c[0x0][0x28] ;  /* 0x00000a0000017a02 */ /* 0x000fe40000000f00 */
[----:B------:R-:W1:Y:S01]  /*0010*/  S2R R138, SR_TID.X ;  /* 0x00000000008a7919 */ /* 0x000e620000002100 */
[----:B------:R-:W-:Y:S01]  /*0020*/  IMAD.MOV.U32 R13, RZ, RZ, 0x4 ;  /* 0x00000004ff0d7424 */ /* 0x000fe200078e00ff */
[----:B------:R-:W-:Y:S01]  /*0030*/  ULDC.64 UR4, c[0x0][0x118] ;  /* 0x0000460000047ab9 */ /* 0x000fe20000000a00 */
[----:B------:R-:W-:Y:S01]  /*0040*/  IADD3 R1, R1, -0x40, RZ ;  /* 0xffffffc001017810 */ /* 0x000fe20007ffe0ff */
[----:B------:R-:W2:Y:S04]  /*0050*/  S2R R5, SR_CTAID.Z ;  /* 0x0000000000057919 */ /* 0x000ea80000002700 */
[----:B------:R-:W3:Y:S01]  /*0060*/  S2R R48, SR_CTAID.X ;  /* 0x0000000000307919 */ /* 0x000ee20000002500 */
[----:B-1----:R-:W-:Y:S01]  /*0070*/  SHF.R.U32.HI R0, RZ, 0x5, R138 ;  /* 0x00000005ff007819 */ /* 0x002fe2000001168a */
[----:B--2---:R-:W-:-:S05]  /*0080*/  IMAD.WIDE R2, R5, R13, c[0x0][0x568] ;  /* 0x00015a0005027625 */ /* 0x004fca00078e020d */
[----:B------:R-:W1:Y:S02]  /*0090*/  SHFL.IDX PT, R0, R0, RZ, 0x1f ;  /* 0x00001fff00007589 */ /* 0x000e6400000e0000 */
[----:B-1----:R-:W-:-:S13]  /*00a0*/  ISETP.NE.AND P0, PT, R0, RZ, PT ;  /* 0x000000ff0000720c */ /* 0x002fda0003f05270 */
[----:B------:R-:W-:Y:S05]  /*00b0*/  @!P0 BRA `(.L_x_10) ;  /* 0x0000014000008947 */ /* 0x000fea0003800000 */
[----:B---3--:R-:W-:-:S04]  /*00c0*/  ISETP.NE.U32.AND P0, PT, RZ, c[0x0][0x568], PT ;  /* 0x00015a00ff007a0c */ /* 0x008fc80003f05070 */
[----:B------:R-:W-:-:S13]  /*00d0*/  ISETP.NE.AND.EX P0, PT, RZ, c[0x0][0x56c], PT, P0 ;  /* 0x00015b00ff007a0c */ /* 0x000fda0003f05300 */
[----:B------:R-:W-:Y:S05]  /*00e0*/  @!P0 BRA `(.L_x_11) ;  /* 0x0000002000008947 */ /* 0x000fea0003800000 */
[----:B------:R1:W5:Y:S01]  /*00f0*/  LDG.E R0, [R2.64] ;  /* 0x0000000402007981 */ /* 0x000362000c1e1900 */
[----:B------:R-:W-:Y:S05]  /*0100*/  BRA `(.L_x_12) ;  /* 0x0000009000007947 */ /* 0x000fea0003800000 */
.L_x_11:
[----:B------:R-:W-:-:S04]  /*0110*/  ISETP.NE.U32.AND P0, PT, RZ, c[0x0][0x560], PT ;  /* 0x00015800ff007a0c */ /* 0x000fc80003f05070 */
[----:B------:R-:W-:-:S13]  /*0120*/  ISETP.NE.AND.EX P0, PT, RZ, c[0x0][0x564], PT, P0 ;  /* 0x00015900ff007a0c */ /* 0x000fda0003f05300 */
[----:B------:R-:W-:Y:S05]  /*0130*/  @!P0 BRA `(.L_x_13) ;  /* 0x0000005000008947 */ /* 0x000fea0003800000 */
[----:B------:R-:W-:-:S05]  /*0140*/  IMAD.WIDE R2, R5, R13, c[0x0][0x560] ;  /* 0x0001580005027625 */ /* 0x000fca00078e020d */
[----:B------:R-:W2:Y:S04]  /*0150*/  LDG.E R4, [R2.64] ;  /* 0x0000000402047981 */ /* 0x000ea8000c1e1900 */
[----:B------:R-:W2:Y:S02]  /*0160*/  LDG.E R0, [R2.64+0x4] ;  /* 0x0000040402007981 */ /* 0x000ea4000c1e1900 */
[----:B--2---:R-:W-:Y:S01]  /*0170*/  IADD3 R0, -R4, R0, RZ ;  /* 0x0000000004007210 */ /* 0x004fe20007ffe1ff */
[----:B------:R-:W-:Y:S05]  /*0180*/  BRA `(.L_x_12) ;  /* 0x0000001000007947 */ /* 0x000fea0003800000 */
.L_x_13:
[----:B------:R-:W-:-:S05]  /*0190*/  MOV R0, c[0x0][0x54c] ;  /* 0x0001530000007a02 */ /* 0x000fca0000000f00 */
.L_x_12:
[----:B-----5:R-:W-:Y:S01]  /*01a0*/  IMAD R0, R0, c[0x0][0x548], RZ ;  /* 0x0001520000007a24 */ /* 0x020fe200078e02ff */
[----:B-1----:R-:W-:-:S04]  /*01b0*/  SHF.L.U32 R2, R48, 0x7, RZ ;  /* 0x0000000730027819 */ /* 0x002fc800000006ff */
[----:B------:R-:W-:-:S04]  /*01c0*/  ISETP.GE.AND P0, PT, R2, R0, PT ;  /* 0x000000000200720c */ /* 0x000fc80003f06270 */
[----:B------:R-:W-:-:S05]  /*01d0*/  SEL R0, R5, 0xffffffff, !P0 ;  /* 0xffffffff05007807 */ /* 0x000fca0004000000 */
[----:B------:R1:W-:Y:S01]  /*01e0*/  STL [R1+0x30], R0 ;  /* 0x0000300001007387 */ /* 0x0003e20000100800 */
[----:B------:R-:W-:Y:S05]  /*01f0*/  BRA `(.L_x_14) ;  /* 0x0000013000007947 */ /* 0x000fea0003800000 */
.L_x_10:
[----:B---3--:R-:W-:-:S04]  /*0200*/  ISETP.NE.U32.AND P0, PT, RZ, c[0x0][0x568], PT ;  /* 0x00015a00ff007a0c */ /* 0x008fc80003f05070 */
[----:B------:R-:W-:-:S13]  /*0210*/  ISETP.NE.AND.EX P0, PT, RZ, c[0x0][0x56c], PT, P0 ;  /* 0x00015b00ff007a0c */ /* 0x000fda0003f05300 */
[----:B------:R-:W-:Y:S05]  /*0220*/  @!P0 BRA `(.L_x_15) ;  /* 0x0000002000008947 */ /* 0x000fea0003800000 */
[----:B------:R1:W5:Y:S01]  /*0230*/  LDG.E R0, [R2.64] ;  /* 0x0000000402007981 */ /* 0x000362000c1e1900 */
[----:B------:R-:W-:Y:S05]  /*0240*/  BRA `(.L_x_16) ;  /* 0x0000009000007947 */ /* 0x000fea0003800000 */
.L_x_15:
        /* <DEDUP_REMOVED lines=8> */
.L_x_17:
[----:B------:R-:W-:-:S05]  /*02d0*/  MOV R0, c[0x0][0x54c] ;  /* 0x0001530000007a02 */ /* 0x000fca0000000f00 */
.L_x_16:
[----:B-----5:R-:W-:Y:S01]  /*02e0*/  IMAD R0, R0, c[0x0][0x548], RZ ;  /* 0x0001520000007a24 */ /* 0x020fe200078e02ff */
[----:B-1----:R-:W-:-:S04]  /*02f0*/  SHF.L.U32 R2, R48, 0x7, RZ ;  /* 0x0000000730027819 */ /* 0x002fc800000006ff */
[----:B------:R-:W-:-:S04]  /*0300*/  ISETP.GE.AND P0, PT, R2, R0, PT ;  /* 0x000000000200720c */ /* 0x000fc80003f06270 */
[----:B------:R-:W-:-:S05]  /*0310*/  SEL R0, R5, 0xffffffff, !P0 ;  /* 0xffffffff05007807 */ /* 0x000fca0004000000 */
[----:B------:R1:W-:Y:S04]  /*0320*/  STL [R1+0x30], R0 ;  /* 0x0000300001007387 */ /* 0x0003e80000100800 */
.L_x_14:
[----:B------:R-:W2:Y:S02]  /*0330*/  LDL R49, [R1+0x30] ;  /* 0x0000300001317983 */ /* 0x000ea40000100800 */
[----:B--2---:R-:W-:-:S13]  /*0340*/  ISETP.GE.AND P0, PT, R49, RZ, PT ;  /* 0x000000ff3100720c */ /* 0x004fda0003f06270 */
[----:B------:R-:W-:Y:S05]  /*0350*/  @!P0 EXIT ;  /* 0x000000000000894d */ /* 0x000fea0003800000 */
[----:B------:R-:W-:Y:S01]  /*0360*/  ISETP.NE.U32.AND P2, PT, RZ, c[0x0][0x370], PT ;  /* 0x0000dc00ff007a0c */ /* 0x000fe20003f45070 */
[----:B------:R-:W-:Y:S01]  /*0370*/  CS2R R10, SRZ ;  /* 0x00000000000a7805 */ /* 0x000fe2000001ff00 */
[----:B------:R-:W-:Y:S01]  /*0380*/  ISETP.NE.U32.AND P1, PT, RZ, c[0x0][0x360], PT ;  /* 0x0000d800ff007a0c */ /* 0x000fe20003f25070 */
[----:B------:R-:W-:Y:S01]  /*0390*/  IMAD.MOV.U32 R28, RZ, RZ, c[0x0][0x168] ;  /* 0x00005a00ff1c7624 */ /* 0x000fe200078e00ff */
[----:B------:R-:W-:Y:S01]  /*03a0*/  ISETP.NE.AND.EX P2, PT, RZ, c[0x0][0x374], PT, P2 ;  /* 0x0000dd00ff007a0c */ /* 0x000fe20003f45320 */
[----:B------:R-:W-:Y:S01]  /*03b0*/  IMAD.MOV.U32 R12, RZ, RZ, RZ ;  /* 0x000000ffff0c7224 */ /* 0x000fe200078e00ff */
[----:B------:R-:W-:Y:S01]  /*03c0*/  ISETP.NE.AND.EX P1, PT, RZ, c[0x0][0x364], PT, P1 ;  /* 0x0000d900ff007a0c */ /* 0x000fe20003f25310 */
[CC--:B------:R-:W-:Y:S01]  /*03d0*/  IMAD.WIDE R4, R49.reuse, R13.reuse, c[0x0][0x348] ;  /* 0x0000d20031047625 */ /* 0x0c0fe200078e020d */
[----:B------:R-:W-:Y:S02]  /*03e0*/  ISETP.NE.U32.AND P4, PT, RZ, c[0x0][0x348], PT ;  /* 0x0000d200ff007a0c */ /* 0x000fe40003f85070 */
[----:B------:R-:W-:Y:S01]  /*03f0*/  ISETP.NE.U32.AND P0, PT, RZ, c[0x0][0x350], PT ;  /* 0x0000d400ff007a0c */ /* 0x000fe20003f05070 */
[----:B------:R-:W-:Y:S01]  /*0400*/  IMAD.WIDE R2, R49, R13, c[0x0][0x350] ;  /* 0x0000d40031027625 */ /* 0x000fe200078e020d */
[----:B------:R-:W-:-:S02]  /*0410*/  ISETP.NE.AND.EX P4, PT, RZ, c[0x0][0x34c], PT, P4 ;  /* 0x0000d300ff007a0c */ /* 0x000fc40003f85340 */
[----:B------:R-:W-:-:S03]  /*0420*/  ISETP.NE.AND.EX P0, PT, RZ, c[0x0][0x354], PT, P0 ;  /* 0x0000d500ff007a0c */ /* 0x000fc60003f05300 */
[----:B------:R-:W-:-:S04]  /*0430*/  @P2 IMAD.WIDE R8, R49, R13, c[0x0][0x370] ;  /* 0x0000dc0031082625 */ /* 0x000fc800078e020d */
[----:B------:R-:W-:Y:S01]  /*0440*/  @P1 IMAD.WIDE R6, R49, R13, c[0x0][0x360] ;  /* 0x0000d80031061625 */ /* 0x000fe200078e020d */
[----:B------:R2:W5:Y:S04]  /*0450*/  @P2 LDG.E R11, [R8.64] ;  /* 0x00000004080b2981 */ /* 0x000568000c1e1900 */
[----:B------:R2:W5:Y:S04]  /*0460*/  @P1 LDG.E R28, [R6.64] ;  /* 0x00000004061c1981 */ /* 0x000568000c1e1900 */
[----:B------:R2:W5:Y:S04]  /*0470*/  @P4 LDG.E R10, [R4.64] ;  /* 0x00000004040a4981 */ /* 0x000568000c1e1900 */
[----:B------:R2:W5:Y:S01]  /*0480*/  @P0 LDG.E R12, [R2.64] ;  /* 0x00000004020c0981 */ /* 0x000562000c1e1900 */
[----:B-1----:R-:W-:Y:S01]  /*0490*/  IMAD.MOV.U32 R0, RZ, RZ, c[0x0][0x1d0] ;  /* 0x00007400ff007624 */ /* 0x002fe200078e00ff */
[----:B------:R-:W-:Y:S05]  /*04a0*/  @P1 BRA `(.L_x_18) ;  /* 0x0000004000001947 */ /* 0x000fea0003800000 */
[----:B------:R-:W-:Y:S05]  /*04b0*/  @!P4 BRA `(.L_x_18) ;  /* 0x000000300000c947 */ /* 0x000fea0003800000 */
[----:B--2---:R1:W2:Y:S04]  /*04c0*/  LDG.E R6, [R4.64] ;  /* 0x0000000404067981 */ /* 0x0042a8000c1e1900 */
[----:B-1----:R-:W2:Y:S02]  /*04d0*/  LDG.E R4, [R4.64+0x4] ;  /* 0x0000040404047981 */ /* 0x002ea4000c1e1900 */
[----:B--2--5:R-:W-:-:S02]  /*04e0*/  IADD3 R28, -R6, R4, RZ ;  /* 0x00000004061c7210 */ /* 0x024fc40007ffe1ff */
.L_x_18:
[----:B------:R-:W-:-:S04]  /*04f0*/  ISETP.NE.U32.AND P1, PT, RZ, c[0x0][0x368], PT ;  /* 0x0000da00ff007a0c */ /* 0x000fc80003f25070 */
[----:B------:R-:W-:-:S13]  /*0500*/  ISETP.NE.AND.EX P1, PT, RZ, c[0x0][0x36c], PT, P1 ;  /* 0x0000db00ff007a0c */ /* 0x000fda0003f25310 */
[----:B------:R-:W-:Y:S05]  /*0510*/  @!P1 BRA `(.L_x_19) ;  /* 0x0000003000009947 */ /* 0x000fea0003800000 */
[----:B--2---:R-:W-:-:S05]  /*0520*/  IMAD.WIDE R2, R49, R13, c[0x0][0x368] ;  /* 0x0000da0031027625 */ /* 0x004fca00078e020d */
[----:B------:R1:W5:Y:S01]  /*0530*/  LDG.E R0, [R2.64] ;  /* 0x0000000402007981 */ /* 0x000362000c1e1900 */
[----:B------:R-:W-:Y:S05]  /*0540*/  BRA `(.L_x_20) ;  /* 0x0000004000007947 */ /* 0x000fea0003800000 */
.L_x_19:
[----:B------:R-:W-:Y:S05]  /*0550*/  @!P0 BRA `(.L_x_20) ;  /* 0x0000003000008947 */ /* 0x000fea0003800000 */
[----:B------:R1:W3:Y:S04]  /*0560*/  LDG.E R0, [R2.64] ;  /* 0x0000000402007981 */ /* 0x0002e8000c1e1900 */
[----:B-12---:R-:W3:Y:S02]  /*0570*/  LDG.E R2, [R2.64+0x4] ;  /* 0x0000040402027981 */ /* 0x006ee4000c1e1900 */
[----:B---3--:R-:W-:-:S05]  /*0580*/  IADD3 R0, -R0, R2, RZ ;  /* 0x0000000200007210 */ /* 0x008fca0007ffe1ff */
.L_x_20:
[--C-:B-----5:R-:W-:Y:S01]  /*0590*/  IMAD.IADD R136, R0, 0x1, -R11.reuse ;  /* 0x0000000100887824 */ /* 0x120fe200078e0a0b */
[----:B------:R-:W-:Y:S01]  /*05a0*/  PLOP3.LUT P1, PT, PT, PT, PT, 0x80, 0x0 ;  /* 0x000000000000781c */ /* 0x000fe20003f2f070 */
[----:B------:R-:W-:Y:S01]  /*05b0*/  IMAD.IADD R11, R12, 0x1, R11 ;  /* 0x000000010c0b7824 */ /* 0x000fe200078e020b */
[----:B------:R-:W-:Y:S01]  /*05c0*/  CS2R R130, SRZ ;  /* 0x0000000000827805 */ /* 0x000fe2000001ff00 */
[----:B------:R-:W-:Y:S01]  /*05d0*/  CS2R R128, SRZ ;  /* 0x0000000000807805 */ /* 0x000fe2000001ff00 */
[C---:B------:R-:W-:Y:S01]  /*05e0*/  IADD3 R0, R136.reuse, 0x3f, RZ ;  /* 0x0000003f88007810 */ /* 0x040fe20007ffe0ff */
[----:B------:R-:W-:Y:S01]  /*05f0*/  CS2R R170, SRZ ;  /* 0x0000000000aa7805 */ /* 0x000fe2000001ff00 */
[----:B------:R-:W-:Y:S01]  /*0600*/  ISETP.GE.AND P2, PT, R136, 0x1, PT ;  /* 0x000000018800780c */ /* 0x000fe20003f46270 */
[----:B------:R-:W-:Y:S01]  /*0610*/  CS2R R168, SRZ ;  /* 0x0000000000a87805 */ /* 0x000fe2000001ff00 */
[----:B-12---:R-:W-:Y:S01]  /*0620*/  SHF.R.S32.HI R2, RZ, 0x1f, R0 ;  /* 0x0000001fff027819 */ /* 0x006fe20000011400 */
[----:B------:R-:W-:Y:S01]  /*0630*/  IMAD.MOV.U32 R126, RZ, RZ, RZ ;  /* 0x000000ffff7e7224 */ /* 0x000fe200078e00ff */
[----:B------:R-:W-:Y:S01]  /*0640*/  MOV R12, RZ ;  /* 0x000000ff000c7202 */ /* 0x000fe20000000f00 */
[----:B------:R-:W-:Y:S01]  /*0650*/  CS2R R124, SRZ ;  /* 0x00000000007c7805 */ /* 0x000fe2000001ff00 */
[----:B------:R-:W-:Y:S01]  /*0660*/  LEA.HI R159, R2, R0, RZ, 0x6 ;  /* 0x00000000029f7211 */ /* 0x000fe200078f30ff */
[----:B------:R-:W-:Y:S01]  /*0670*/  CS2R R166, SRZ ;  /* 0x0000000000a67805 */ /* 0x000fe2000001ff00 */
[----:B------:R-:W-:Y:S01]  /*0680*/  CS2R R164, SRZ ;  /* 0x0000000000a47805 */ /* 0x000fe2000001ff00 */
[----:B------:R-:W-:Y:S01]  /*0690*/  CS2R R14, SRZ ;  /* 0x00000000000e7805 */ /* 0x000fe2000001ff00 */
[----:B------:R-:W-:Y:S01]  /*06a0*/  IMAD.MOV.U32 R118, RZ, RZ, RZ ;  /* 0x000000ffff767224 */ /* 0x000fe200078e00ff */
[----:B------:R1:W-:Y:S01]  /*06b0*/  STL [R1+0x38], R159 ;  /* 0x0000389f01007387 */ /* 0x0003e20000100800 */
[----:B------:R-:W-:Y:S01]  /*06c0*/  MOV R116, RZ ;  /* 0x000000ff00747202 */ /* 0x000fe20000000f00 */
[----:B------:R-:W-:Y:S01]  /*06d0*/  CS2R R16, SRZ ;  /* 0x0000000000107805 */ /* 0x000fe2000001ff00 */
[----:B------:R-:W-:Y:S01]  /*06e0*/  IMAD.MOV.U32 R122, RZ, RZ, RZ ;  /* 0x000000ffff7a7224 */ /* 0x000fe200078e00ff */
        /* <DEDUP_REMOVED lines=14> */
[----:B------:R-:W-:Y:S01]  /*07d0*/  CS2R R26, SRZ ;  /* 0x00000000001a7805 */ /* 0x000fe2000001ff00 */
[----:B------:R-:W-:Y:S01]  /*07e0*/  IMAD.MOV.U32 R100, RZ, RZ, RZ ;  /* 0x000000ffff647224 */ /* 0x000fe200078e00ff */
[----:B------:R-:W-:Y:S01]  /*07f0*/  MOV R158, RZ ;  /* 0x000000ff009e7202 */ /* 0x000fe20000000f00 */
[----:B------:R-:W-:Y:S01]  /*0800*/  CS2R R156, SRZ ;  /* 0x00000000009c7805 */ /* 0x000fe2000001ff00 */
[----:B------:R-:W-:Y:S01]  /*0810*/  CS2R R94, SRZ ;  /* 0x00000000005e7805 */ /* 0x000fe2000001ff00 */
[----:B------:R-:W-:Y:S01]  /*0820*/  CS2R R30, SRZ ;  /* 0x00000000001e7805 */ /* 0x000fe2000001ff00 */
[----:B------:R-:W-:Y:S01]  /*0830*/  IMAD.MOV.U32 R92, RZ, RZ, RZ ;  /* 0x000000ffff5c7224 */ /* 0x000fe200078e00ff */
[----:B------:R-:W-:Y:S01]  /*0840*/  MOV R98, RZ ;  /* 0x000000ff00627202 */ /* 0x000fe20000000f00 */
[----:B------:R-:W-:Y:S01]  /*0850*/  CS2R R32, SRZ ;  /* 0x0000000000207805 */ /* 0x000fe2000001ff00 */
[----:B------:R-:W-:Y:S01]  /*0860*/  IMAD.MOV.U32 R96, RZ, RZ, RZ ;  /* 0x000000ffff607224 */ /* 0x000fe200078e00ff */
[----:B------:R-:W-:Y:S01]  /*0870*/  CS2R R90, SRZ ;  /* 0x00000000005a7805 */ /* 0x000fe2000001ff00 */
        /* <DEDUP_REMOVED lines=18> */
[----:B------:R-:W-:Y:S01]  /*09a0*/  CS2R R42, SRZ ;  /* 0x00000000002a7805 */ /* 0x000fe2000001ff00 */
[----:B------:R-:W-:Y:S01]  /*09b0*/  MOV R154, RZ ;  /* 0x000000ff009a7202 */ /* 0x000fe20000000f00 */
[----:B------:R-:W-:Y:S01]  /*09c0*/  IMAD.MOV.U32 R152, RZ, RZ, RZ ;  /* 0x000000ffff987224 */ /* 0x000fe200078e00ff */
[----:B------:R-:W-:Y:S01]  /*09d0*/  CS2R R142, SRZ ;  /* 0x00000000008e7805 */ /* 0x000fe2000001ff00 */
[----:B------:R-:W-:Y:S01]  /*09e0*/  MOV R140, RZ ;  /* 0x000000ff008c7202 */ /* 0x000fe20000000f00 */
[----:B------:R-:W-:Y:S01]  /*09f0*/  CS2R R44, SRZ ;  /* 0x00000000002c7805 */ /* 0x000fe2000001ff00 */
[----:B------:R-:W-:Y:S01]  /*0a00*/  IMAD.MOV.U32 R146, RZ, RZ, RZ ;  /* 0x000000ffff927224 */ /* 0x000fe200078e00ff */
[----:B------:R-:W-:Y:S01]  /*0a10*/  MOV R144, RZ ;  /* 0x000000ff00907202 */ /* 0x000fe20000000f00 */
[----:B------:R-:W-:Y:S01]  /*0a20*/  IMAD.MOV.U32 R54, RZ, RZ, RZ ;  /* 0x000000ffff367224 */ /* 0x000fe200078e00ff */
[----:B------:R-:W-:Y:S01]  /*0a30*/  MOV R53, RZ ;  /* 0x000000ff00357202 */ /* 0x000fe20000000f00 */
[----:B------:R-:W-:Y:S01]  /*0a40*/  CS2R R50, SRZ ;  /* 0x0000000000327805 */ /* 0x000fe2000001ff00 */
[----:B------:R-:W-:Y:S05]  /*0a50*/  @!P2 BRA `(.L_x_21) ;  /* 0x00007c500000a947 */ /* 0x000fea0003800000 */
[----:B-1----:R-:W-:-:S04]  /*0a60*/  ISETP.NE.U32.AND P1, PT, RZ, c[0x0][0x340], PT ;  /* 0x0000d000ff007a0c */ /* 0x002fc80003f25070 */
[----:B------:R-:W-:-:S13]  /*0a70*/  ISETP.NE.AND.EX P1, PT, RZ, c[0x0][0x344], PT, P1 ;  /* 0x0000d100ff007a0c */ /* 0x000fda0003f25310 */
[----:B------:R-:W-:-:S05]  /*0a80*/  @P1 IMAD.WIDE R2, R49, R13, c[0x0][0x340] ;  /* 0x0000d00031021625 */ /* 0x000fca00078e020d */
[----:B------:R1:W2:Y:S01]  /*0a90*/  @P1 LDG.E R26, [R2.64] ;  /* 0x00000004021a1981 */ /* 0x0002a2000c1e1900 */
[----:B------:R-:W-:Y:S01]  /*0aa0*/  SHF.R.S32.HI R14, RZ, 0x1f, R138 ;  /* 0x0000001fff0e7819 */ /* 0x000fe2000001148a */
[----:B------:R-:W-:Y:S01]  /*0ab0*/  IMAD.MOV.U32 R7, RZ, RZ, c[0x0][0x2c4] ;  /* 0x0000b100ff077624 */ /* 0x000fe200078e00ff */
[----:B------:R-:W-:Y:S01]  /*0ac0*/  SHF.R.S32.HI R0, RZ, 0x1f, R10 ;  /* 0x0000001fff007819 */ /* 0x000fe2000001140a */
[----:B------:R-:W3:Y:S01]  /*0ad0*/  S2R R32, SR_CTAID.Y ;  /* 0x0000000000207919 */ /* 0x000ee20000002600 */
[CC--:B------:R-:W-:Y:S01]  /*0ae0*/  LEA.HI R5, R14.reuse, R138.reuse, RZ, 0x4 ;  /* 0x0000008a0e057211 */ /* 0x0c0fe200078f20ff */
[----:B------:R-:W-:Y:S01]  /*0af0*/  BSSY B0, `(.L_x_22) ;  /* 0x00000b5000007945 */ /* 0x000fe20003800000 */
[-C--:B------:R-:W-:Y:S01]  /*0b00*/  LEA.HI R13, R14, R138.reuse, RZ, 0x2 ;  /* 0x0000008a0e0d7211 */ /* 0x080fe200078f10ff */
[----:B------:R-:W-:Y:S01]  /*0b10*/  IMAD R0, R0, c[0x0][0x178], RZ ;  /* 0x00005e0000007a24 */ /* 0x000fe200078e02ff */
[----:B------:R-:W-:Y:S02]  /*0b20*/  SHF.R.S32.HI R6, RZ, 0x4, R5 ;  /* 0x00000004ff067819 */ /* 0x000fe40000011405 */
[----:B------:R-:W-:Y:S01]  /*0b30*/  LEA.HI R30, R14, R138, RZ, 0x3 ;  /* 0x0000008a0e1e7211 */ /* 0x000fe200078f18ff */
[----:B------:R-:W-:Y:S01]  /*0b40*/  IMAD R0, R10, c[0x0][0x17c], R0 ;  /* 0x00005f000a007a24 */ /* 0x000fe200078e0200 */
[----:B------:R-:W-:-:S02]  /*0b50*/  LEA.HI R4, R5, R6, RZ, 0x1 ;  /* 0x0000000605047211 */ /* 0x000fc400078f08ff */
[----:B------:R-:W-:Y:S02]  /*0b60*/  LOP3.LUT R5, R5, 0xfffffff0, RZ, 0xc0, !PT ;  /* 0xfffffff005057812 */ /* 0x000fe400078ec0ff */
[----:B------:R-:W-:Y:S02]  /*0b70*/  LOP3.LUT R4, R4, 0xfffffffe, RZ, 0xc0, !PT ;  /* 0xfffffffe04047812 */ /* 0x000fe400078ec0ff */
[----:B------:R-:W-:Y:S02]  /*0b80*/  ISETP.NE.AND P2, PT, R7, 0x1, PT ;  /* 0x000000010700780c */ /* 0x000fe40003f45270 */
[----:B------:R-:W-:Y:S01]  /*0b90*/  LOP3.LUT R7, R13, 0xfffffffc, RZ, 0xc0, !PT ;  /* 0xfffffffc0d077812 */ /* 0x000fe200078ec0ff */
[----:B------:R-:W-:Y:S01]  /*0ba0*/  IMAD.IADD R25, R6, 0x1, -R4 ;  /* 0x0000000106197824 */ /* 0x000fe200078e0a04 */
[----:B------:R-:W-:Y:S01]  /*0bb0*/  SHF.R.S32.HI R6, RZ, 0x3, R30 ;  /* 0x00000003ff067819 */ /* 0x000fe2000001141e */
[----:B-1----:R-:W-:Y:S01]  /*0bc0*/  IMAD.WIDE.U32 R2, R10, c[0x0][0x178], RZ ;  /* 0x00005e000a027a25 */ /* 0x002fe200078e00ff */
[----:B------:R-:W-:-:S02]  /*0bd0*/  SHF.R.S32.HI R41, RZ, 0x2, R13 ;  /* 0x00000002ff297819 */ /* 0x000fc4000001140d */
[----:B------:R-:W-:Y:S01]  /*0be0*/  SHF.R.S32.HI R9, RZ, 0x1f, R11 ;  /* 0x0000001fff097819 */ /* 0x000fe2000001140b */
[----:B------:R-:W-:Y:S01]  /*0bf0*/  IMAD.IADD R3, R3, 0x1, R0 ;  /* 0x0000000103037824 */ /* 0x000fe200078e0200 */
[----:B---3--:R-:W-:Y:S01]  /*0c00*/  SHF.R.S32.HI R31, RZ, 0x1f, R32 ;  /* 0x0000001fff1f7819 */ /* 0x008fe20000011420 */
[----:B------:R-:W-:Y:S01]  /*0c10*/  IMAD.IADD R0, R138, 0x1, -R5 ;  /* 0x000000018a007824 */ /* 0x000fe200078e0a05 */
[----:B------:R-:W-:Y:S01]  /*0c20*/  LEA.HI R148, R14, R138, RZ, 0x5 ;  /* 0x0000008a0e947211 */ /* 0x000fe200078f28ff */
[----:B------:R-:W-:Y:S01]  /*0c30*/  IMAD.IADD R12, R138, 0x1, -R7 ;  /* 0x000000018a0c7824 */ /* 0x000fe200078e0a07 */
[----:B------:R-:W-:Y:S01]  /*0c40*/  SHF.R.S32.HI R21, RZ, 0x1f, R49 ;  /* 0x0000001fff157819 */ /* 0x000fe20000011431 */
[----:B------:R-:W-:Y:S01]  /*0c50*/  IMAD R10, R31, c[0x0][0x1b8], RZ ;  /* 0x00006e001f0a7a24 */ /* 0x000fe200078e02ff */
[----:B------:R-:W-:Y:S01]  /*0c60*/  LEA.HI R15, R0, R0, RZ, 0x1 ;  /* 0x00000000000f7211 */ /* 0x000fe200078f08ff */
[----:B------:R-:W-:Y:S01]  /*0c70*/  IMAD.WIDE.U32 R2, R32, c[0x0][0x1b8], R2 ;  /* 0x00006e0020027a25 */ /* 0x000fe200078e0002 */
[----:B------:R-:W-:-:S02]  /*0c80*/  SHF.R.S32.HI R5, RZ, 0x1f, R0 ;  /* 0x0000001fff057819 */ /* 0x000fc40000011400 */
[----:B------:R-:W-:Y:S02]  /*0c90*/  LOP3.LUT R4, R15, 0x7fffffe, RZ, 0xc0, !PT ;  /* 0x07fffffe0f047812 */ /* 0x000fe400078ec0ff */
[----:B------:R-:W-:Y:S02]  /*0ca0*/  LEA.HI R23, R5, R0, RZ, 0x3 ;  /* 0x0000000005177211 */ /* 0x000fe400078f18ff */
[----:B------:R-:W-:Y:S01]  /*0cb0*/  LOP3.LUT R5, R30, 0xfffffff8, RZ, 0xc0, !PT ;  /* 0xfffffff81e057812 */ /* 0x000fe200078ec0ff */
[----:B------:R-:W-:Y:S01]  /*0cc0*/  IMAD.IADD R22, R0, 0x1, -R4 ;  /* 0x0000000100167824 */ /* 0x000fe200078e0a04 */
[----:B------:R-:W-:Y:S01]  /*0cd0*/  IADD3 R4, P3, R11, R41, RZ ;  /* 0x000000290b047210 */ /* 0x000fe20007f7e0ff */
[----:B------:R-:W-:Y:S01]  /*0ce0*/  IMAD.SHL.U32 R0, R6, 0x40, RZ ;  /* 0x0000004006007824 */ /* 0x000fe200078e00ff */
[----:B------:R-:W-:Y:S01]  /*0cf0*/  SHF.R.S32.HI R14, RZ, 0x1, R15 ;  /* 0x00000001ff0e7819 */ /* 0x000fe2000001140f */
[----:B------:R-:W-:Y:S01]  /*0d00*/  IMAD.SHL.U32 R6, R12, 0x8, RZ ;  /* 0x000000080c067824 */ /* 0x000fe200078e00ff */
[----:B------:R-:W-:Y:S01]  /*0d10*/  SHF.R.S32.HI R16, RZ, 0x5, R148 ;  /* 0x00000005ff107819 */ /* 0x000fe20000011494 */
[----:B------:R-:W-:Y:S01]  /*0d20*/  IMAD.IADD R5, R138, 0x1, -R5 ;  /* 0x000000018a057824 */ /* 0x000fe200078e0a05 */
[----:B------:R-:W-:-:S04]  /*0d30*/  LOP3.LUT R0, R0, 0xc0, RZ, 0xc0, !PT ;  /* 0x000000c000007812 */ /* 0x000fc800078ec0ff */
[----:B------:R-:W-:Y:S02]  /*0d40*/  LOP3.LUT R8, R0, 0x18, R6, 0xf8, !PT ;  /* 0x0000001800087812 */ /* 0x000fe400078ef806 */
[----:B------:R-:W-:Y:S02]  /*0d50*/  SHF.R.U32.HI R7, RZ, 0x3, R0 ;  /* 0x00000003ff077819 */ /* 0x000fe40000011600 */
[----:B------:R-:W-:Y:S02]  /*0d60*/  LEA.HI R17, R5, R5, RZ, 0x1 ;  /* 0x0000000505117211 */ /* 0x000fe400078f08ff */
[----:B------:R-:W-:Y:S01]  /*0d70*/  LOP3.LUT R20, R8, R7, RZ, 0x3c, !PT ;  /* 0x0000000708147212 */ /* 0x000fe200078e3cff */
[----:B------:R-:W-:Y:S01]  /*0d80*/  IMAD R8, R32, c[0x0][0x1bc], R10 ;  /* 0x00006f0020087a24 */ /* 0x000fe200078e020a */
[----:B------:R-:W-:Y:S02]  /*0d90*/  LEA.HI.X.SX32 R7, R41, R9, 0x1, P3 ;  /* 0x0000000929077211 */ /* 0x000fe400018f0eff */
[----:B------:R-:W-:Y:S01]  /*0da0*/  LOP3.LUT R0, R17, 0x7fffffe, RZ, 0xc0, !PT ;  /* 0x07fffffe11007812 */ /* 0x000fe200078ec0ff */
[----:B------:R-:W-:Y:S01]  /*0db0*/  IMAD.IADD R3, R3, 0x1, R8 ;  /* 0x0000000103037824 */ /* 0x000fe200078e0208 */
[----:B------:R-:W-:Y:S01]  /*0dc0*/  SHF.R.S32.HI R29, RZ, 0x1, R17 ;  /* 0x00000001ff1d7819 */ /* 0x000fe20000011411 */
[----:B------:R-:W-:Y:S01]  /*0dd0*/  IMAD R9, R7, c[0x0][0x1e0], RZ ;  /* 0x0000780007097a24 */ /* 0x000fe200078e02ff */
[----:B------:R-:W-:Y:S01]  /*0de0*/  IADD3 R27, R5, -R0, RZ ;  /* 0x80000000051b7210 */ /* 0x000fe20007ffe0ff */
[----:B------:R-:W-:Y:S01]  /*0df0*/  IMAD R5, R7, c[0x0][0x208], RZ ;  /* 0x0000820007057a24 */ /* 0x000fe200078e02ff */
[----:B------:R-:W-:Y:S01]  /*0e00*/  IADD3 R0, R6, 0x40, RZ ;  /* 0x0000004006007810 */ /* 0x000fe20007ffe0ff */
[----:B------:R-:W-:Y:S01]  /*0e10*/  IMAD R18, R4, c[0x0][0x1e4], R9 ;  /* 0x0000790004127a24 */ /* 0x000fe200078e0209 */
[--C-:B------:R-:W-:Y:S01]  /*0e20*/  SHF.R.S32.HI R7, RZ, 0x1f, R6.reuse ;  /* 0x0000001fff077819 */ /* 0x100fe20000011406 */
[----:B------:R-:W-:Y:S01]  /*0e30*/  IMAD R9, R12, 0x20, R41 ;  /* 0x000000200c097824 */ /* 0x000fe200078e0229 */
[----:B------:R-:W-:Y:S01]  /*0e40*/  ISETP.GE.AND P5, PT, R0, c[0x0][0x1d4], PT ;  /* 0x0000750000007a0c */ /* 0x000fe20003fa6270 */
[----:B------:R-:W-:Y:S01]  /*0e50*/  IMAD R19, R4, c[0x0][0x20c], R5 ;  /* 0x0000830004137a24 */ /* 0x000fe200078e0205 */
[----:B------:R-:W-:Y:S01]  /*0e60*/  ISETP.GE.AND P3, PT, R0, c[0x0][0x198], PT ;  /* 0x0000660000007a0c */ /* 0x000fe20003f66270 */
[----:B------:R-:W-:Y:S01]  /*0e70*/  IMAD R9, R48, 0x80, R9 ;  /* 0x0000008030097824 */ /* 0x000fe200078e0209 */
[----:B------:R-:W-:Y:S01]  /*0e80*/  LEA.HI R0, R13, R41, RZ, 0x1 ;  /* 0x000000290d007211 */ /* 0x000fe200078f08ff */
[----:B------:R-:W-:Y:S01]  /*0e90*/  IMAD.WIDE.U32 R10, R4, c[0x0][0x1e0], R6 ;  /* 0x00007800040a7a25 */ /* 0x000fe200078e0006 */
[----:B------:R-:W-:-:S02]  /*0ea0*/  SHF.R.S32.HI R12, RZ, 0x1f, R15 ;  /* 0x0000001fff0c7819 */ /* 0x000fc4000001140f */
[----:B------:R-:W-:Y:S01]  /*0eb0*/  LOP3.LUT R0, R0, 0x7fffffe, RZ, 0xc0, !PT ;  /* 0x07fffffe00007812 */ /* 0x000fe200078ec0ff */
[----:B------:R-:W-:Y:S01]  /*0ec0*/  @P2 IMAD.HI.U32 R8, R9, c[0x0][0x2c8], RZ ;  /* 0x0000b20009082a27 */ /* 0x000fe200078e00ff */
[----:B------:R-:W-:Y:S02]  /*0ed0*/  SEL R15, R21, RZ, !P4 ;  /* 0x000000ff150f7207 */ /* 0x000fe40006000000 */
[----:B------:R-:W-:Y:S01]  /*0ee0*/  IADD3 R17, R6, 0x20, RZ ;  /* 0x0000002006117810 */ /* 0x000fe20007ffe0ff */
[----:B------:R-:W-:Y:S01]  /*0ef0*/  IMAD.MOV.U32 R13, RZ, RZ, R9 ;  /* 0x000000ffff0d7224 */ /* 0x000fe200078e0009 */
[----:B------:R-:W-:Y:S01]  /*0f00*/  @P2 SHF.R.U32.HI R13, RZ, c[0x0][0x2cc], R8 ;  /* 0x0000b300ff0d2a19 */ /* 0x000fe20000011608 */
[----:B------:R-:W-:Y:S01]  /*0f10*/  IMAD.IADD R0, R41, 0x1, -R0 ;  /* 0x0000000129007824 */ /* 0x000fe200078e0a00 */
[----:B------:R-:W-:Y:S01]  /*0f20*/  LEA.HI R8, R12, R14, RZ, 0x2 ;  /* 0x0000000e0c087211 */ /* 0x000fe200078f10ff */
[----:B------:R-:W-:Y:S01]  /*0f30*/  IMAD R15, R15, c[0x0][0x1c0], RZ ;  /* 0x000070000f0f7a24 */ /* 0x000fe200078e02ff */
[----:B------:R-:W-:Y:S01]  /*0f40*/  ISETP.GE.AND P6, PT, R17, c[0x0][0x1d4], PT ;  /* 0x0000750011007a0c */ /* 0x000fe20003fc6270 */
[----:B------:R-:W-:Y:S01]  /*0f50*/  IMAD R0, R16, 0x8, R0 ;  /* 0x0000000810007824 */ /* 0x000fe200078e0200 */
[----:B------:R-:W-:Y:S01]  /*0f60*/  LOP3.LUT R8, R8, 0xfffffffc, RZ, 0xc0, !PT ;  /* 0xfffffffc08087812 */ /* 0x000fe200078ec0ff */
[----:B------:R-:W-:Y:S01]  /*0f70*/  IMAD.SHL.U32 R12, R29, 0x40, RZ ;  /* 0x000000401d0c7824 */ /* 0x000fe200078e00ff */
[----:B------:R-:W-:Y:S01]  /*0f80*/  IADD3 R11, R11, R18, RZ ;  /* 0x000000120b0b7210 */ /* 0x000fe20007ffe0ff */
[----:B------:R-:W-:Y:S01]  /*0f90*/  IMAD.U32 R224, R0, 0x20, R20 ;  /* 0x0000002000e07824 */ /* 0x000fe200078e0014 */
[----:B------:R-:W-:Y:S01]  /*0fa0*/  SEL R0, R49, RZ, !P4 ;  /* 0x000000ff31007207 */ /* 0x000fe20006000000 */
[----:B------:R-:W-:Y:S01]  /*0fb0*/  IMAD.IADD R20, R14, 0x1, -R8 ;  /* 0x000000010e147824 */ /* 0x000fe200078e0a08 */
[----:B------:R-:W-:Y:S01]  /*0fc0*/  LOP3.LUT P2, RZ, R29, 0x2, RZ, 0xc0, !PT ;  /* 0x000000021dff7812 */ /* 0x000fe2000784c0ff */
[----:B------:R-:W-:Y:S01]  /*0fd0*/  IMAD.SHL.U32 R8, R23, 0x20, RZ ;  /* 0x0000002017087824 */ /* 0x000fe200078e00ff */
[----:B------:R-:W-:Y:S01]  /*0fe0*/  ISETP.GE.AND P2, PT, R6, c[0x0][0x1d4], PT ;  /* 0x0000750006007a0c */ /* 0x000fe20003f46270 */
[----:B------:R-:W-:Y:S01]  /*0ff0*/  IMAD R15, R0, c[0x0][0x1c4], R15 ;  /* 0x00007100000f7a24 */ /* 0x000fe200078e020f */
[----:B------:R-:W-:Y:S01]  /*1000*/  ISETP.GE.AND P4, PT, R6, c[0x0][0x198], PT ;  /* 0x0000660006007a0c */ /* 0x000fe20003f86270 */
[----:B------:R-:W-:Y:S01]  /*1010*/  IMAD.WIDE.U32 R2, R0, c[0x0][0x1c0], R2 ;  /* 0x0000700000027a25 */ /* 0x000fe200078e0002 */
[----:B------:R-:W-:-:S02]  /*1020*/  LOP3.LUT R8, R8, 0xffffff00, RZ, 0xc0, !PT ;  /* 0xffffff0008087812 */ /* 0x000fc400078ec0ff */
[----:B------:R-:W-:Y:S01]  /*1030*/  P2R R33, PR, RZ, 0x4 ;  /* 0x00000004ff217803 */ /* 0x000fe20000000000 */
[----:B------:R-:W-:Y:S02]  /*1040*/  IMAD.MOV R0, RZ, RZ, -R13 ;  /* 0x000000ffff007224 */ /* 0x000fe400078e0a0d */
[--C-:B------:R-:W-:Y:S02]  /*1050*/  IMAD R24, R22, 0x20, R8.reuse ;  /* 0x0000002016187824 */ /* 0x100fe400078e0208 */
[----:B------:R-:W-:Y:S01]  /*1060*/  IMAD R18, R0, c[0x0][0x2c4], R9 ;  /* 0x0000b10000127a24 */ /* 0x000fe200078e0209 */
[----:B------:R-:W-:Y:S01]  /*1070*/  LOP3.LUT R0, R12, 0xc0, RZ, 0xc0, !PT ;  /* 0x000000c00c007812 */ /* 0x000fe200078ec0ff */
[----:B------:R-:W-:Y:S01]  /*1080*/  IMAD R9, R16, 0x200, R8 ;  /* 0x0000020010097824 */ /* 0x000fe200078e0208 */
[----:B------:R-:W-:Y:S01]  /*1090*/  SEL R8, RZ, 0xffffffff, P6 ;  /* 0xffffffffff087807 */ /* 0x000fe20003000000 */
[----:B------:R-:W-:Y:S01]  /*10a0*/  IMAD.WIDE.U32 R4, R4, c[0x0][0x208], R6 ;  /* 0x0000820004047a25 */ /* 0x000fe200078e0006 */
[----:B------:R-:W-:Y:S01]  /*10b0*/  LOP3.LUT R14, R0, 0x8, R30, 0xf8, !PT ;  /* 0x00000008000e7812 */ /* 0x000fe200078ef81e */
[----:B------:R1:W-:Y:S01]  /*10c0*/  STL [R1+0x34], R33 ;  /* 0x0000342101007387 */ /* 0x0003e20000100800 */
[----:B------:R-:W-:Y:S01]  /*10d0*/  SHF.R.U32.HI R12, RZ, 0x3, R0 ;  /* 0x00000003ff0c7819 */ /* 0x000fe20000011600 */
[----:B------:R-:W-:Y:S01]  /*10e0*/  IMAD.SHL.U32 R0, R8, 0x2, RZ ;  /* 0x0000000208007824 */ /* 0x000fe200078e00ff */
[----:B------:R-:W-:Y:S01]  /*10f0*/  LEA R23, R22, R9, 0x5 ;  /* 0x0000000916177211 */ /* 0x000fe200078e28ff */
[----:B------:R-:W-:Y:S01]  /*1100*/  IMAD.IADD R5, R5, 0x1, R19 ;  /* 0x0000000105057824 */ /* 0x000fe200078e0213 */
[----:B------:R-:W-:Y:S01]  /*1110*/  SEL R9, RZ, 0x1, P2 ;  /* 0x00000001ff097807 */ /* 0x000fe20001000000 */
[----:B------:R-:W-:Y:S01]  /*1120*/  IMAD R19, R31, c[0x0][0x1e8], RZ ;  /* 0x00007a001f137a24 */ /* 0x000fe200078e02ff */
[----:B------:R-:W-:Y:S01]  /*1130*/  LOP3.LUT R16, R14, R12, RZ, 0x3c, !PT ;  /* 0x0000000c0e107212 */ /* 0x000fe200078e3cff */
[----:B------:R-:W-:Y:S01]  /*1140*/  IMAD.MOV.U32 R8, RZ, RZ, R2 ;  /* 0x000000ffff087224 */ /* 0x000fe200078e0002 */
[----:B------:R-:W-:Y:S01]  /*1150*/  LOP3.LUT R12, R0, 0x2, R9, 0xe2, !PT ;  /* 0x00000002000c7812 */ /* 0x000fe200078ee209 */
[----:B------:R-:W-:Y:S01]  /*1160*/  IMAD.IADD R9, R3, 0x1, R15 ;  /* 0x0000000103097824 */ /* 0x000fe200078e020f */
[----:B------:R-:W-:Y:S01]  /*1170*/  SHF.R.S32.HI R0, RZ, 0x1f, R13 ;  /* 0x0000001fff007819 */ /* 0x000fe2000001140d */
[C---:B------:R-:W-:Y:S01]  /*1180*/  IMAD R19, R32.reuse, c[0x0][0x1ec], R19 ;  /* 0x00007b0020137a24 */ /* 0x040fe200078e0213 */
[----:B------:R-:W-:Y:S01]  /*1190*/  SEL R3, RZ, 0x4, P5 ;  /* 0x00000004ff037807 */ /* 0x000fe20002800000 */
[----:B------:R-:W-:Y:S01]  /*11a0*/  IMAD.WIDE.U32 R10, R32, c[0x0][0x1e8], R10 ;  /* 0x00007a00200a7a25 */ /* 0x000fe200078e000a */
[----:B------:R-:W-:-:S02]  /*11b0*/  ISETP.GE.AND P2, PT, R17, c[0x0][0x198], PT ;  /* 0x0000660011007a0c */ /* 0x000fc40003f46270 */
[----:B------:R-:W-:Y:S01]  /*11c0*/  LOP3.LUT R42, R12, R3, RZ, 0xfc, !PT ;  /* 0x000000030c2a7212 */ /* 0x000fe200078efcff */
[----:B------:R-:W-:Y:S01]  /*11d0*/  IMAD R0, R0, c[0x0][0x1b0], RZ ;  /* 0x00006c0000007a24 */ /* 0x000fe200078e02ff */
[----:B------:R-:W-:Y:S01]  /*11e0*/  SHF.R.S32.HI R3, RZ, 0x1f, R18 ;  /* 0x0000001fff037819 */ /* 0x000fe20000011412 */
[----:B------:R-:W-:-:S04]  /*11f0*/  IMAD.WIDE.U32 R8, R13, c[0x0][0x1b0], R8 ;  /* 0x00006c000d087a25 */ /* 0x000fc800078e0008 */
[----:B------:R-:W-:Y:S02]  /*1200*/  IMAD R12, R13, c[0x0][0x1b4], R0 ;  /* 0x00006d000d0c7a24 */ /* 0x000fe400078e0200 */
[----:B------:R-:W-:Y:S02]  /*1210*/  IMAD.SHL.U32 R0, R20, 0x40, RZ ;  /* 0x0000004014007824 */ /* 0x000fe400078e00ff */
[----:B------:R-:W-:Y:S02]  /*1220*/  IMAD.IADD R13, R11, 0x1, R19 ;  /* 0x000000010b0d7824 */ /* 0x000fe400078e0213 */
[----:B------:R-:W-:Y:S01]  /*1230*/  IMAD.SHL.U32 R11, R25, 0x8, RZ ;  /* 0x00000008190b7824 */ /* 0x000fe200078e00ff */
[----:B------:R-:W-:Y:S01]  /*1240*/  LOP3.LUT R0, R0, 0xc0, RZ, 0xc0, !PT ;  /* 0x000000c000007812 */ /* 0x000fe200078ec0ff */
[----:B------:R-:W-:-:S04]  /*1250*/  IMAD.WIDE.U32 R14, R32, c[0x0][0x210], R4 ;  /* 0x00008400200e7a25 */ /* 0x000fc800078e0004 */
[----:B------:R-:W-:Y:S02]  /*1260*/  IMAD.IADD R9, R9, 0x1, R12 ;  /* 0x0000000109097824 */ /* 0x000fe400078e020c */
[----:B------:R-:W-:Y:S02]  /*1270*/  IMAD R2, R25, 0x8, R27 ;  /* 0x0000000819027824 */ /* 0x000fe400078e021b */
[----:B------:R-:W-:Y:S01]  /*1280*/  IMAD.MOV.U32 R12, RZ, RZ, R10 ;  /* 0x000000ffff0c7224 */ /* 0x000fe200078e000a */
[----:B------:R-:W-:Y:S01]  /*1290*/  LOP3.LUT R10, R0, 0x8, R11, 0xf8, !PT ;  /* 0x00000008000a7812 */ /* 0x000fe200078ef80b */
[----:B------:R-:W-:Y:S01]  /*12a0*/  IMAD R22, R31, c[0x0][0x210], RZ ;  /* 0x000084001f167a24 */ /* 0x000fe200078e02ff */
[----:B------:R-:W-:Y:S01]  /*12b0*/  SHF.R.U32.HI R0, RZ, 0x3, R0 ;  /* 0x00000003ff007819 */ /* 0x000fe20000011600 */
[----:B------:R-:W-:Y:S02]  /*12c0*/  IMAD R3, R3, c[0x0][0x1a8], RZ ;  /* 0x00006a0003037a24 */ /* 0x000fe400078e02ff */
[----:B------:R-:W-:-:S02]  /*12d0*/  IMAD.U32 R2, R2, 0x20, R16 ;  /* 0x0000002002027824 */ /* 0x000fc400078e0010 */
[----:B------:R-:W-:Y:S02]  /*12e0*/  IMAD R22, R32, c[0x0][0x214], R22 ;  /* 0x0000850020167a24 */ /* 0x000fe400078e0216 */
[----:B------:R-:W-:Y:S01]  /*12f0*/  IMAD R16, R18, c[0x0][0x1ac], R3 ;  /* 0x00006b0012107a24 */ /* 0x000fe200078e0203 */
[----:B------:R-:W-:Y:S01]  /*1300*/  LOP3.LUT R3, R10, R0, RZ, 0x3c, !PT ;  /* 0x000000000a037212 */ /* 0x000fe200078e3cff */
[----:B------:R-:W-:Y:S01]  /*1310*/  IMAD.IADD R11, R15, 0x1, R22 ;  /* 0x000000010f0b7824 */ /* 0x000fe200078e0216 */
[----:B------:R-:W-:Y:S01]  /*1320*/  MOV R10, R14 ;  /* 0x0000000e000a7202 */ /* 0x000fe20000000f00 */
[----:B------:R-:W-:-:S04]  /*1330*/  IMAD.WIDE.U32 R8, R18, c[0x0][0x1a8], R8 ;  /* 0x00006a0012087a25 */ /* 0x000fc800078e0008 */
[----:B------:R-:W-:Y:S02]  /*1340*/  IMAD.IADD R9, R9, 0x1, R16 ;  /* 0x0000000109097824 */ /* 0x000fe400078e0210 */
[----:B------:R-:W-:Y:S02]  /*1350*/  IMAD R16, R28, c[0x0][0x2c4], RZ ;  /* 0x0000b1001c107a24 */ /* 0x000fe400078e02ff */
[----:B------:R-:W-:Y:S01]  /*1360*/  IMAD R19, R48, 0x80, R41 ;  /* 0x0000008030137824 */ /* 0x000fe200078e0229 */
[--C-:B--2---:R-:W-:Y:S01]  /*1370*/  @P1 SHF.R.S32.HI R5, RZ, 0x1f, R26.reuse ;  /* 0x0000001fff051819 */ /* 0x104fe2000001141a */
[----:B------:R-:W-:Y:S01]  /*1380*/  @P1 IMAD.MOV.U32 R4, RZ, RZ, R26 ;  /* 0x000000ffff041224 */ /* 0x000fe200078e001a */
[----:B------:R-:W-:Y:S01]  /*1390*/  @!P1 MOV R5, R21 ;  /* 0x0000001500059202 */ /* 0x000fe20000000f00 */
[----:B------:R-:W-:Y:S01]  /*13a0*/  @!P1 IMAD.MOV.U32 R4, RZ, RZ, R49 ;  /* 0x000000ffff049224 */ /* 0x000fe200078e0031 */
[----:B------:R-:W-:Y:S01]  /*13b0*/  LOP3.LUT P1, RZ, R20, 0x2, RZ, 0xc0, !PT ;  /* 0x0000000214ff7812 */ /* 0x000fe2000782c0ff */
[----:B------:R-:W-:Y:S01]  /*13c0*/  IMAD.MOV.U32 R20, RZ, RZ, 0x10 ;  /* 0x00000010ff147424 */ /* 0x000fe200078e00ff */
[----:B------:R-:W-:-:S02]  /*13d0*/  SEL R5, R5, RZ, !P0 ;  /* 0x000000ff05057207 */ /* 0x000fc40004000000 */
[----:B------:R-:W-:Y:S01]  /*13e0*/  SEL R0, R4, RZ, !P0 ;  /* 0x000000ff04007207 */ /* 0x000fe20004000000 */
[----:B------:R-:W-:Y:S01]  /*13f0*/  IMAD.IADD R4, R3, 0x1, R24 ;  /* 0x0000000103047824 */ /* 0x000fe200078e0218 */
[C---:B------:R-:W-:Y:S01]  /*1400*/  LEA R18, P0, R8.reuse, c[0x0][0x160], 0x1 ;  /* 0x0000580008127a11 */ /* 0x040fe200078008ff */
[C---:B------:R-:W-:Y:S02]  /*1410*/  IMAD R14, R5.reuse, c[0x0][0x1f0], RZ ;  /* 0x00007c00050e7a24 */ /* 0x040fe400078e02ff */
[----:B------:R-:W-:Y:S01]  /*1420*/  IMAD R5, R5, c[0x0][0x218], RZ ;  /* 0x0000860005057a24 */ /* 0x000fe200078e02ff */
[----:B------:R-:W-:Y:S01]  /*1430*/  LEA.HI.X R15, R8, c[0x0][0x164], R9, 0x1, P0 ;  /* 0x00005900080f7a11 */ /* 0x000fe200000f0c09 */
[C---:B------:R-:W-:Y:S01]  /*1440*/  IMAD.WIDE.U32 R62, R0.reuse, c[0x0][0x218], R10 ;  /* 0x00008600003e7a25 */ /* 0x040fe200078e000a */
[----:B------:R-:W-:Y:S01]  /*1450*/  ISETP.GE.AND P0, PT, R19, R16, PT ;  /* 0x000000101300720c */ /* 0x000fe20003f06270 */
[----:B------:R1:W2:Y:S02]  /*1460*/  SHFL.IDX PT, R8, R18, RZ, 0x1c1f ;  /* 0x001c1fff12087589 */ /* 0x0002a400000e0000 */
[----:B------:R-:W-:-:S02]  /*1470*/  IMAD R5, R0, c[0x0][0x21c], R5 ;  /* 0x0000870000057a24 */ /* 0x000fc400078e0205 */
[C---:B------:R-:W-:Y:S01]  /*1480*/  IMAD R14, R0.reuse, c[0x0][0x1f4], R14 ;  /* 0x00007d00000e7a24 */ /* 0x040fe200078e020e */
[----:B------:R1:W3:Y:S01]  /*1490*/  SHFL.IDX PT, R9, R15, RZ, 0x1c1f ;  /* 0x001c1fff0f097589 */ /* 0x0002e200000e0000 */
[----:B------:R-:W-:Y:S01]  /*14a0*/  IMAD.WIDE.U32 R30, R0, c[0x0][0x1f0], R12 ;  /* 0x00007c00001e7a25 */ /* 0x000fe200078e000c */
[----:B------:R-:W-:-:S03]  /*14b0*/  SEL R0, R20, 0xfffffff0, !P1 ;  /* 0xfffffff014007807 */ /* 0x000fc60004800000 */
[----:B------:R-:W-:Y:S01]  /*14c0*/  IMAD.IADD R27, R63, 0x1, R5 ;  /* 0x000000013f1b7824 */ /* 0x000fe200078e0205 */
[----:B------:R1:W-:Y:S01]  /*14d0*/  STL.64 [R1+0x28], R30 ;  /* 0x0000281e01007387 */ /* 0x0003e20000100a00 */
[----:B------:R-:W-:Y:S02]  /*14e0*/  IMAD.IADD R35, R31, 0x1, R14 ;  /* 0x000000011f237824 */ /* 0x000fe400078e020e */
[----:B------:R-:W-:Y:S01]  /*14f0*/  IMAD.IADD R3, R3, 0x1, R23 ;  /* 0x0000000103037824 */ /* 0x000fe200078e0217 */
[----:B------:R1:W-:Y:S04]  /*1500*/  STL.64 [R1+0x20], R62 ;  /* 0x0000203e01007387 */ /* 0x0003e80000100a00 */
[----:B------:R1:W-:Y:S04]  /*1510*/  STL [R1+0x1c], R27 ;  /* 0x00001c1b01007387 */ /* 0x0003e80000100800 */
[----:B------:R1:W-:Y:S01]  /*1520*/  STL [R1+0x14], R35 ;  /* 0x0000142301007387 */ /* 0x0003e20000100800 */
[----:B------:R-:W-:Y:S05]  /*1530*/  @P0 BRA `(.L_x_23) ;  /* 0x0000010000000947 */ /* 0x000fea0003800000 */
[----:B--2---:R-:W-:Y:S02]  /*1540*/  IADD3 R5, R6, 0x40, RZ ;  /* 0x0000004006057810 */ /* 0x004fe40007ffe0ff */
[----:B------:R-:W-:-:S02]  /*1550*/  SHF.R.S32.HI R13, RZ, 0x1f, R17 ;  /* 0x0000001fff0d7819 */ /* 0x000fc40000011411 */
[----:B------:R-:W-:Y:S02]  /*1560*/  SHF.R.S32.HI R12, RZ, 0x1f, R5 ;  /* 0x0000001fff0c7819 */ /* 0x000fe40000011405 */
[----:B------:R-:W-:Y:S02]  /*1570*/  LEA.HI R13, R13, R17, RZ, 0x3 ;  /* 0x000000110d0d7211 */ /* 0x000fe400078f18ff */
[----:B------:R-:W-:Y:S02]  /*1580*/  LEA.HI R5, R12, R5, RZ, 0x3 ;  /* 0x000000050c057211 */ /* 0x000fe400078f18ff */
[----:B------:R-:W-:Y:S02]  /*1590*/  LEA R10, P0, R6, R8, 0x1 ;  /* 0x00000008060a7211 */ /* 0x000fe400078008ff */
[----:B------:R-:W-:Y:S02]  /*15a0*/  LOP3.LUT R12, R13, 0xfffffff8, RZ, 0xc0, !PT ;  /* 0xfffffff80d0c7812 */ /* 0x000fe400078ec0ff */
[----:B------:R-:W-:Y:S01]  /*15b0*/  LOP3.LUT R14, R5, 0xfffffff8, RZ, 0xc0, !PT ;  /* 0xfffffff8050e7812 */ /* 0x000fe200078ec0ff */
[----:B------:R-:W-:Y:S01]  /*15c0*/  IMAD.SHL.U32 R5, R224, 0x2, RZ ;  /* 0x00000002e0057824 */ /* 0x000fe200078e00ff */
[----:B---3--:R-:W-:Y:S01]  /*15d0*/  LEA.HI.X R11, R6, R9, R7, 0x1, P0 ;  /* 0x00000009060b7211 */ /* 0x008fe200000f0c07 */
[----:B------:R-:W-:-:S04]  /*15e0*/  IMAD.WIDE R12, R12, 0x2, R8 ;  /* 0x000000020c0c7825 */ /* 0x000fc800078e0208 */
[----:B------:R-:W-:Y:S01]  /*15f0*/  IMAD.WIDE R8, R14, 0x2, R8 ;  /* 0x000000020e087825 */ /* 0x000fe200078e0208 */
[----:B------:R-:W-:Y:S01]  /*1600*/  @!PT LDS RZ, [RZ] ;  /* 0x00000000fffff984 */ /* 0x000fe20000000800 */
[----:B------:R2:W-:Y:S04]  /*1610*/  LDGSTS.E.BYPASS.LTC128B.128 [R5+0x6100], [R10.64], !P4 ;  /* 0x061000000a057fae */ /* 0x0005e8000e101d44 */
[----:B------:R2:W-:Y:S04]  /*1620*/  LDGSTS.E.BYPASS.LTC128B.128 [R5+0x8100], [R12.64], !P2 ;  /* 0x081000000c057fae */ /* 0x0005e8000d101d44 */
[----:B------:R2:W-:Y:S02]  /*1630*/  LDGSTS.E.BYPASS.LTC128B.128 [R5+0xa100], [R8.64], !P3 ;  /* 0x0a10000008057fae */ /* 0x0005e4000d901d44 */
.L_x_23:
[----:B--2---:R-:W-:Y:S05]  /*1640*/  BSYNC B0 ;  /* 0x0000000000007941 */ /* 0x004fea0003800000 */
.L_x_22:
[----:B------:R-:W-:Y:S01]  /*1650*/  IADD3 R5, R19, 0x20, RZ ;  /* 0x0000002013057810 */ /* 0x000fe20007ffe0ff */
[----:B---3--:R2:W3:Y:S01]  /*1660*/  SHFL.IDX PT, R9, R15, 0x1, 0x1c1f ;  /* 0x003c1f000f097f89 */ /* 0x0084e200000e0000 */
[----:B------:R-:W-:Y:S02]  /*1670*/  BSSY B0, `(.L_x_24) ;  /* 0x0000014000007945 */ /* 0x000fe40003800000 */
[----:B------:R-:W-:Y:S01]  /*1680*/  ISETP.GE.AND P0, PT, R5, R16, PT ;  /* 0x000000100500720c */ /* 0x000fe20003f06270 */
[----:B------:R2:W4:-:S12]  /*1690*/  SHFL.IDX PT, R8, R18, 0x1, 0x1c1f ;  /* 0x003c1f0012087f89 */ /* 0x00051800000e0000 */
[----:B------:R-:W-:Y:S05]  /*16a0*/  @P0 BRA `(.L_x_25) ;  /* 0x0000010000000947 */ /* 0x000fea0003800000 */
[----:B------:R-:W-:Y:S02]  /*16b0*/  IADD3 R5, R6, 0x40, RZ ;  /* 0x0000004006057810 */ /* 0x000fe40007ffe0ff */
[----:B------:R-:W-:Y:S02]  /*16c0*/  SHF.R.S32.HI R13, RZ, 0x1f, R17 ;  /* 0x0000001fff0d7819 */ /* 0x000fe40000011411 */
[----:B------:R-:W-:Y:S02]  /*16d0*/  SHF.R.S32.HI R12, RZ, 0x1f, R5 ;  /* 0x0000001fff0c7819 */ /* 0x000fe40000011405 */
[----:B------:R-:W-:Y:S02]  /*16e0*/  LEA.HI R13, R13, R17, RZ, 0x3 ;  /* 0x000000110d0d7211 */ /* 0x000fe400078f18ff */
[----:B------:R-:W-:Y:S02]  /*16f0*/  LEA.HI R5, R12, R5, RZ, 0x3 ;  /* 0x000000050c057211 */ /* 0x000fe400078f18ff */
[----:B----4-:R-:W-:-:S02]  /*1700*/  LEA R10, P0, R6, R8, 0x1 ;  /* 0x00000008060a7211 */ /* 0x010fc400078008ff */
        /* <DEDUP_REMOVED lines=10> */
.L_x_25:
[----:B------:R-:W-:Y:S05]  /*17b0*/  BSYNC B0 ;  /* 0x0000000000007941 */ /* 0x000fea0003800000 */
.L_x_24:
[----:B---3--:R-:W-:Y:S01]  /*17c0*/  IADD3 R5, R19, 0x40, RZ ;  /* 0x0000004013057810 */ /* 0x008fe20007ffe0ff */
[----:B------:R3:W1:Y:S01]  /*17d0*/  SHFL.IDX PT, R9, R15, 0x2, 0x1c1f ;  /* 0x005c1f000f097f89 */ /* 0x00066200000e0000 */
[----:B------:R-:W-:Y:S02]  /*17e0*/  BSSY B0, `(.L_x_26) ;  /* 0x0000014000007945 */ /* 0x000fe40003800000 */
[----:B------:R-:W-:Y:S01]  /*17f0*/  ISETP.GE.AND P0, PT, R5, R16, PT ;  /* 0x000000100500720c */ /* 0x000fe20003f06270 */
[----:B----4-:R3:W4:-:S12]  /*1800*/  SHFL.IDX PT, R8, R18, 0x2, 0x1c1f ;  /* 0x005c1f0012087f89 */ /* 0x01071800000e0000 */
        /* <DEDUP_REMOVED lines=10> */
[----:B-1----:R-:W-:Y:S01]  /*18b0*/  LEA.HI.X R11, R6, R9, R7, 0x1, P0 ;  /* 0x00000009060b7211 */ /* 0x002fe200000f0c07 */
[----:B------:R-:W-:-:S04]  /*18c0*/  IMAD.WIDE R12, R12, 0x2, R8 ;  /* 0x000000020c0c7825 */ /* 0x000fc800078e0208 */
[----:B------:R-:W-:Y:S01]  /*18d0*/  IMAD.WIDE R8, R14, 0x2, R8 ;  /* 0x000000020e087825 */ /* 0x000fe200078e0208 */
[----:B------:R-:W-:Y:S01]  /*18e0*/  @!PT LDS RZ, [RZ] ;  /* 0x00000000fffff984 */ /* 0x000fe20000000800 */
[----:B------:R1:W-:Y:S04]  /*18f0*/  LDGSTS.E.BYPASS.LTC128B.128 [R5+0x7100], [R10.64], !P4 ;  /* 0x071000000a057fae */ /* 0x0003e8000e101d44 */
[----:B------:R1:W-:Y:S04]  /*1900*/  LDGSTS.E.BYPASS.LTC128B.128 [R5+0x9100], [R12.64], !P2 ;  /* 0x091000000c057fae */ /* 0x0003e8000d101d44 */
[----:B------:R1:W-:Y:S02]  /*1910*/  LDGSTS.E.BYPASS.LTC128B.128 [R5+0xb100], [R8.64], !P3 ;  /* 0x0b10000008057fae */ /* 0x0003e4000d901d44 */
.L_x_27:
[----:B------:R-:W-:Y:S05]  /*1920*/  BSYNC B0 ;  /* 0x0000000000007941 */ /* 0x000fea0003800000 */
.L_x_26:
[----:B-1--4-:R-:W1:Y:S01]  /*1930*/  SHFL.IDX PT, R8, R18, 0x3, 0x1c1f ;  /* 0x007c1f0012087f89 */ /* 0x012e6200000e0000 */
[----:B------:R-:W-:Y:S01]  /*1940*/  IADD3 R5, R19, 0x60, RZ ;  /* 0x0000006013057810 */ /* 0x000fe20007ffe0ff */
[----:B------:R-:W-:Y:S01]  /*1950*/  IMAD.SHL.U32 R224, R224, 0x2, RZ ;  /* 0x00000002e0e07824 */ /* 0x000fe200078e00ff */
[----:B------:R-:W-:Y:S01]  /*1960*/  LEA.HI.SX32 R40, R159, 0xffffffff, 0x1a ;  /* 0xffffffff9f287811 */ /* 0x000fe200078fd2ff */
[----:B------:R-:W4:Y:S01]  /*1970*/  SHFL.IDX PT, R9, R15, 0x3, 0x1c1f ;  /* 0x007c1f000f097f89 */ /* 0x000f2200000e0000 */
[----:B------:R-:W-:Y:S01]  /*1980*/  ISETP.GE.AND P1, PT, R5, R16, PT ;  /* 0x000000100500720c */ /* 0x000fe20003f26270 */
[----:B------:R-:W-:Y:S01]  /*1990*/  IMAD.MOV.U32 R12, RZ, RZ, c[0x0][0x1e0] ;  /* 0x00007800ff0c7624 */ /* 0x000fe200078e00ff */
[----:B------:R-:W-:Y:S01]  /*19a0*/  SHF.R.S32.HI R43, RZ, 0x1f, R40 ;  /* 0x0000001fff2b7819 */ /* 0x000fe20000011428 */
[----:B------:R-:W-:-:S02]  /*19b0*/  IMAD.MOV.U32 R28, RZ, RZ, 0x6 ;  /* 0x00000006ff1c7424 */ /* 0x000fc400078e00ff */
[----:B------:R-:W-:Y:S02]  /*19c0*/  IMAD.MOV.U32 R154, RZ, RZ, R34 ;  /* 0x000000ffff9a7224 */ /* 0x000fe400078e0022 */
[----:B------:R-:W-:Y:S01]  /*19d0*/  IMAD.MOV.U32 R155, RZ, RZ, R35 ;  /* 0x000000ffff9b7224 */ /* 0x000fe200078e0023 */
[C---:B------:R-:W-:Y:S01]  /*19e0*/  SHF.L.U64.HI R149, R12.reuse, R28, c[0x0][0x1e4] ;  /* 0x000079000c957619 */ /* 0x040fe2000001021c */
[C---:B------:R-:W-:Y:S02]  /*19f0*/  IMAD.SHL.U32 R150, R12.reuse, 0x40, RZ ;  /* 0x000000400c967824 */ /* 0x040fe400078e00ff */
[----:B------:R-:W-:Y:S02]  /*1a00*/  IMAD.MOV.U32 R154, RZ, RZ, R30 ;  /* 0x000000ffff9a7224 */ /* 0x000fe400078e001e */
[----:B------:R-:W-:Y:S02]  /*1a10*/  IMAD.SHL.U32 R152, R12, 0x20, RZ ;  /* 0x000000200c987824 */ /* 0x000fe400078e00ff */
[----:B------:R-:W-:Y:S01]  /*1a20*/  IMAD.SHL.U32 R210, R3, 0x2, RZ ;  /* 0x0000000203d27824 */ /* 0x000fe200078e00ff */
[----:B------:R-:W-:Y:S01]  /*1a30*/  STL.64 [R1+0x10], R154 ;  /* 0x0000109a01007387 */ /* 0x000fe20000100a00 */
[----:B------:R-:W-:Y:S01]  /*1a40*/  IMAD.SHL.U32 R139, R2, 0x2, RZ ;  /* 0x00000002028b7824 */ /* 0x000fe200078e00ff */
[----:B-1----:R-:W-:Y:S01]  /*1a50*/  @!P1 LEA R10, P0, R6, R8, 0x1 ;  /* 0x00000008060a9211 */ /* 0x002fe200078008ff */
[----:B------:R-:W-:-:S02]  /*1a60*/  IMAD.MOV.U32 R60, RZ, RZ, R26 ;  /* 0x000000ffff3c7224 */ /* 0x000fc400078e001a */
[----:B------:R-:W-:Y:S01]  /*1a70*/  IMAD.MOV.U32 R61, RZ, RZ, R27 ;  /* 0x000000ffff3d7224 */ /* 0x000fe200078e001b */
[C---:B----4-:R-:W-:Y:S01]  /*1a80*/  @!P1 LEA.HI.X R11, R6.reuse, R9, R7, 0x1, P0 ;  /* 0x00000009060b9211 */ /* 0x050fe200000f0c07 */
[----:B------:R-:W-:Y:S01]  /*1a90*/  IMAD.MOV.U32 R60, RZ, RZ, R62 ;  /* 0x000000ffff3c7224 */ /* 0x000fe200078e003e */
[----:B------:R-:W-:Y:S01]  /*1aa0*/  @!P1 IADD3 R6, R6, 0x40, RZ ;  /* 0x0000004006069810 */ /* 0x000fe20007ffe0ff */
[----:B------:R-:W-:Y:S01]  /*1ab0*/  IMAD R211, R0, 0x2, R210 ;  /* 0x0000000200d37824 */ /* 0x000fe200078e02d2 */
[----:B------:R-:W-:Y:S01]  /*1ac0*/  @!P1 SHF.R.S32.HI R7, RZ, 0x1f, R17 ;  /* 0x0000001fff079819 */ /* 0x000fe20000011411 */
[----:B------:R-:W-:Y:S01]  /*1ad0*/  @!PT LDS RZ, [RZ] ;  /* 0x00000000fffff984 */ /* 0x000fe20000000800 */
[----:B------:R1:W-:Y:S01]  /*1ae0*/  @!P1 LDGSTS.E.BYPASS.LTC128B.128 [R224+0x7900], [R10.64], !P4 ;  /* 0x079000000ae09fae */ /* 0x0003e2000e101d44 */
[----:B------:R-:W-:Y:S01]  /*1af0*/  @!P1 SHF.R.S32.HI R5, RZ, 0x1f, R6 ;  /* 0x0000001fff059819 */ /* 0x000fe20000011406 */
[----:B------:R-:W-:Y:S01]  /*1b00*/  IMAD R137, R40, -0x40, R136 ;  /* 0xffffffc028897824 */ /* 0x000fe200078e0288 */
[----:B------:R-:W-:Y:S01]  /*1b10*/  @!P1 LEA.HI R7, R7, R17, RZ, 0x3 ;  /* 0x0000001107079211 */ /* 0x000fe200078f18ff */
[----:B------:R-:W-:Y:S01]  /*1b20*/  STL.64 [R1+0x18], R60 ;  /* 0x0000183c01007387 */ /* 0x000fe20000100a00 */
[----:B------:R-:W-:Y:S01]  /*1b30*/  @!P1 LEA.HI R6, R5, R6, RZ, 0x3 ;  /* 0x0000000605069211 */ /* 0x000fe200078f18ff */
[----:B------:R-:W-:Y:S01]  /*1b40*/  IMAD.SHL.U32 R208, R4, 0x2, RZ ;  /* 0x0000000204d07824 */ /* 0x000fe200078e00ff */
[----:B------:R-:W-:-:S02]  /*1b50*/  @!P1 LOP3.LUT R5, R7, 0xfffffff8, RZ, 0xc0, !PT ;  /* 0xfffffff807059812 */ /* 0x000fc400078ec0ff */
[----:B------:R-:W-:Y:S01]  /*1b60*/  ISETP.NE.AND P4, PT, R33, RZ, PT ;  /* 0x000000ff2100720c */ /* 0x000fe20003f85270 */
[----:B------:R-:W-:Y:S01]  /*1b70*/  IMAD R209, R0, 0x2, R208 ;  /* 0x0000000200d17824 */ /* 0x000fe200078e02d0 */
[C---:B------:R-:W-:Y:S02]  /*1b80*/  IADD3 R2, R139.reuse, 0x3100, RZ ;  /* 0x000031008b027810 */ /* 0x040fe40007ffe0ff */
[----:B------:R-:W-:Y:S01]  /*1b90*/  IADD3 R212, R139, 0x3120, RZ ;  /* 0x000031208bd47810 */ /* 0x000fe20007ffe0ff */
[----:B-1----:R-:W-:Y:S01]  /*1ba0*/  IMAD.IADD R11, R136, 0x1, -R41 ;  /* 0x00000001880b7824 */ /* 0x002fe200078e0a29 */
[----:B------:R-:W-:Y:S01]  /*1bb0*/  @!P1 LOP3.LUT R10, R6, 0xfffffff8, RZ, 0xc0, !PT ;  /* 0xfffffff8060a9812 */ /* 0x000fe200078ec0ff */
[----:B------:R-:W-:-:S04]  /*1bc0*/  @!P1 IMAD.WIDE R6, R5, 0x2, R8 ;  /* 0x0000000205069825 */ /* 0x000fc800078e0208 */
[----:B------:R-:W-:Y:S01]  /*1bd0*/  IMAD R5, R40, -0x40, R11 ;  /* 0xffffffc028057824 */ /* 0x000fe200078e020b */
[----:B------:R1:W-:Y:S01]  /*1be0*/  @!P1 LDGSTS.E.BYPASS.LTC128B.128 [R224+0x9900], [R6.64], !P2 ;  /* 0x0990000006e09fae */ /* 0x0003e2000d101d44 */
[----:B------:R-:W-:-:S03]  /*1bf0*/  @!P1 IMAD.WIDE R8, R10, 0x2, R8 ;  /* 0x000000020a089825 */ /* 0x000fc600078e0208 */
[C---:B------:R-:W-:Y:S02]  /*1c00*/  ISETP.GE.AND P0, PT, R5.reuse, 0x1, PT ;  /* 0x000000010500780c */ /* 0x040fe40003f06270 */
[----:B------:R4:W-:Y:S01]  /*1c10*/  @!P1 LDGSTS.E.BYPASS.LTC128B.128 [R224+0xb900], [R8.64], !P3 ;  /* 0x0b90000008e09fae */ /* 0x0009e2000d901d44 */
[----:B------:R-:W-:Y:S02]  /*1c20*/  ISETP.GE.AND P2, PT, R5, 0x21, PT ;  /* 0x000000210500780c */ /* 0x000fe40003f46270 */
[----:B------:R-:W-:Y:S01]  /*1c30*/  LOP3.LUT P3, RZ, R29, 0x2, RZ, 0xc0, !PT ;  /* 0x000000021dff7812 */ /* 0x000fe2000786c0ff */
[----:B------:R-:W0:-:S12]  /*1c40*/  LDGDEPBAR ;  /* 0x00000000000079af */ /* 0x000e180000000000 */
[----:B------:R-:W-:Y:S01]  /*1c50*/  @P3 IADD3 R212, R2, -0x20, RZ ;  /* 0xffffffe002d43810 */ /* 0x000fe20007ffe0ff */
[----:B------:R-:W-:Y:S01]  /*1c60*/  BAR.SYNC.DEFER_BLOCKING 0x0 ;  /* 0x0000000000007b1d */ /* 0x000fe20000010000 */
[----:B------:R-:W-:Y:S01]  /*1c70*/  LOP3.LUT R2, R42, 0x1, RZ, 0xc0, !PT ;  /* 0x000000012a027812 */ /* 0x000fe200078ec0ff */
[----:B-1----:R-:W-:-:S04]  /*1c80*/  IMAD.WIDE.U32 R6, R40, R150, R154 ;  /* 0x0000009628067225 */ /* 0x002fc800078e009a */
[----:B----4-:R-:W-:Y:S02]  /*1c90*/  IMAD R8, R149, R40, RZ ;  /* 0x0000002895087224 */ /* 0x010fe400078e02ff */
[----:B------:R-:W-:Y:S02]  /*1ca0*/  IMAD.MOV.U32 R9, RZ, RZ, 0x5 ;  /* 0x00000005ff097424 */ /* 0x000fe400078e00ff */
[----:B------:R-:W-:Y:S01]  /*1cb0*/  IMAD R5, R43, R150, R8 ;  /* 0x000000962b057224 */ /* 0x000fe200078e0208 */
[----:B------:R-:W-:Y:S02]  /*1cc0*/  @P0 LEA R8, P1, R6, c[0x0][0x1c8], 0x1 ;  /* 0x0000720006080a11 */ /* 0x000fe400078208ff */
[----:B------:R-:W-:Y:S01]  /*1cd0*/  SHF.L.U64.HI R153, R12, R9, c[0x0][0x1e4] ;  /* 0x000079000c997619 */ /* 0x000fe20000010209 */
[----:B------:R-:W-:-:S05]  /*1ce0*/  IMAD.IADD R5, R7, 0x1, R5 ;  /* 0x0000000107057824 */ /* 0x000fca00078e0205 */
[----:B------:R-:W-:Y:S02]  /*1cf0*/  @P0 LEA.HI.X R9, R6, c[0x0][0x1cc], R5, 0x1, P1 ;  /* 0x0000730006090a11 */ /* 0x000fe400008f0c05 */
[----:B------:R-:W-:-:S03]  /*1d00*/  @P2 IADD3 R7, P1, R152, R6, RZ ;  /* 0x0000000698072210 */ /* 0x000fc60007f3e0ff */
[----:B------:R-:W-:Y:S01]  /*1d10*/  @!PT LDS RZ, [RZ] ;  /* 0x00000000fffff984 */ /* 0x000fe20000000800 */
[----:B------:R-:W-:Y:S01]  /*1d20*/  @!PT LDS RZ, [RZ] ;  /* 0x00000000fffff984 */ /* 0x000fe20000000800 */
[----:B------:R-:W-:Y:S01]  /*1d30*/  @!PT LDS RZ, [RZ] ;  /* 0x00000000fffff984 */ /* 0x000fe20000000800 */
[----:B------:R1:W-:Y:S02]  /*1d40*/  @P0 LDGSTS.E.BYPASS.LTC128B.128 [R224+0x3100], [R8.64], !P4 ;  /* 0x0310000008e00fae */ /* 0x0003e4000e101d44 */
[----:B------:R-:W-:Y:S01]  /*1d50*/  @P2 IMAD.X R5, R153, 0x1, R5, P1 ;  /* 0x0000000199052824 */ /* 0x000fe200008e0605 */
[C---:B------:R-:W-:Y:S01]  /*1d60*/  @P2 LEA R6, P1, R7.reuse, c[0x0][0x1c8], 0x1 ;  /* 0x0000720007062a11 */ /* 0x040fe200078208ff */
[----:B------:R1:W-:Y:S03]  /*1d70*/  @P0 LDGSTS.E.BYPASS.LTC128B.128 [R224+0x4100], [R8.64+0x40], !P6 ;  /* 0x0410004008e00fae */ /* 0x0003e6000f101d44 */
[----:B------:R-:W-:Y:S01]  /*1d80*/  @P2 LEA.HI.X R7, R7, c[0x0][0x1cc], R5, 0x1, P1 ;  /* 0x0000730007072a11 */ /* 0x000fe200008f0c05 */
[----:B------:R1:W-:Y:S01]  /*1d90*/  @P0 LDGSTS.E.BYPASS.LTC128B.128 [R224+0x5100], [R8.64+0x80], !P5 ;  /* 0x0510008008e00fae */ /* 0x0003e2000e901d44 */
[----:B------:R-:W-:Y:S01]  /*1da0*/  IMAD.IADD R5, R137, 0x1, -R41 ;  /* 0x0000000189057824 */ /* 0x000fe200078e0a29 */
[----:B------:R-:W-:-:S02]  /*1db0*/  LOP3.LUT P1, RZ, R42, 0x2, RZ, 0xc0, !PT ;  /* 0x000000022aff7812 */ /* 0x000fc4000782c0ff */
[----:B------:R4:W-:Y:S04]  /*1dc0*/  @P2 LDGSTS.E.BYPASS.LTC128B.128 [R224+0x3900], [R6.64], !P4 ;  /* 0x0390000006e02fae */ /* 0x0009e8000e101d44 */
[----:B------:R4:W-:Y:S04]  /*1dd0*/  @P2 LDGSTS.E.BYPASS.LTC128B.128 [R224+0x4900], [R6.64+0x40], !P6 ;  /* 0x0490004006e02fae */ /* 0x0009e8000f101d44 */
[----:B------:R4:W-:Y:S01]  /*1de0*/  @P2 LDGSTS.E.BYPASS.LTC128B.128 [R224+0x5900], [R6.64+0x80], !P5 ;  /* 0x0590008006e02fae */ /* 0x0009e2000e901d44 */
[----:B------:R-:W-:-:S03]  /*1df0*/  ISETP.NE.U32.AND P2, PT, R2, 0x1, PT ;  /* 0x000000010200780c */ /* 0x000fc60003f45070 */
[----:B------:R-:W0:Y:S01]  /*1e00*/  LDGDEPBAR ;  /* 0x00000000000079af */ /* 0x000e220000000000 */
[C---:B------:R-:W-:Y:S02]  /*1e10*/  ISETP.LT.OR P3, PT, R5.reuse, 0x1, P2 ;  /* 0x000000010500780c */ /* 0x040fe40001761670 */
[----:B------:R-:W-:Y:S01]  /*1e20*/  ISETP.LT.OR P2, PT, R5, 0x21, P2 ;  /* 0x000000210500780c */ /* 0x000fe20001741670 */
[----:B------:R-:W-:-:S04]  /*1e30*/  DEPBAR.LE SB0, 0x1 ;  /* 0x000080400000791a */ /* 0x000fc80000000000 */
[----:B------:R-:W-:-:S04]  /*1e40*/  DEPBAR.LE SB0, 0x0 ;  /* 0x000080000000791a */ /* 0x000fc80000000000 */
[----:B------:R-:W-:Y:S06]  /*1e50*/  BAR.SYNC.DEFER_BLOCKING 0x0 ;  /* 0x0000000000007b1d */ /* 0x000fec0000010000 */
[----:B-1----:R-:W-:Y:S04]  /*1e60*/  LDSM.16.M88.4 R8, [R210+0x7100] ;  /* 0x00710000d208783b */ /* 0x002fe80000000200 */
[----:B--23--:R-:W1:Y:S04]  /*1e70*/  LDSM.16.M88.4 R16, [R139+0x3100] ;  /* 0x003100008b10783b */ /* 0x00ce680000000200 */
[----:B------:R-:W2:Y:S04]  /*1e80*/  LDSM.16.M88.4 R12, [R210+0x6100] ;  /* 0x00610000d20c783b */ /* 0x000ea80000000200 */
[----:B------:R-:W3:Y:S04]  /*1e90*/  LDSM.16.M88.4 R20, [R139+0x3500] ;  /* 0x003500008b14783b */ /* 0x000ee80000000200 */
[----:B------:R-:W5:Y:S04]  /*1ea0*/  LDSM.16.M88.4 R24, [R139+0x3900] ;  /* 0x003900008b18783b */ /* 0x000f680000000200 */
[----:B------:R-:W3:Y:S04]  /*1eb0*/  LDSM.16.M88.4 R36, [R139+0x3d00] ;  /* 0x003d00008b24783b */ /* 0x000ee80000000200 */
[----:B------:R-:W-:Y:S04]  /*1ec0*/  LDSM.16.M88.4 R56, [R212] ;  /* 0x00000000d438783b */ /* 0x000fe80000000200 */
[----:B------:R-:W-:Y:S01]  /*1ed0*/  LDSM.16.M88.4 R32, [R212+0x400] ;  /* 0x00040000d420783b */ /* 0x000fe20000000200 */
[-C--:B-1----:R-:W-:Y:S08]  /*1ee0*/  HMMA.16816.F32.BF16 R44, R8, R16.reuse, RZ ;  /* 0x00000010082c723c */ /* 0x082ff000000418ff */
[----:B--2---:R-:W-:Y:S07]  /*1ef0*/  HMMA.16816.F32.BF16 R88, R12, R16, RZ ;  /* 0x000000100c58723c */ /* 0x004fee00000418ff */
[----:B------:R-:W-:Y:S01]  /*1f00*/  IMAD.MOV.U32 R17, RZ, RZ, c[0x0][0x208] ;  /* 0x00008200ff117624 */ /* 0x000fe200078e00ff */
[C---:B---3--:R-:W-:Y:S04]  /*1f10*/  HMMA.16816.F32.BF16 R68, R8.reuse, R20, RZ ;  /* 0x000000140844723c */ /* 0x048fe800000418ff */
[C---:B------:R-:W-:Y:S01]  /*1f20*/  SHF.L.U64.HI R16, R17.reuse, R28, c[0x0][0x20c] ;  /* 0x0000830011107619 */ /* 0x040fe2000001021c */
[----:B------:R-:W-:Y:S01]  /*1f30*/  IMAD.SHL.U32 R17, R17, 0x40, RZ ;  /* 0x0000004011117824 */ /* 0x000fe200078e00ff */
[----:B------:R-:W-:Y:S02]  /*1f40*/  LDSM.16.M88.4 R28, [R212+0x800] ;  /* 0x00080000d41c783b */ /* 0x000fe40000000200 */
[----:B-----5:R-:W-:Y:S01]  /*1f50*/  HMMA.16816.F32.BF16 R52, R8, R24, RZ ;  /* 0x000000180834723c */ /* 0x020fe200000418ff */
[----:B------:R-:W-:-:S02]  /*1f60*/  IMAD R3, R16, R40, RZ ;  /* 0x0000002810037224 */ /* 0x000fc400078e02ff */
[----:B----4-:R-:W-:-:S04]  /*1f70*/  IMAD.WIDE.U32 R6, R40, R17, R60 ;  /* 0x0000001128067225 */ /* 0x010fc800078e003c */
[----:B------:R-:W-:Y:S01]  /*1f80*/  IMAD R3, R43, R17, R3 ;  /* 0x000000112b037224 */ /* 0x000fe200078e0203 */
[----:B------:R-:W-:Y:S01]  /*1f90*/  HMMA.16816.F32.BF16 R48, R8, R36, RZ ;  /* 0x000000240830723c */ /* 0x000fe200000418ff */
[----:B------:R-:W-:Y:S02]  /*1fa0*/  LEA R2, P0, R6, c[0x0][0x1f8], 0x1 ;  /* 0x00007e0006027a11 */ /* 0x000fe400078008ff */
[----:B------:R-:W-:-:S05]  /*1fb0*/  IMAD.IADD R3, R7, 0x1, R3 ;  /* 0x0000000107037824 */ /* 0x000fca00078e0203 */
[----:B------:R-:W-:Y:S01]  /*1fc0*/  HMMA.16816.F32.BF16 R72, R8, R18, RZ ;  /* 0x000000120848723c */ /* 0x000fe200000418ff */
[----:B------:R-:W-:Y:S02]  /*1fd0*/  LEA.HI.X R3, R6, c[0x0][0x1fc], R3, 0x1, P0 ;  /* 0x00007f0006037a11 */ /* 0x000fe400000f0c03 */
[----:B------:R-:W-:-:S05]  /*1fe0*/  IADD3 R6, P0, R17, R2, RZ ;  /* 0x0000000211067210 */ /* 0x000fca0007f1e0ff */
[----:B------:R-:W-:Y:S01]  /*1ff0*/  HMMA.16816.F32.BF16 R64, R8, R22, RZ ;  /* 0x000000160840723c */ /* 0x000fe200000418ff */
[----:B------:R-:W-:Y:S01]  /*2000*/  IMAD.X R7, R16, 0x1, R3, P0 ;  /* 0x0000000110077824 */ /* 0x000fe200000e0603 */
[C---:B------:R-:W-:Y:S02]  /*2010*/  ISETP.LT.OR P0, PT, R5.reuse, 0x1, !P1 ;  /* 0x000000010500780c */ /* 0x040fe40004f01670 */
[----:B------:R-:W-:-:S04]  /*2020*/  ISETP.LT.OR P1, PT, R5, 0x21, !P1 ;  /* 0x000000210500780c */ /* 0x000fc80004f21670 */
[C---:B------:R-:W-:Y:S08]  /*2030*/  HMMA.16816.F32.BF16 R76, R8.reuse, R26, RZ ;  /* 0x0000001a084c723c */ /* 0x040ff000000418ff */
[----:B------:R-:W-:Y:S01]  /*2040*/  HMMA.16816.F32.BF16 R92, R8, R38, RZ ;  /* 0x00000026085c723c */ /* 0x000fe200000418ff */
[----:B------:R-:W-:Y:S07]  /*2050*/  LDSM.16.M88.4 R8, [R211+0x7100] ;  /* 0x00710000d308783b */ /* 0x000fee0000000200 */
[C---:B------:R-:W-:Y:S08]  /*2060*/  HMMA.16816.F32.BF16 R84, R12.reuse, R24, RZ ;  /* 0x000000180c54723c */ /* 0x040ff000000418ff */
[C---:B------:R-:W-:Y:S01]  /*2070*/  HMMA.16816.F32.BF16 R96, R12.reuse, R26, RZ ;  /* 0x0000001a0c60723c */ /* 0x040fe200000418ff */
[----:B------:R-:W1:Y:S07]  /*2080*/  LDSM.16.M88.4 R24, [R212+0xc00] ;  /* 0x000c0000d418783b */ /* 0x000e6e0000000200 */
[----:B------:R-:W-:Y:S01]  /*2090*/  HMMA.16816.F32.BF16 R116, R12, R18, RZ ;  /* 0x000000120c74723c */ /* 0x000fe200000418ff */
[----:B------:R-:W2:Y:S04]  /*20a0*/  LDSM.16.M88.4 R16, [R211+0x6100] ;  /* 0x00610000d310783b */ /* 0x000ea80000000200 */
[----:B------:R-:W-:Y:S01]  /*20b0*/  @!PT LDS RZ, [RZ] ;  /* 0x00000000fffff984 */ /* 0x000fe20000000800 */
[----:B------:R-:W-:Y:S01]  /*20c0*/  @!PT LDS RZ, [RZ] ;  /* 0x00000000fffff984 */ /* 0x000fe20000000800 */
[----:B------:R-:W-:Y:S01]  /*20d0*/  @!PT LDS RZ, [RZ] ;  /* 0x00000000fffff984 */ /* 0x000fe20000000800 */
[----:B------:R3:W-:Y:S01]  /*20e0*/  LDGSTS.E.BYPASS.LTC128B.128 [R224+0x100], [R2.64], !P3 ;  /* 0x0010000002e07fae */ /* 0x0007e2000d901d44 */
[----:B------:R-:W-:-:S02]  /*20f0*/  LOP3.LUT P3, RZ, R42, 0x4, RZ, 0xc0, !PT ;  /* 0x000000042aff7812 */ /* 0x000fc4000786c0ff */
[----:B------:R-:W-:Y:S01]  /*2100*/  HMMA.16816.F32.BF16 R80, R12, R20, RZ ;  /* 0x000000140c50723c */ /* 0x000fe200000418ff */
[----:B------:R3:W-:Y:S01]  /*2110*/  LDGSTS.E.BYPASS.LTC128B.128 [R224+0x1100], [R2.64+0x40], !P0 ;  /* 0x0110004002e07fae */ /* 0x0007e2000c101d44 */
[C---:B------:R-:W-:Y:S02]  /*2120*/  ISETP.LT.OR P0, PT, R5.reuse, 0x1, !P3 ;  /* 0x000000010500780c */ /* 0x040fe40005f01670 */
[----:B------:R-:W-:-:S04]  /*2130*/  ISETP.LT.OR P3, PT, R5, 0x21, !P3 ;  /* 0x000000210500780c */ /* 0x000fc80005f61670 */
[C---:B------:R-:W-:Y:S07]  /*2140*/  HMMA.16816.F32.BF16 R104, R12.reuse, R22, RZ ;  /* 0x000000160c68723c */ /* 0x040fee00000418ff */
[----:B------:R3:W-:Y:S01]  /*2150*/  LDGSTS.E.BYPASS.LTC128B.128 [R224+0x2100], [R2.64+0x80], !P0 ;  /* 0x0210008002e07fae */ /* 0x0007e2000c101d44 */
[C---:B------:R-:W-:Y:S03]  /*2160*/  HMMA.16816.F32.BF16 R60, R12.reuse, R36, RZ ;  /* 0x000000240c3c723c */ /* 0x040fe600000418ff */
[----:B------:R4:W-:Y:S04]  /*2170*/  LDGSTS.E.BYPASS.LTC128B.128 [R224+0x900], [R6.64], !P2 ;  /* 0x0090000006e07fae */ /* 0x0009e8000d101d44 */
[----:B------:R4:W-:Y:S01]  /*2180*/  LDGSTS.E.BYPASS.LTC128B.128 [R224+0x1900], [R6.64+0x40], !P1 ;  /* 0x0190004006e07fae */ /* 0x0009e2000c901d44 */
[----:B------:R-:W-:Y:S03]  /*2190*/  HMMA.16816.F32.BF16 R36, R12, R38, RZ ;  /* 0x000000260c24723c */ /* 0x000fe600000418ff */
[----:B------:R4:W-:Y:S04]  /*21a0*/  LDGSTS.E.BYPASS.LTC128B.128 [R224+0x2900], [R6.64+0x80], !P3 ;  /* 0x0290008006e07fae */ /* 0x0009e8000d901d44 */
[----:B------:R-:W-:Y:S01]  /*21b0*/  LDSM.16.M88.4 R20, [R210+0x9100] ;  /* 0x00910000d214783b */ /* 0x000fe20000000200 */
[C---:B-1----:R-:W-:Y:S03]  /*21c0*/  HMMA.16816.F32.BF16 R132, R8.reuse, R24, R48 ;  /* 0x000000180884723c */ /* 0x042fe60000041830 */
[----:B------:R-:W1:Y:S04]  /*21d0*/  LDSM.16.M88.4 R48, [R139+0x4500] ;  /* 0x004500008b30783b */ /* 0x000e680000000200 */
[----:B------:R-:W-:Y:S01]  /*21e0*/  LDSM.16.M88.4 R40, [R139+0x4d00] ;  /* 0x004d00008b28783b */ /* 0x000fe20000000200 */
[----:B------:R-:W-:Y:S01]  /*21f0*/  HMMA.16816.F32.BF16 R140, R8, R28, R52 ;  /* 0x0000001c088c723c */ /* 0x000fe20000041834 */
[----:B---3--:R-:W-:-:S02]  /*2200*/  LOP3.LUT R2, R148, 0xffffffe0, RZ, 0xc0, !PT ;  /* 0xffffffe094027812 */ /* 0x008fc400078ec0ff */
[----:B------:R-:W3:Y:S04]  /*2210*/  LDSM.16.M88.4 R52, [R139+0x4100] ;  /* 0x004100008b34783b */ /* 0x000ee80000000200 */
[----:B------:R-:W-:Y:S01]  /*2220*/  LDSM.16.M88.4 R12, [R210+0x8100] ;  /* 0x00810000d20c783b */ /* 0x000fe20000000200 */
[C---:B------:R-:W-:Y:S01]  /*2230*/  HMMA.16816.F32.BF16 R128, R8.reuse, R56, R44 ;  /* 0x000000380880723c */ /* 0x040fe2000004182c */
[----:B------:R-:W-:Y:S02]  /*2240*/  IMAD.IADD R2, R138, 0x1, -R2 ;  /* 0x000000018a027824 */ /* 0x000fe400078e0a02 */
[----:B------:R-:W5:Y:S03]  /*2250*/  LDSM.16.M88.4 R44, [R139+0x4900] ;  /* 0x004900008b2c783b */ /* 0x000f660000000200 */
[----:B------:R-:W-:Y:S01]  /*2260*/  SHF.R.S32.HI R3, RZ, 0x1f, R2 ;  /* 0x0000001fff037819 */ /* 0x000fe20000011402 */
[----:B------:R-:W0:Y:S01]  /*2270*/  LDGDEPBAR ;  /* 0x00000000000079af */ /* 0x000e220000000000 */
[----:B------:R-:W-:Y:S02]  /*2280*/  HMMA.16816.F32.BF16 R144, R8, R32, R68 ;  /* 0x000000200890723c */ /* 0x000fe40000041844 */
[----:B------:R-:W-:-:S04]  /*2290*/  LEA.HI R3, R3, R2, RZ, 0x2 ;  /* 0x0000000203037211 */ /* 0x000fc800078f10ff */
[----:B------:R-:W-:Y:S02]  /*22a0*/  LOP3.LUT R3, R3, 0x7ffffffc, RZ, 0xc0, !PT ;  /* 0x7ffffffc03037812 */ /* 0x000fe400078ec0ff */
[----:B------:R-:W-:Y:S03]  /*22b0*/  HMMA.16816.F32.BF16 R124, R8, R34, R64 ;  /* 0x00000022087c723c */ /* 0x000fe60000041840 */
[----:B------:R-:W-:-:S04]  /*22c0*/  IMAD.IADD R2, R2, 0x1, -R3 ;  /* 0x0000000102027824 */ /* 0x000fc800078e0a03 */
[----:B------:R-:W-:Y:S01]  /*22d0*/  IMAD R2, R2, -0x2, R137 ;  /* 0xfffffffe02027824 */ /* 0x000fe200078e0289 */
[C---:B------:R-:W-:Y:S04]  /*22e0*/  HMMA.16816.F32.BF16 R72, R8.reuse, R58, R72 ;  /* 0x0000003a0848723c */ /* 0x040fe80000041848 */
[C---:B------:R-:W-:Y:S02]  /*22f0*/  ISETP.GT.AND P1, PT, R2.reuse, RZ, PT ;  /* 0x000000ff0200720c */ /* 0x040fe40003f24270 */
[C---:B------:R-:W-:Y:S02]  /*2300*/  ISETP.GT.AND P0, PT, R2.reuse, 0x1, PT ;  /* 0x000000010200780c */ /* 0x040fe40003f04270 */
[----:B------:R-:W-:Y:S01]  /*2310*/  HMMA.16816.F32.BF16 R120, R8, R30, R76 ;  /* 0x0000001e0878723c */ /* 0x000fe2000004184c */
[----:B------:R-:W-:-:S02]  /*2320*/  ISETP.GT.AND P3, PT, R2, 0x8, PT ;  /* 0x000000080200780c */ /* 0x000fc40003f64270 */
[----:B------:R-:W-:-:S05]  /*2330*/  ISETP.GT.AND P2, PT, R2, 0x9, PT ;  /* 0x000000090200780c */ /* 0x000fca0003f44270 */
[----:B------:R-:W-:Y:S01]  /*2340*/  HMMA.16816.F32.BF16 R112, R8, R26, R92 ;  /* 0x0000001a0870723c */ /* 0x000fe2000004185c */
[----:B------:R-:W-:Y:S07]  /*2350*/  LDSM.16.M88.4 R8, [R211+0x9100] ;  /* 0x00910000d308783b */ /* 0x000fee0000000200 */
[C---:B--2---:R-:W-:Y:S08]  /*2360*/  HMMA.16816.F32.BF16 R100, R16.reuse, R32, R80 ;  /* 0x000000201064723c */ /* 0x044ff00000041850 */
[C---:B------:R-:W-:Y:S01]  /*2370*/  HMMA.16816.F32.BF16 R64, R16.reuse, R34, R104 ;  /* 0x000000221040723c */ /* 0x040fe20000041868 */
[----:B------:R-:W2:Y:S07]  /*2380*/  LDSM.16.M88.4 R32, [R212+0x1400] ;  /* 0x00140000d420783b */ /* 0x000eae0000000200 */
[C---:B------:R-:W-:Y:S08]  /*2390*/  HMMA.16816.F32.BF16 R108, R16.reuse, R56, R88 ;  /* 0x00000038106c723c */ /* 0x040ff00000041858 */
[C---:B------:R-:W-:Y:S08]  /*23a0*/  HMMA.16816.F32.BF16 R80, R16.reuse, R24, R60 ;  /* 0x000000181050723c */ /* 0x040ff0000004183c */
[C---:B------:R-:W-:Y:S01]  /*23b0*/  HMMA.16816.F32.BF16 R68, R16.reuse, R58, R116 ;  /* 0x0000003a1044723c */ /* 0x040fe20000041874 */
[----:B------:R-:W-:Y:S07]  /*23c0*/  LDSM.16.M88.4 R56, [R212+0x1c00] ;  /* 0x001c0000d438783b */ /* 0x000fee0000000200 */
[C---:B------:R-:W-:Y:S08]  /*23d0*/  HMMA.16816.F32.BF16 R84, R16.reuse, R28, R84 ;  /* 0x0000001c1054723c */ /* 0x040ff00000041854 */
[C---:B------:R-:W-:Y:S01]  /*23e0*/  HMMA.16816.F32.BF16 R60, R16.reuse, R30, R96 ;  /* 0x0000001e103c723c */ /* 0x040fe20000041860 */
[----:B------:R-:W-:Y:S07]  /*23f0*/  LDSM.16.M88.4 R28, [R212+0x1800] ;  /* 0x00180000d41c783b */ /* 0x000fee0000000200 */
[----:B------:R-:W-:Y:S01]  /*2400*/  HMMA.16816.F32.BF16 R16, R16, R26, R36 ;  /* 0x0000001a1010723c */ /* 0x000fe20000041824 */
[----:B------:R-:W2:Y:S04]  /*2410*/  LDSM.16.M88.4 R36, [R212+0x1000] ;  /* 0x00100000d424783b */ /* 0x000ea80000000200 */
[----:B------:R-:W2:Y:S03]  /*2420*/  LDSM.16.M88.4 R24, [R211+0x8100] ;  /* 0x00810000d318783b */ /* 0x000ea60000000200 */
[C---:B-1----:R-:W-:Y:S08]  /*2430*/  HMMA.16816.F32.BF16 R88, R20.reuse, R48, R144 ;  /* 0x000000301458723c */ /* 0x042ff00000041890 */
[C---:B---3--:R-:W-:Y:S08]  /*2440*/  HMMA.16816.F32.BF16 R76, R20.reuse, R52, R128 ;  /* 0x00000034144c723c */ /* 0x048ff00000041880 */
[C---:B-----5:R-:W-:Y:S08]  /*2450*/  HMMA.16816.F32.BF16 R96, R20.reuse, R44, R140 ;  /* 0x0000002c1460723c */ /* 0x060ff0000004188c */
[C---:B------:R-:W-:Y:S08]  /*2460*/  HMMA.16816.F32.BF16 R104, R20.reuse, R46, R120 ;  /* 0x0000002e1468723c */ /* 0x040ff00000041878 */
[C---:B------:R-:W-:Y:S08]  /*2470*/  HMMA.16816.F32.BF16 R116, R20.reuse, R40, R132 ;  /* 0x000000281474723c */ /* 0x040ff00000041884 */
[C---:B------:R-:W-:Y:S08]  /*2480*/  HMMA.16816.F32.BF16 R72, R20.reuse, R54, R72 ;  /* 0x000000361448723c */ /* 0x040ff00000041848 */
[C---:B------:R-:W-:Y:S08]  /*2490*/  HMMA.16816.F32.BF16 R92, R20.reuse, R50, R124 ;  /* 0x00000032145c723c */ /* 0x040ff0000004187c */
[----:B------:R-:W-:Y:S01]  /*24a0*/  HMMA.16816.F32.BF16 R120, R20, R42, R112 ;  /* 0x0000002a1478723c */ /* 0x000fe20000041870 */
[----:B------:R-:W-:Y:S07]  /*24b0*/  LDSM.16.M88.4 R20, [R210+0xb100] ;  /* 0x00b10000d214783b */ /* 0x000fee0000000200 */
[C---:B------:R-:W-:Y:S08]  /*24c0*/  HMMA.16816.F32.BF16 R128, R12.reuse, R52, R108 ;  /* 0x000000340c80723c */ /* 0x040ff0000004186c */
[C---:B------:R-:W-:Y:S08]  /*24d0*/  HMMA.16816.F32.BF16 R124, R12.reuse, R54, R68 ;  /* 0x000000360c7c723c */ /* 0x040ff00000041844 */
[C---:B------:R-:W-:Y:S08]  /*24e0*/  HMMA.16816.F32.BF16 R112, R12.reuse, R48, R100 ;  /* 0x000000300c70723c */ /* 0x040ff00000041864 */
[C---:B------:R-:W-:Y:S01]  /*24f0*/  HMMA.16816.F32.BF16 R108, R12.reuse, R50, R64 ;  /* 0x000000320c6c723c */ /* 0x040fe20000041840 */
[----:B------:R-:W-:Y:S07]  /*2500*/  LDSM.16.M88.4 R48, [R139+0x5500] ;  /* 0x005500008b30783b */ /* 0x000fee0000000200 */
[C---:B------:R-:W-:Y:S08]  /*2510*/  HMMA.16816.F32.BF16 R100, R12.reuse, R44, R84 ;  /* 0x0000002c0c64723c */ /* 0x040ff00000041854 */
[C---:B------:R-:W-:Y:S01]  /*2520*/  HMMA.16816.F32.BF16 R60, R12.reuse, R46, R60 ;  /* 0x0000002e0c3c723c */ /* 0x040fe2000004183c */
[----:B------:R-:W-:Y:S07]  /*2530*/  LDSM.16.M88.4 R44, [R139+0x5900] ;  /* 0x005900008b2c783b */ /* 0x000fee0000000200 */
[C---:B------:R-:W-:Y:S08]  /*2540*/  HMMA.16816.F32.BF16 R52, R12.reuse, R40, R80 ;  /* 0x000000280c34723c */ /* 0x040ff00000041850 */
[----:B------:R-:W-:Y:S01]  /*2550*/  HMMA.16816.F32.BF16 R12, R12, R42, R16 ;  /* 0x0000002a0c0c723c */ /* 0x000fe20000041810 */
[----:B------:R-:W1:Y:S04]  /*2560*/  LDSM.16.M88.4 R40, [R139+0x5100] ;  /* 0x005100008b28783b */ /* 0x000e680000000200 */
[----:B------:R-:W-:Y:S03]  /*2570*/  LDSM.16.M88.4 R16, [R210+0xa100] ;  /* 0x00a10000d210783b */ /* 0x000fe60000000200 */
[C---:B--2---:R-:W-:Y:S01]  /*2580*/  HMMA.16816.F32.BF16 R68, R8.reuse, R32, R88 ;  /* 0x000000200844723c */ /* 0x044fe20000041858 */
[----:B------:R-:W2:Y:S07]  /*2590*/  LDSM.16.M88.4 R88, [R139+0x5d00] ;  /* 0x005d00008b58783b */ /* 0x000eae0000000200 */
[C---:B------:R-:W-:Y:S08]  /*25a0*/  HMMA.16816.F32.BF16 R76, R8.reuse, R36, R76 ;  /* 0x00000024084c723c */ /* 0x040ff0000004184c */
[C---:B------:R-:W-:Y:S08]  /*25b0*/  HMMA.16816.F32.BF16 R80, R8.reuse, R28, R96 ;  /* 0x0000001c0850723c */ /* 0x040ff00000041860 */
[C---:B------:R-:W-:Y:S08]  /*25c0*/  HMMA.16816.F32.BF16 R72, R8.reuse, R38, R72 ;  /* 0x000000260848723c */ /* 0x040ff00000041848 */
[C---:B------:R-:W-:Y:S08]  /*25d0*/  HMMA.16816.F32.BF16 R96, R8.reuse, R56, R116 ;  /* 0x000000380860723c */ /* 0x040ff00000041874 */
[----:B------:R-:W-:Y:S08]  /*25e0*/  HMMA.16816.F32.BF16 R64, R8, R34, R92 ;  /* 0x000000220840723c */ /* 0x000ff0000004185c */
[----:B------:R-:W-:Y:S08]  /*25f0*/  HMMA.16816.F32.BF16 R116, R24, R32, R112 ;  /* 0x000000201874723c */ /* 0x000ff00000041870 */
[C---:B------:R-:W-:Y:S08]  /*2600*/  HMMA.16816.F32.BF16 R84, R8.reuse, R30, R104 ;  /* 0x0000001e0854723c */ /* 0x040ff00000041868 */
[----:B------:R-:W-:Y:S01]  /*2610*/  HMMA.16816.F32.BF16 R92, R8, R58, R120 ;  /* 0x0000003a085c723c */ /* 0x000fe20000041878 */
[----:B------:R-:W-:Y:S07]  /*2620*/  LDSM.16.M88.4 R8, [R211+0xb100] ;  /* 0x00b10000d308783b */ /* 0x000fee0000000200 */
[C---:B------:R-:W-:Y:S01]  /*2630*/  HMMA.16816.F32.BF16 R112, R24.reuse, R34, R108 ;  /* 0x000000221870723c */ /* 0x040fe2000004186c */
[----:B------:R-:W-:Y:S07]  /*2640*/  LDSM.16.M88.4 R32, [R212+0x2400] ;  /* 0x00240000d420783b */ /* 0x000fee0000000200 */
[C---:B------:R-:W-:Y:S01]  /*2650*/  HMMA.16816.F32.BF16 R120, R24.reuse, R36, R128 ;  /* 0x000000241878723c */ /* 0x040fe20000041880 */
[----:B------:R-:W-:Y:S07]  /*2660*/  LDSM.16.M88.4 R128, [R212+0x2c00] ;  /* 0x002c0000d480783b */ /* 0x000fee0000000200 */
[C---:B------:R-:W-:Y:S08]  /*2670*/  HMMA.16816.F32.BF16 R108, R24.reuse, R28, R100 ;  /* 0x0000001c186c723c */ /* 0x040ff00000041864 */
[C---:B------:R-:W-:Y:S01]  /*2680*/  HMMA.16816.F32.BF16 R104, R24.reuse, R30, R60 ;  /* 0x0000001e1868723c */ /* 0x040fe2000004183c */
[----:B------:R-:W3:Y:S07]  /*2690*/  LDSM.16.M88.4 R28, [R212+0x2000] ;  /* 0x00200000d41c783b */ /* 0x000eee0000000200 */
[C---:B------:R-:W-:Y:S01]  /*26a0*/  HMMA.16816.F32.BF16 R140, R24.reuse, R58, R12 ;  /* 0x0000003a188c723c */ /* 0x040fe2000004180c */
[----:B------:R-:W5:Y:S07]  /*26b0*/  LDSM.16.M88.4 R12, [R211+0xa100] ;  /* 0x00a10000d30c783b */ /* 0x000f6e0000000200 */
[----:B------:R-:W-:Y:S08]  /*26c0*/  HMMA.16816.F32.BF16 R124, R24, R38, R124 ;  /* 0x00000026187c723c */ /* 0x000ff0000004187c */
[C---:B-1----:R-:W-:Y:S08]  /*26d0*/  HMMA.16816.F32.BF16 R76, R20.reuse, R40, R76 ;  /* 0x00000028144c723c */ /* 0x042ff0000004184c */
[C---:B------:R-:W-:Y:S08]  /*26e0*/  HMMA.16816.F32.BF16 R72, R20.reuse, R42, R72 ;  /* 0x0000002a1448723c */ /* 0x040ff00000041848 */
[C---:B------:R-:W-:Y:S08]  /*26f0*/  HMMA.16816.F32.BF16 R60, R20.reuse, R44, R80 ;  /* 0x0000002c143c723c */ /* 0x040ff00000041850 */
[----:B--2---:R-:W-:Y:S08]  /*2700*/  HMMA.16816.F32.BF16 R80, R20, R88, R96 ;  /* 0x000000581450723c */ /* 0x004ff00000041860 */
[----:B------:R-:W-:Y:S01]  /*2710*/  HMMA.16816.F32.BF16 R100, R24, R56, R52 ;  /* 0x000000381864723c */ /* 0x000fe20000041834 */
[----:B------:R-:W1:Y:S01]  /*2720*/  LDSM.16.M88.4 R52, [R212+0x2800] ;  /* 0x00280000d434783b */ /* 0x000e620000000200 */
[----:B------:R-:W-:-:S06]  /*2730*/  DEPBAR.LE SB0, 0x0 ;  /* 0x000080000000791a */ /* 0x000fcc0000000000 */
[----:B------:R-:W-:Y:S08]  /*2740*/  HMMA.16816.F32.BF16 R36, R20, R90, R92 ;  /* 0x0000005a1424723c */ /* 0x000ff0000004185c */
[----:B------:R-:W-:Y:S08]  /*2750*/  HMMA.16816.F32.BF16 R24, R16, R40, R120 ;  /* 0x000000281018723c */ /* 0x000ff00000041878 */
[C---:B------:R-:W-:Y:S08]  /*2760*/  HMMA.16816.F32.BF16 R68, R20.reuse, R48, R68 ;  /* 0x000000301444723c */ /* 0x040ff00000041844 */
[C---:B------:R-:W-:Y:S08]  /*2770*/  HMMA.16816.F32.BF16 R64, R20.reuse, R50, R64 ;  /* 0x000000321440723c */ /* 0x040ff00000041840 */
[----:B------:R-:W-:Y:S08]  /*2780*/  HMMA.16816.F32.BF16 R56, R20, R46, R84 ;  /* 0x0000002e1438723c */ /* 0x000ff00000041854 */
[C---:B------:R-:W-:Y:S08]  /*2790*/  HMMA.16816.F32.BF16 R20, R16.reuse, R42, R124 ;  /* 0x0000002a1014723c */ /* 0x040ff0000004187c */
[----:B------:R-:W-:Y:S08]  /*27a0*/  HMMA.16816.F32.BF16 R40, R16, R48, R116 ;  /* 0x000000301028723c */ /* 0x000ff00000041874 */
[----:B---3--:R-:W-:Y:S08]  /*27b0*/  HMMA.16816.F32.BF16 R76, R8, R28, R76 ;  /* 0x0000001c084c723c */ /* 0x008ff0000004184c */
[----:B------:R-:W-:Y:S08]  /*27c0*/  HMMA.16816.F32.BF16 R48, R16, R50, R112 ;  /* 0x000000321030723c */ /* 0x000ff00000041870 */
[----:B------:R-:W-:Y:S08]  /*27d0*/  HMMA.16816.F32.BF16 R72, R8, R30, R72 ;  /* 0x0000001e0848723c */ /* 0x000ff00000041848 */
[----:B------:R-:W-:Y:S08]  /*27e0*/  HMMA.16816.F32.BF16 R84, R16, R44, R108 ;  /* 0x0000002c1054723c */ /* 0x000ff0000004186c */
[----:B------:R-:W-:Y:S08]  /*27f0*/  HMMA.16816.F32.BF16 R92, R8, R128, R80 ;  /* 0x00000080085c723c */ /* 0x000ff00000041850 */
[----:B------:R-:W-:Y:S08]  /*2800*/  HMMA.16816.F32.BF16 R44, R16, R46, R104 ;  /* 0x0000002e102c723c */ /* 0x000ff00000041868 */
[----:B------:R-:W-:Y:S08]  /*2810*/  HMMA.16816.F32.BF16 R80, R8, R130, R36 ;  /* 0x000000820850723c */ /* 0x000ff00000041824 */
[----:B-----5:R-:W-:Y:S08]  /*2820*/  HMMA.16816.F32.BF16 R36, R12, R28, R24 ;  /* 0x0000001c0c24723c */ /* 0x020ff00000041818 */
[----:B------:R-:W-:Y:S08]  /*2830*/  HMMA.16816.F32.BF16 R68, R8, R32, R68 ;  /* 0x000000200844723c */ /* 0x000ff00000041844 */
[C---:B------:R-:W-:Y:S08]  /*2840*/  HMMA.16816.F32.BF16 R28, R12.reuse, R30, R20 ;  /* 0x0000001e0c1c723c */ /* 0x040ff00000041814 */
[----:B------:R-:W-:Y:S01]  /*2850*/  HMMA.16816.F32.BF16 R20, R12, R32, R40 ;  /* 0x000000200c14723c */ /* 0x000fe20000041828 */
[----:B------:R-:W-:-:S02]  /*2860*/  FSEL R36, R36, -INF , P1 ;  /* 0xff80000024247808 */ /* 0x000fc40000800000 */
[----:B------:R-:W-:-:S04]  /*2870*/  FSEL R37, R37, -INF , P0 ;  /* 0xff80000025257808 */ /* 0x000fc80000000000 */
[----:B------:R-:W-:Y:S01]  /*2880*/  FSEL R40, R76, -INF , P1 ;  /* 0xff8000004c287808 */ /* 0x000fe20000800000 */
[-C--:B------:R-:W-:Y:S01]  /*2890*/  HMMA.16816.F32.BF16 R64, R8, R34.reuse, R64 ;  /* 0x000000220840723c */ /* 0x080fe20000041840 */
[----:B------:R-:W-:Y:S02]  /*28a0*/  FSEL R41, R77, -INF , P0 ;  /* 0xff8000004d297808 */ /* 0x000fe40000000000 */
[----:B------:R-:W-:Y:S02]  /*28b0*/  FSEL R42, R72, -INF , P3 ;  /* 0xff800000482a7808 */ /* 0x000fe40001800000 */
[----:B------:R-:W-:Y:S02]  /*28c0*/  FMNMX.FTZ R3, R40, R41, !PT ;  /* 0x0000002928037209 */ /* 0x000fe40007810000 */
[----:B------:R-:W-:Y:S01]  /*28d0*/  FSEL R43, R73, -INF , P2 ;  /* 0xff800000492b7808 */ /* 0x000fe20001000000 */
[----:B------:R-:W-:Y:S01]  /*28e0*/  HMMA.16816.F32.BF16 R32, R12, R34, R48 ;  /* 0x000000220c20723c */ /* 0x000fe20000041830 */
[----:B------:R-:W-:-:S04]  /*28f0*/  FMNMX.FTZ R3, R42, R3, !PT ;  /* 0x000000032a037209 */ /* 0x000fc80007810000 */
[----:B------:R-:W-:Y:S02]  /*2900*/  FMNMX.FTZ R3, R43, R3, !PT ;  /* 0x000000032b037209 */ /* 0x000fe40007810000 */
[----:B------:R-:W-:Y:S01]  /*2910*/  FSEL R50, R31, -INF , P2 ;  /* 0xff8000001f327808 */ /* 0x000fe20001000000 */
[----:B-1----:R-:W-:Y:S01]  /*2920*/  HMMA.16816.F32.BF16 R60, R8, R52, R60 ;  /* 0x00000034083c723c */ /* 0x002fe2000004183c */
[----:B------:R-:W-:Y:S02]  /*2930*/  FSEL R48, R29, -INF , P2 ;  /* 0xff8000001d307808 */ /* 0x000fe40001000000 */
[----:B------:R-:W-:Y:S02]  /*2940*/  FSEL R51, R30, -INF , P3 ;  /* 0xff8000001e337808 */ /* 0x000fe40001800000 */
[----:B------:R-:W-:-:S03]  /*2950*/  FSEL R49, R28, -INF , P3 ;  /* 0xff8000001c317808 */ /* 0x000fc60001800000 */
[----:B------:R-:W-:Y:S08]  /*2960*/  HMMA.16816.F32.BF16 R56, R8, R54, R56 ;  /* 0x000000360838723c */ /* 0x000ff00000041838 */
[C---:B------:R-:W-:Y:S07]  /*2970*/  HMMA.16816.F32.BF16 R8, R12.reuse, R52, R84 ;  /* 0x000000340c08723c */ /* 0x040fee0000041854 */
[----:B------:R-:W-:Y:S01]  /*2980*/  FSEL R53, R38, -INF , P1 ;  /* 0xff80000026357808 */ /* 0x000fe20000800000 */
[----:B------:R-:W-:Y:S01]  /*2990*/  HMMA.16816.F32.BF16 R24, R12, R54, R44 ;  /* 0x000000360c18723c */ /* 0x000fe2000004182c */
[----:B------:R-:W-:-:S06]  /*29a0*/  FSEL R52, R39, -INF , P0 ;  /* 0xff80000027347808 */ /* 0x000fcc0000000000 */
[----:B------:R-:W-:Y:S01]  /*29b0*/  FSEL R44, R78, -INF , P1 ;  /* 0xff8000004e2c7808 */ /* 0x000fe20000800000 */
[C---:B------:R-:W-:Y:S01]  /*29c0*/  HMMA.16816.F32.BF16 R100, R16.reuse, R88, R100 ;  /* 0x000000581064723c */ /* 0x040fe20000041864 */
[----:B------:R-:W-:Y:S01]  /*29d0*/  BAR.SYNC.DEFER_BLOCKING 0x0 ;  /* 0x0000000000007b1d */ /* 0x000fe20000010000 */
[C---:B------:R-:W-:Y:S02]  /*29e0*/  ISETP.GT.AND P1, PT, R2.reuse, 0x10, PT ;  /* 0x000000100200780c */ /* 0x040fe40003f24270 */
[----:B------:R-:W-:Y:S02]  /*29f0*/  FSEL R45, R79, -INF , P0 ;  /* 0xff8000004f2d7808 */ /* 0x000fe40000000000 */
[----:B------:R-:W-:Y:S02]  /*2a00*/  ISETP.GT.AND P0, PT, R2, 0x11, PT ;  /* 0x000000110200780c */ /* 0x000fe40003f04270 */
[----:B------:R-:W-:Y:S01]  /*2a10*/  FSEL R54, R68, -INF , P1 ;  /* 0xff80000044367808 */ /* 0x000fe20000800000 */
[----:B------:R-:W-:Y:S01]  /*2a20*/  HMMA.16816.F32.BF16 R16, R16, R90, R140 ;  /* 0x0000005a1010723c */ /* 0x000fe2000004188c */
[----:B------:R-:W-:-:S02]  /*2a30*/  FSEL R47, R75, -INF , P2 ;  /* 0xff8000004b2f7808 */ /* 0x000fc40001000000 */
[----:B------:R-:W-:Y:S02]  /*2a40*/  ISETP.GT.AND P2, PT, R2, 0x18, PT ;  /* 0x000000180200780c */ /* 0x000fe40003f44270 */
[----:B------:R-:W-:Y:S02]  /*2a50*/  FSEL R116, R69, -INF , P0 ;  /* 0xff80000045747808 */ /* 0x000fe40000000000 */
[----:B------:R-:W-:Y:S02]  /*2a60*/  FMNMX.FTZ R3, R54, R3, !PT ;  /* 0x0000000336037209 */ /* 0x000fe40007810000 */
[----:B------:R-:W-:Y:S02]  /*2a70*/  FSEL R145, R22, -INF , P1 ;  /* 0xff80000016917808 */ /* 0x000fe40000800000 */
[----:B------:R-:W-:Y:S02]  /*2a80*/  FSEL R122, R20, -INF , P1 ;  /* 0xff800000147a7808 */ /* 0x000fe40000800000 */
[----:B------:R-:W-:-:S02]  /*2a90*/  FSEL R118, R70, -INF , P1 ;  /* 0xff80000046767808 */ /* 0x000fc40000800000 */
[----:B------:R-:W-:Y:S02]  /*2aa0*/  ISETP.GT.AND P1, PT, R2, 0x19, PT ;  /* 0x000000190200780c */ /* 0x000fe40003f24270 */
[----:B------:R-:W-:Y:S02]  /*2ab0*/  FSEL R55, R64, -INF , P2 ;  /* 0xff80000040377808 */ /* 0x000fe40001000000 */
[----:B------:R-:W-:Y:S02]  /*2ac0*/  FMNMX.FTZ R3, R116, R3, !PT ;  /* 0x0000000374037209 */ /* 0x000fe40007810000 */
[----:B------:R-:W-:Y:S02]  /*2ad0*/  FSEL R144, R23, -INF , P0 ;  /* 0xff80000017907808 */ /* 0x000fe40000000000 */
[----:B------:R-:W-:Y:S01]  /*2ae0*/  FSEL R137, R21, -INF , P0 ;  /* 0xff80000015897808 */ /* 0x000fe20000000000 */
[----:B------:R-:W-:Y:S01]  /*2af0*/  HMMA.16816.F32.BF16 R16, R12, R130, R16 ;  /* 0x000000820c10723c */ /* 0x000fe20000041810 */
[----:B------:R-:W-:-:S02]  /*2b00*/  FSEL R119, R71, -INF , P0 ;  /* 0xff80000047777808 */ /* 0x000fc40000000000 */
[----:B------:R-:W-:Y:S02]  /*2b10*/  FSEL R117, R65, -INF , P1 ;  /* 0xff80000041757808 */ /* 0x000fe40000800000 */
[----:B------:R-:W-:Y:S02]  /*2b20*/  ISETP.GT.AND P0, PT, R2, 0x20, PT ;  /* 0x000000200200780c */ /* 0x000fe40003f04270 */
[----:B------:R-:W-:Y:S01]  /*2b30*/  FMNMX.FTZ R3, R55, R3, !PT ;  /* 0x0000000337037209 */ /* 0x000fe20007810000 */
[----:B------:R-:W-:Y:S01]  /*2b40*/  HMMA.16816.F32.BF16 R20, R12, R128, R100 ;  /* 0x000000800c14723c */ /* 0x000fe20000041864 */
[----:B------:R-:W-:Y:S02]  /*2b50*/  FSEL R120, R66, -INF , P2 ;  /* 0xff80000042787808 */ /* 0x000fe40001000000 */
[----:B------:R-:W-:Y:S02]  /*2b60*/  FSEL R133, R34, -INF , P2 ;  /* 0xff80000022857808 */ /* 0x000fe40001000000 */
        /* <DEDUP_REMOVED lines=22> */
[----:B------:R-:W-:Y:S02]  /*2cd0*/  FSEL R178, R25, -INF , P0 ;  /* 0xff80000019b27808 */ /* 0x000fe40000000000 */
[----:B------:R-:W-:Y:S02]  /*2ce0*/  ISETP.GT.AND P0, PT, R2, 0x30, PT ;  /* 0x000000300200780c */ /* 0x000fe40003f04270 */
[----:B------:R-:W-:-:S02]  /*2cf0*/  FMNMX.FTZ R3, R146, R3, !PT ;  /* 0x0000000392037209 */ /* 0x000fc40007810000 */
[----:B------:R-:W-:Y:S02]  /*2d00*/  FMNMX.FTZ R5, R47, R5, !PT ;  /* 0x000000052f057209 */ /* 0x000fe40007810000 */
[----:B------:R-:W-:Y:S02]  /*2d10*/  FSEL R172, R58, -INF , P1 ;  /* 0xff8000003aac7808 */ /* 0x000fe40000800000 */
[----:B------:R-:W-:Y:S02]  /*2d20*/  FSEL R180, R26, -INF , P1 ;  /* 0xff8000001ab47808 */ /* 0x000fe40000800000 */
[----:B------:R-:W-:Y:S02]  /*2d30*/  FSEL R175, R24, -INF , P1 ;  /* 0xff80000018af7808 */ /* 0x000fe40000800000 */
[----:B------:R-:W-:Y:S02]  /*2d40*/  ISETP.GT.AND P1, PT, R2, 0x31, PT ;  /* 0x000000310200780c */ /* 0x000fe40003f24270 */
[----:B------:R-:W-:-:S02]  /*2d50*/  FSEL R219, R92, -INF , P0 ;  /* 0xff8000005cdb7808 */ /* 0x000fc40000000000 */
[----:B------:R-:W-:Y:S02]  /*2d60*/  FMNMX.FTZ R3, R168, R3, !PT ;  /* 0x00000003a8037209 */ /* 0x000fe40007810000 */
[----:B------:R-:W-:Y:S02]  /*2d70*/  FMNMX.FTZ R5, R118, R5, !PT ;  /* 0x0000000576057209 */ /* 0x000fe40007810000 */
        /* <DEDUP_REMOVED lines=12> */
[----:B------:R-:W-:Y:S02]  /*2e40*/  FMNMX.FTZ R3, R223, R3, !PT ;  /* 0x00000003df037209 */ /* 0x000fe40007810000 */
[----:B------:R-:W-:Y:S02]  /*2e50*/  FMNMX.FTZ R2, R121, R2, !PT ;  /* 0x0000000279027209 */ /* 0x000fe40007810000 */
[----:B------:R-:W-:Y:S02]  /*2e60*/  FMNMX.FTZ R5, R36, R37, !PT ;  /* 0x0000002524057209 */ /* 0x000fe40007810000 */
[----:B----4-:R-:W-:-:S02]  /*2e70*/  FMNMX.FTZ R6, R217, R3, !PT ;  /* 0x00000003d9067209 */ /* 0x010fc40007810000 */
[----:B------:R-:W-:Y:S02]  /*2e80*/  FMNMX.FTZ R2, R170, R2, !PT ;  /* 0x00000002aa027209 */ /* 0x000fe40007810000 */
[----:B------:R-:W-:Y:S01]  /*2e90*/  FMNMX.FTZ R3, R49, R5, !PT ;  /* 0x0000000531037209 */ /* 0x000fe20007810000 */
[----:B------:R-:W1:Y:S01]  /*2ea0*/  SHFL.BFLY PT, R8, R6, 0x2, 0x1f ;  /* 0x0c401f0006087f89 */ /* 0x000e6200000e0000 */
[----:B------:R-:W-:Y:S02]  /*2eb0*/  FMNMX.FTZ R2, R171, R2, !PT ;  /* 0x00000002ab027209 */ /* 0x000fe40007810000 */
[----:B------:R-:W-:Y:S02]  /*2ec0*/  FMNMX.FTZ R3, R48, R3, !PT ;  /* 0x0000000330037209 */ /* 0x000fe40007810000 */
[----:B------:R-:W-:Y:S02]  /*2ed0*/  FMNMX.FTZ R2, R172, R2, !PT ;  /* 0x00000002ac027209 */ /* 0x000fe40007810000 */
[----:B------:R-:W-:-:S02]  /*2ee0*/  FMNMX.FTZ R3, R122, R3, !PT ;  /* 0x000000037a037209 */ /* 0x000fc40007810000 */
[----:B------:R-:W-:Y:S02]  /*2ef0*/  FSEL R213, R94, -INF , P0 ;  /* 0xff8000005ed57808 */ /* 0x000fe40000000000 */
[----:B------:R-:W-:Y:S02]  /*2f00*/  FMNMX.FTZ R2, R173, R2, !PT ;  /* 0x00000002ad027209 */ /* 0x000fe40007810000 */
[----:B------:R-:W-:Y:S02]  /*2f10*/  FMNMX.FTZ R3, R137, R3, !PT ;  /* 0x0000000389037209 */ /* 0x000fe40007810000 */
[----:B------:R-:W-:Y:S02]  /*2f20*/  FSEL R216, R95, -INF , P1 ;  /* 0xff8000005fd87808 */ /* 0x000fe40000800000 */
        /* <DEDUP_REMOVED lines=10> */
[----:B-1----:R-:W-:Y:S02]  /*2fd0*/  FMNMX.FTZ R6, R6, R8, !PT ;  /* 0x0000000806067209 */ /* 0x002fe40007810000 */
[----:B------:R-:W-:Y:S02]  /*2fe0*/  FMNMX.FTZ R2, R176, R3, !PT ;  /* 0x00000003b0027209 */ /* 0x000fe40007810000 */
[----:B------:R-:W-:Y:S01]  /*2ff0*/  FMNMX.FTZ R5, R51, R5, !PT ;  /* 0x0000000533057209 */ /* 0x000fe20007810000 */
[----:B------:R-:W1:Y:S01]  /*3000*/  SHFL.BFLY PT, R8, R6, 0x1, 0x1f ;  /* 0x0c201f0006087f89 */ /* 0x000e6200000e0000 */
[----:B------:R-:W-:-:S02]  /*3010*/  FMNMX.FTZ R2, R175, R2, !PT ;  /* 0x00000002af027209 */ /* 0x000fc40007810000 */
[----:B------:R-:W-:Y:S02]  /*3020*/  FMNMX.FTZ R3, R50, R5, !PT ;  /* 0x0000000532037209 */ /* 0x000fe40007810000 */
[----:B------:R-:W2:Y:S01]  /*3030*/  SHFL.BFLY PT, R5, R7, 0x2, 0x1f ;  /* 0x0c401f0007057f89 */ /* 0x000ea200000e0000 */
[----:B------:R-:W-:Y:S02]  /*3040*/  FSEL R214, R20, -INF , P0 ;  /* 0xff80000014d67808 */ /* 0x000fe40000000000 */
[----:B------:R-:W-:Y:S02]  /*3050*/  FMNMX.FTZ R2, R178, R2, !PT ;  /* 0x00000002b2027209 */ /* 0x000fe40007810000 */
[----:B------:R-:W-:Y:S02]  /*3060*/  FMNMX.FTZ R3, R145, R3, !PT ;  /* 0x0000000391037209 */ /* 0x000fe40007810000 */
[----:B------:R-:W-:Y:S02]  /*3070*/  FSEL R207, R21, -INF , P1 ;  /* 0xff80000015cf7808 */ /* 0x000fe40000800000 */
[----:B------:R-:W-:-:S02]  /*3080*/  FMNMX.FTZ R2, R214, R2, !PT ;  /* 0x00000002d6027209 */ /* 0x000fc40007810000 */
[----:B------:R-:W-:Y:S02]  /*3090*/  FSEL R233, R22, -INF , P0 ;  /* 0xff80000016e97808 */ /* 0x000fe40000000000 */
[----:B------:R-:W-:Y:S02]  /*30a0*/  FMNMX.FTZ R3, R144, R3, !PT ;  /* 0x0000000390037209 */ /* 0x000fe40007810000 */
[----:B------:R-:W-:Y:S02]  /*30b0*/  ISETP.GE.AND P0, PT, R136, 0x41, PT ;  /* 0x000000418800780c */ /* 0x000fe40003f06270 */
[----:B------:R-:W-:Y:S02]  /*30c0*/  FSEL R225, R16, -INF , P3 ;  /* 0xff80000010e17808 */ /* 0x000fe40001800000 */
[----:B------:R-:W-:Y:S02]  /*30d0*/  FMNMX.FTZ R2, R207, R2, !PT ;  /* 0x00000002cf027209 */ /* 0x000fe40007810000 */
[----:B------:R-:W-:-:S02]  /*30e0*/  FMNMX.FTZ R3, R133, R3, !PT ;  /* 0x0000000385037209 */ /* 0x000fc40007810000 */
[----:B------:R-:W-:Y:S02]  /*30f0*/  FSEL R228, R17, -INF , P2 ;  /* 0xff80000011e47808 */ /* 0x000fe40001000000 */
[----:B------:R-:W-:Y:S02]  /*3100*/  FMNMX.FTZ R2, R225, R2, !PT ;  /* 0x00000002e1027209 */ /* 0x000fe40007810000 */
[----:B------:R-:W-:Y:S02]  /*3110*/  FMNMX.FTZ R3, R138, R3, !PT ;  /* 0x000000038a037209 */ /* 0x000fe40007810000 */
[----:B------:R-:W-:Y:S02]  /*3120*/  FMNMX.FTZ R10, R228, R2, !PT ;  /* 0x00000002e40a7209 */ /* 0x000fe40007810000 */
[----:B------:R-:W-:Y:S02]  /*3130*/  FMNMX.FTZ R3, R182, R3, !PT ;  /* 0x00000003b6037209 */ /* 0x000fe40007810000 */
[----:B------:R-:W-:-:S02]  /*3140*/  @P0 LEA.HI.SX32 R2, R159, 0xfffffffe, 0x1a ;  /* 0xfffffffe9f020811 */ /* 0x000fc400078fd2ff */
[----:B-1----:R-:W-:Y:S02]  /*3150*/  FMNMX.FTZ R134, R6, R8, !PT ;  /* 0x0000000806867209 */ /* 0x002fe40007810000 */
[----:B------:R-:W1:Y:S01]  /*3160*/  SHFL.BFLY PT, R8, R10, 0x2, 0x1f ;  /* 0x0c401f000a087f89 */ /* 0x000e6200000e0000 */
[----:B------:R-:W-:Y:S01]  /*3170*/  FMNMX.FTZ R3, R183, R3, !PT ;  /* 0x00000003b7037209 */ /* 0x000fe20007810000 */
[----:B------:R-:W-:Y:S01]  /*3180*/  @P0 IMAD R6, R149, R2, RZ ;  /* 0x0000000295060224 */ /* 0x000fe200078e02ff */
[----:B--2---:R-:W-:Y:S01]  /*3190*/  FMNMX.FTZ R9, R7, R5, !PT ;  /* 0x0000000507097209 */ /* 0x004fe20007810000 */
[----:B------:R-:W-:Y:S01]  /*31a0*/  FMUL.FTZ R12, R134, c[0x0][0x2d0] ;  /* 0x0000b400860c7a20 */ /* 0x000fe20000410000 */
[----:B------:R-:W-:Y:S02]  /*31b0*/  @P0 SHF.R.S32.HI R7, RZ, 0x1f, R2 ;  /* 0x0000001fff070819 */ /* 0x000fe40000011402 */
[----:B------:R-:W-:Y:S01]  /*31c0*/  FMNMX.FTZ R5, R180, R3, !PT ;  /* 0x00000003b4057209 */ /* 0x000fe20007810000 */
[-C--:B------:R-:W-:Y:S01]  /*31d0*/  @P0 IMAD.WIDE.U32 R2, R2, R150.reuse, R154 ;  /* 0x0000009602020225 */ /* 0x080fe200078e009a */
[----:B------:R-:W-:Y:S01]  /*31e0*/  FSEL R229, R23, -INF , P1 ;  /* 0xff80000017e57808 */ /* 0x000fe20000800000 */
[----:B------:R-:W2:Y:S01]  /*31f0*/  SHFL.BFLY PT, R11, R9, 0x1, 0x1f ;  /* 0x0c201f00090b7f89 */ /* 0x000ea200000e0000 */
[----:B------:R-:W-:Y:S01]  /*3200*/  FMNMX.FTZ R5, R181, R5, !PT ;  /* 0x00000005b5057209 */ /* 0x000fe20007810000 */
[----:B------:R-:W-:Y:S01]  /*3210*/  @P0 IMAD R7, R7, R150, R6 ;  /* 0x0000009607070224 */ /* 0x000fe200078e0206 */
[----:B------:R-:W-:-:S02]  /*3220*/  FSETP.NEU.FTZ.AND P1, PT, R134, -INF , PT ;  /* 0xff8000008600780b */ /* 0x000fc40003f3d000 */
[----:B------:R-:W-:Y:S01]  /*3230*/  FSEL R227, R18, -INF , P3 ;  /* 0xff80000012e37808 */ /* 0x000fe20001800000 */
[----:B------:R-:W-:Y:S01]  /*3240*/  @P0 IMAD.IADD R7, R3, 0x1, R7 ;  /* 0x0000000103070824 */ /* 0x000fe200078e0207 */
[----:B------:R-:W-:Y:S02]  /*3250*/  FMNMX.FTZ R3, R233, R5, !PT ;  /* 0x00000005e9037209 */ /* 0x000fe40007810000 */
[----:B------:R-:W-:Y:S02]  /*3260*/  FSEL R12, R12, RZ, P1 ;  /* 0x000000ff0c0c7208 */ /* 0x000fe40000800000 */
[----:B------:R-:W-:Y:S02]  /*3270*/  FMNMX.FTZ R3, R229, R3, !PT ;  /* 0x00000003e5037209 */ /* 0x000fe40007810000 */
[----:B------:R-:W-:Y:S01]  /*3280*/  FSEL R226, R19, -INF , P2 ;  /* 0xff80000013e27808 */ /* 0x000fe20001000000 */
[----:B------:R-:W-:Y:S01]  /*3290*/  FFMA.FTZ R5, R40, c[0x0][0x2d0], -R12 ;  /* 0x0000b40028057a23 */ /* 0x000fe2000001080c */
[----:B------:R-:W-:-:S02]  /*32a0*/  FMNMX.FTZ R3, R227, R3, !PT ;  /* 0x00000003e3037209 */ /* 0x000fc40007810000 */
[----:B-1----:R-:W-:Y:S01]  /*32b0*/  FMNMX.FTZ R10, R10, R8, !PT ;  /* 0x000000080a0a7209 */ /* 0x002fe20007810000 */
[----:B------:R1:W-:Y:S01]  /*32c0*/  MUFU.EX2 R151, R5 ;  /* 0x0000000500977308 */ /* 0x0003e20000000800 */
[----:B------:R-:W-:-:S03]  /*32d0*/  @P0 LEA R6, P1, R2, c[0x0][0x1c8], 0x1 ;  /* 0x0000720002060a11 */ /* 0x000fc600078208ff */
[----:B------:R-:W3:Y:S01]  /*32e0*/  SHFL.BFLY PT, R14, R10, 0x1, 0x1f ;  /* 0x0c201f000a0e7f89 */ /* 0x000ee200000e0000 */
[----:B------:R-:W-:Y:S01]  /*32f0*/  @P0 LEA.HI.X R7, R2, c[0x0][0x1cc], R7, 0x1, P1 ;  /* 0x0000730002070a11 */ /* 0x000fe200008f0c07 */
[----:B------:R-:W-:Y:S01]  /*3300*/  FFMA.FTZ R2, R41, c[0x0][0x2d0], -R12 ;  /* 0x0000b40029027a23 */ /* 0x000fe2000001080c */
[----:B------:R-:W-:-:S03]  /*3310*/  @P0 LEA R8, P1, R152, R6, 0x1 ;  /* 0x0000000698080211 */ /* 0x000fc600078208ff */
[----:B------:R2:W4:Y:S01]  /*3320*/  MUFU.EX2 R16, R2 ;  /* 0x0000000200107308 */ /* 0x0005220000000800 */
[----:B------:R5:W-:Y:S04]  /*3330*/  @P0 LDGSTS.E.BYPASS.LTC128B.128 [R224+0x3100], [R6.64], !P4 ;  /* 0x0310000006e00fae */ /* 0x000be8000e101d44 */
[----:B------:R5:W-:Y:S01]  /*3340*/  @P0 LDGSTS.E.BYPASS.LTC128B.128 [R224+0x4100], [R6.64+0x40], !P6 ;  /* 0x0410004006e00fae */ /* 0x000be2000f101d44 */
[----:B-1----:R-:W-:Y:S01]  /*3350*/  FMNMX.FTZ R5, R226, R3, !PT ;  /* 0x00000003e2057209 */ /* 0x002fe20007810000 */
[--C-:B------:R-:W-:Y:S02]  /*3360*/  FFMA.FTZ R3, R42, c[0x0][0x2d0], -R12.reuse ;  /* 0x0000b4002a037a23 */ /* 0x100fe4000001080c */
[----:B------:R5:W-:Y:S02]  /*3370*/  @P0 LDGSTS.E.BYPASS.LTC128B.128 [R224+0x5100], [R6.64+0x80], !P5 ;  /* 0x0510008006e00fae */ /* 0x000be4000e901d44 */
[----:B------:R1:W-:Y:S02]  /*3380*/  MUFU.EX2 R149, R3 ;  /* 0x0000000300957308 */ /* 0x0003e40000000800 */
[----:B------:R-:W5:Y:S01]  /*3390*/  SHFL.BFLY PT, R13, R5, 0x2, 0x1f ;  /* 0x0c401f00050d7f89 */ /* 0x000f6200000e0000 */
[----:B--2---:R-:W-:Y:S01]  /*33a0*/  FMNMX.FTZ R2, R9, R11, !PT ;  /* 0x0000000b09027209 */ /* 0x004fe20007810000 */
[----:B------:R-:W-:Y:S01]  /*33b0*/  FFMA.FTZ R11, R43, c[0x0][0x2d0], -R12 ;  /* 0x0000b4002b0b7a23 */ /* 0x000fe2000001080c */
[----:B------:R-:W-:-:S02]  /*33c0*/  @P0 LEA.HI.X R9, R152, R7, R153, 0x1, P1 ;  /* 0x0000000798090211 */ /* 0x000fc400008f0c99 */
[----:B------:R-:W-:Y:S01]  /*33d0*/  FSETP.NEU.FTZ.AND P1, PT, R2, -INF , PT ;  /* 0xff8000000200780b */ /* 0x000fe20003f3d000 */
[----:B------:R2:W-:Y:S01]  /*33e0*/  MUFU.EX2 R148, R11 ;  /* 0x0000000b00947308 */ /* 0x0005e20000000800 */
[----:B---3--:R-:W-:Y:S01]  /*33f0*/  FMNMX.FTZ R136, R10, R14, !PT ;  /* 0x0000000e0a887209 */ /* 0x008fe20007810000 */
[----:B------:R3:W-:Y:S01]  /*3400*/  @P0 LDGSTS.E.BYPASS.LTC128B.128 [R224+0x3900], [R8.64], !P4 ;  /* 0x0390000008e00fae */ /* 0x0007e2000e101d44 */
[----:B----4-:R-:W-:Y:S02]  /*3410*/  IMAD.MOV.U32 R14, RZ, RZ, R16 ;  /* 0x000000ffff0e7224 */ /* 0x010fe400078e0010 */
[----:B-1----:R-:W-:Y:S01]  /*3420*/  FMUL.FTZ R3, R2, c[0x0][0x2d0] ;  /* 0x0000b40002037a20 */ /* 0x002fe20000410000 */
[----:B------:R3:W-:Y:S04]  /*3430*/  @P0 LDGSTS.E.BYPASS.LTC128B.128 [R224+0x4900], [R8.64+0x40], !P6 ;  /* 0x0490004008e00fae */ /* 0x0007e8000f101d44 */
[----:B------:R-:W-:Y:S01]  /*3440*/  FSEL R3, R3, RZ, P1 ;  /* 0x000000ff03037208 */ /* 0x000fe20000800000 */
[----:B------:R3:W-:Y:S01]  /*3450*/  @P0 LDGSTS.E.BYPASS.LTC128B.128 [R224+0x5900], [R8.64+0x80], !P5 ;  /* 0x0590008008e00fae */ /* 0x0007e2000e901d44 */
[----:B------:R-:W-:-:S03]  /*3460*/  FSETP.NEU.FTZ.AND P1, PT, R136, -INF , PT ;  /* 0xff8000008800780b */ /* 0x000fc60003f3d000 */
[--C-:B-----5:R-:W-:Y:S01]  /*3470*/  FFMA.FTZ R6, R45, c[0x0][0x2d0], -R3.reuse ;  /* 0x0000b4002d067a23 */ /* 0x120fe20000010803 */
[----:B------:R-:W-:Y:S01]  /*3480*/  FMNMX.FTZ R4, R5, R13, !PT ;  /* 0x0000000d05047209 */ /* 0x000fe20007810000 */
[--C-:B------:R-:W-:Y:S01]  /*3490*/  FFMA.FTZ R0, R46, c[0x0][0x2d0], -R3.reuse ;  /* 0x0000b4002e007a23 */ /* 0x100fe20000010803 */
[----:B------:R-:W-:Y:S01]  /*34a0*/  LDSM.16.MT88.4 R24, [R208+0x100] ;  /* 0x00010000d018783b */ /* 0x000fe20000004200 */
[----:B------:R1:W-:Y:S01]  /*34b0*/  MUFU.EX2 R250, R6 ;  /* 0x0000000600fa7308 */ /* 0x0003e20000000800 */
[--C-:B------:R-:W-:Y:S02]  /*34c0*/  FFMA.FTZ R5, R47, c[0x0][0x2d0], -R3.reuse ;  /* 0x0000b4002f057a23 */ /* 0x100fe40000010803 */
[----:B------:R-:W-:Y:S01]  /*34d0*/  LDSM.16.MT88.4 R16, [R209+0x100] ;  /* 0x00010000d110783b */ /* 0x000fe20000004200 */
[----:B--2---:R-:W-:-:S03]  /*34e0*/  FFMA.FTZ R11, R44, c[0x0][0x2d0], -R3 ;  /* 0x0000b4002c0b7a23 */ /* 0x004fc60000010803 */
[----:B------:R-:W-:Y:S01]  /*34f0*/  LDSM.16.MT88.4 R20, [R208+0x1100] ;  /* 0x00110000d014783b */ /* 0x000fe20000004200 */
[----:B------:R2:W-:Y:S03]  /*3500*/  MUFU.EX2 R249, R0 ;  /* 0x0000000000f97308 */ /* 0x0005e60000000800 */
[----:B------:R-:W-:Y:S04]  /*3510*/  LDSM.16.MT88.4 R28, [R209+0x1100] ;  /* 0x00110000d11c783b */ /* 0x000fe80000004200 */
[----:B------:R-:W-:Y:S01]  /*3520*/  LDSM.16.MT88.4 R32, [R208+0x2100] ;  /* 0x00210000d020783b */ /* 0x000fe20000004200 */
[----:B------:R-:W4:Y:S03]  /*3530*/  MUFU.EX2 R251, R5 ;  /* 0x0000000500fb7308 */ /* 0x000f260000000800 */
[----:B-1----:R-:W1:Y:S04]  /*3540*/  SHFL.BFLY PT, R6, R4, 0x1, 0x1f ;  /* 0x0c201f0004067f89 */ /* 0x002e6800000e0000 */
[----:B------:R-:W-:Y:S01]  /*3550*/  LDSM.16.MT88.4 R40, [R209+0x2500] ;  /* 0x00250000d128783b */ /* 0x000fe20000004200 */
[----:B--2---:R-:W-:Y:S01]  /*3560*/  FMUL.FTZ R0, R136, c[0x0][0x2d0] ;  /* 0x0000b40088007a20 */ /* 0x004fe20000410000 */
[----:B------:R-:W2:Y:S02]  /*3570*/  MUFU.EX2 R252, R11 ;  /* 0x0000000b00fc7308 */ /* 0x000ea40000000800 */
[----:B------:R-:W0:Y:S02]  /*3580*/  LDGDEPBAR ;  /* 0x00000000000079af */ /* 0x000e240000000000 */
[----:B------:R-:W-:-:S02]  /*3590*/  FSEL R0, R0, RZ, P1 ;  /* 0x000000ff00007208 */ /* 0x000fc40000800000 */
[----:B----4-:R-:W-:-:S03]  /*35a0*/  F2FP.BF16.PACK_AB R7, R251, R249 ;  /* 0x000000f9fb07723e */ /* 0x010fc600000010ff */
[--C-:B------:R-:W-:Y:S02]  /*35b0*/  FFMA.FTZ R5, R36, c[0x0][0x2d0], -R0.reuse ;  /* 0x0000b40024057a23 */ /* 0x100fe40000010800 */
[----:B---3--:R-:W-:Y:S02]  /*35c0*/  FFMA.FTZ R9, R49, c[0x0][0x2d0], -R0 ;  /* 0x0000b40031097a23 */ /* 0x008fe40000010800 */
[----:B------:R3:W-:Y:S01]  /*35d0*/  MUFU.EX2 R242, R5 ;  /* 0x0000000500f27308 */ /* 0x0007e20000000800 */
[----:B-1----:R-:W-:Y:S02]  /*35e0*/  FMNMX.FTZ R135, R4, R6, !PT ;  /* 0x0000000604877209 */ /* 0x002fe40007810000 */
[----:B------:R-:W-:-:S05]  /*35f0*/  F2FP.BF16.PACK_AB R4, R14, R151 ;  /* 0x000000970e04723e */ /* 0x000fca00000010ff */
[----:B------:R-:W-:Y:S01]  /*3600*/  MUFU.EX2 R243, R9 ;  /* 0x0000000900f37308 */ /* 0x000fe20000000800 */
[C---:B------:R-:W-:Y:S01]  /*3610*/  FSETP.NEU.FTZ.AND P1, PT, R135.reuse, -INF , PT ;  /* 0xff8000008700780b */ /* 0x040fe20003f3d000 */
[----:B------:R-:W-:Y:S01]  /*3620*/  FMUL.FTZ R8, R135, c[0x0][0x2d0] ;  /* 0x0000b40087087a20 */ /* 0x000fe20000410000 */
[----:B------:R-:W-:-:S04]  /*3630*/  F2FP.BF16.PACK_AB R6, R148, R149 ;  /* 0x000000959406723e */ /* 0x000fc800000010ff */
[----:B------:R-:W-:Y:S01]  /*3640*/  FSEL R13, R8, RZ, P1 ;  /* 0x000000ff080d7208 */ /* 0x000fe20000800000 */
[--C-:B---3--:R-:W-:Y:S02]  /*3650*/  FFMA.FTZ R5, R37, c[0x0][0x2d0], -R0.reuse ;  /* 0x0000b40025057a23 */ /* 0x108fe40000010800 */
[----:B------:R-:W1:Y:S01]  /*3660*/  LDSM.16.MT88.4 R36, [R209+0x2100] ;  /* 0x00210000d124783b */ /* 0x000e620000004200 */
[----:B------:R-:W-:Y:S01]  /*3670*/  FFMA.FTZ R8, R48, c[0x0][0x2d0], -R0 ;  /* 0x0000b40030087a23 */ /* 0x000fe20000010800 */
[----:B------:R2:W-:Y:S08]  /*3680*/  MUFU.EX2 R238, R5 ;  /* 0x0000000500ee7308 */ /* 0x0005f00000000800 */
[----:B------:R3:W4:Y:S01]  /*3690*/  MUFU.EX2 R244, R8 ;  /* 0x0000000800f47308 */ /* 0x0007220000000800 */
[----:B--2---:R-:W-:-:S07]  /*36a0*/  F2FP.BF16.PACK_AB R5, R250, R252 ;  /* 0x000000fcfa05723e */ /* 0x004fce00000010ff */
[----:B------:R-:W-:Y:S01]  /*36b0*/  HMMA.16816.F32.BF16 R112, R4, R24, RZ ;  /* 0x000000180470723c */ /* 0x000fe200000418ff */
[----:B---3--:R-:W-:Y:S01]  /*36c0*/  FFMA.FTZ R8, R53, c[0x0][0x2d0], -R13 ;  /* 0x0000b40035087a23 */ /* 0x008fe2000001080d */
[----:B----4-:R-:W-:-:S03]  /*36d0*/  F2FP.BF16.PACK_AB R10, R244, R243 ;  /* 0x000000f3f40a723e */ /* 0x010fc600000010ff */
[----:B------:R2:W-:Y:S03]  /*36e0*/  MUFU.EX2 R235, R8 ;  /* 0x0000000800eb7308 */ /* 0x0005e60000000800 */
[C---:B------:R-:W-:Y:S08]  /*36f0*/  HMMA.16816.F32.BF16 R108, R4.reuse, R16, RZ ;  /* 0x00000010046c723c */ /* 0x040ff000000418ff */
[----:B------:R-:W-:Y:S01]  /*3700*/  HMMA.16816.F32.BF16 R104, R4, R20, RZ ;  /* 0x000000140468723c */ /* 0x000fe200000418ff */
[----:B--2---:R-:W-:-:S07]  /*3710*/  FFMA.FTZ R8, R52, c[0x0][0x2d0], -R13 ;  /* 0x0000b40034087a23 */ /* 0x004fce000001080d */
[C---:B------:R-:W-:Y:S01]  /*3720*/  HMMA.16816.F32.BF16 R100, R4.reuse, R28, RZ ;  /* 0x0000001c0464723c */ /* 0x040fe200000418ff */
[----:B------:R2:W3:Y:S07]  /*3730*/  MUFU.EX2 R234, R8 ;  /* 0x0000000800ea7308 */ /* 0x0004ee0000000800 */
[C---:B------:R-:W-:Y:S08]  /*3740*/  HMMA.16816.F32.BF16 R96, R4.reuse, R32, RZ ;  /* 0x000000200460723c */ /* 0x040ff000000418ff */
[----:B-1----:R-:W-:Y:S01]  /*3750*/  HMMA.16816.F32.BF16 R92, R4, R36, RZ ;  /* 0x00000024045c723c */ /* 0x002fe200000418ff */
[----:B--2---:R-:W-:Y:S01]  /*3760*/  FFMA.FTZ R8, R51, c[0x0][0x2d0], -R13 ;  /* 0x0000b40033087a23 */ /* 0x004fe2000001080d */
[----:B---3--:R-:W-:-:S03]  /*3770*/  F2FP.BF16.PACK_AB R9, R234, R235 ;  /* 0x000000ebea09723e */ /* 0x008fc600000010ff */
[----:B------:R1:W-:Y:S03]  /*3780*/  MUFU.EX2 R237, R8 ;  /* 0x0000000800ed7308 */ /* 0x0003e60000000800 */
[C---:B------:R-:W-:Y:S08]  /*3790*/  HMMA.16816.F32.BF16 R88, R4.reuse, R26, RZ ;  /* 0x0000001a0458723c */ /* 0x040ff000000418ff */
[----:B------:R-:W-:Y:S01]  /*37a0*/  HMMA.16816.F32.BF16 R84, R4, R18, RZ ;  /* 0x000000120454723c */ /* 0x000fe200000418ff */
[----:B-1----:R-:W-:-:S07]  /*37b0*/  FFMA.FTZ R8, R50, c[0x0][0x2d0], -R13 ;  /* 0x0000b40032087a23 */ /* 0x002fce000001080d */
[C---:B------:R-:W-:Y:S01]  /*37c0*/  HMMA.16816.F32.BF16 R80, R4.reuse, R22, RZ ;  /* 0x000000160450723c */ /* 0x040fe200000418ff */
[----:B------:R1:W2:Y:S07]  /*37d0*/  MUFU.EX2 R241, R8 ;  /* 0x0000000800f17308 */ /* 0x0002ae0000000800 */
[C---:B------:R-:W-:Y:S08]  /*37e0*/  HMMA.16816.F32.BF16 R76, R4.reuse, R30, RZ ;  /* 0x0000001e044c723c */ /* 0x040ff000000418ff */
[----:B------:R-:W-:Y:S01]  /*37f0*/  HMMA.16816.F32.BF16 R72, R4, R34, RZ ;  /* 0x000000220448723c */ /* 0x000fe200000418ff */
[----:B-1----:R-:W-:-:S02]  /*3800*/  F2FP.BF16.PACK_AB R8, R238, R242 ;  /* 0x000000f2ee08723e */ /* 0x002fc400000010ff */
[----:B--2---:R-:W-:-:S05]  /*3810*/  F2FP.BF16.PACK_AB R11, R241, R237 ;  /* 0x000000edf10b723e */ /* 0x004fca00000010ff */
        /* <DEDUP_REMOVED lines=18> */
[----:B---3--:R-:W-:-:S04]  /*3940*/  FFMA.FTZ R4, R117, c[0x0][0x2d0], -R12 ;  /* 0x0000b40075047a23 */ /* 0x008fc8000001080c */
[----:B------:R3:W4:Y:S03]  /*3950*/  MUFU.EX2 R239, R4 ;  /* 0x0000000400ef7308 */ /* 0x0007260000000800 */
[C---:B------:R-:W-:Y:S01]  /*3960*/  HMMA.16816.F32.BF16 R152, R8.reuse, R34, RZ ;  /* 0x000000220898723c */ /* 0x040fe200000418ff */
[----:B------:R-:W-:Y:S07]  /*3970*/  LDSM.16.MT88.4 R32, [R208+0x2500] ;  /* 0x00250000d020783b */ /* 0x000fee0000004200 */
[----:B------:R-:W-:Y:S01]  /*3980*/  HMMA.16816.F32.BF16 R44, R8, R36, RZ ;  /* 0x00000024082c723c */ /* 0x000fe200000418ff */
[----:B---3--:R-:W-:-:S07]  /*3990*/  FFMA.FTZ R4, R118, c[0x0][0x2d0], -R3 ;  /* 0x0000b40076047a23 */ /* 0x008fce0000010803 */
[----:B------:R-:W-:Y:S01]  /*39a0*/  HMMA.16816.F32.BF16 R156, R8, R38, RZ ;  /* 0x00000026089c723c */ /* 0x000fe200000418ff */
[----:B----4-:R-:W-:Y:S01]  /*39b0*/  F2FP.BF16.PACK_AB R6, R239, R240 ;  /* 0x000000f0ef06723e */ /* 0x010fe200000010ff */
[----:B------:R-:W-:Y:S01]  /*39c0*/  LDSM.16.MT88.4 R36, [R209+0x2900] ;  /* 0x00290000d124783b */ /* 0x000fe20000004200 */
[----:B------:R3:W-:Y:S02]  /*39d0*/  MUFU.EX2 R230, R4 ;  /* 0x0000000400e67308 */ /* 0x0007e40000000800 */
[----:B---3--:R-:W-:-:S03]  /*39e0*/  FFMA.FTZ R4, R119, c[0x0][0x2d0], -R3 ;  /* 0x0000b40077047a23 */ /* 0x008fc60000010803 */
[----:B------:R-:W-:Y:S01]  /*39f0*/  HMMA.16816.F32.BF16 R116, R8, R30, RZ ;  /* 0x0000001e0874723c */ /* 0x000fe200000418ff */
[----:B------:R-:W3:Y:S02]  /*3a00*/  LDSM.16.MT88.4 R28, [R209+0x1500] ;  /* 0x00150000d11c783b */ /* 0x000ee40000004200 */
[----:B------:R4:W5:Y:S04]  /*3a10*/  MUFU.EX2 R248, R4 ;  /* 0x0000000400f87308 */ /* 0x0009680000000800 */
[----:B------:R-:W-:Y:S02]  /*3a20*/  FFMA.FTZ R8, R132, c[0x0][0x2d0], -R0 ;  /* 0x0000b40084087a23 */ /* 0x000fe40000010800 */
[----:B------:R-:W-:Y:S02]  /*3a30*/  IMAD.MOV.U32 R11, RZ, RZ, R151 ;  /* 0x000000ffff0b7224 */ /* 0x000fe400078e0097 */
[----:B------:R1:W-:Y:S01]  /*3a40*/  MUFU.EX2 R220, R8 ;  /* 0x0000000800dc7308 */ /* 0x0003e20000000800 */
[----:B------:R-:W-:-:S02]  /*3a50*/  IMAD.MOV.U32 R10, RZ, RZ, R149 ;  /* 0x000000ffff0a7224 */ /* 0x000fc400078e0095 */
[----:B------:R-:W-:Y:S02]  /*3a60*/  IMAD.MOV.U32 R9, RZ, RZ, R148 ;  /* 0x000000ffff097224 */ /* 0x000fe400078e0094 */
[----:B----4-:R-:W-:Y:S01]  /*3a70*/  FFMA.FTZ R4, R120, c[0x0][0x2d0], -R3 ;  /* 0x0000b40078047a23 */ /* 0x010fe20000010803 */
[----:B-----5:R-:W-:-:S03]  /*3a80*/  F2FP.BF16.PACK_AB R5, R248, R230 ;  /* 0x000000e6f805723e */ /* 0x020fc600000010ff */
[----:B------:R4:W-:Y:S01]  /*3a90*/  MUFU.EX2 R232, R4 ;  /* 0x0000000400e87308 */ /* 0x0009e20000000800 */
[----:B-1----:R-:W-:-:S07]  /*3aa0*/  FFMA.FTZ R8, R123, c[0x0][0x2d0], -R0 ;  /* 0x0000b4007b087a23 */ /* 0x002fce0000010800 */
[----:B------:R1:W-:Y:S01]  /*3ab0*/  MUFU.EX2 R218, R8 ;  /* 0x0000000800da7308 */ /* 0x0003e20000000800 */
[----:B----4-:R-:W-:-:S07]  /*3ac0*/  FFMA.FTZ R4, R121, c[0x0][0x2d0], -R3 ;  /* 0x0000b40079047a23 */ /* 0x010fce0000010803 */
[----:B------:R4:W5:Y:S01]  /*3ad0*/  MUFU.EX2 R231, R4 ;  /* 0x0000000400e77308 */ /* 0x0009620000000800 */
[----:B-1----:R-:W-:-:S07]  /*3ae0*/  FFMA.FTZ R8, R145, c[0x0][0x2d0], -R13 ;  /* 0x0000b40091087a23 */ /* 0x002fce000001080d */
[----:B------:R1:W-:Y:S01]  /*3af0*/  MUFU.EX2 R206, R8 ;  /* 0x0000000800ce7308 */ /* 0x0003e20000000800 */
[----:B----4-:R-:W-:Y:S01]  /*3b00*/  FFMA.FTZ R4, R122, c[0x0][0x2d0], -R0 ;  /* 0x0000b4007a047a23 */ /* 0x010fe20000010800 */
[----:B-----5:R-:W-:-:S06]  /*3b10*/  F2FP.BF16.PACK_AB R7, R231, R232 ;  /* 0x000000e8e707723e */ /* 0x020fcc00000010ff */
[----:B------:R4:W-:Y:S01]  /*3b20*/  MUFU.EX2 R221, R4 ;  /* 0x0000000400dd7308 */ /* 0x0009e20000000800 */
[----:B-1----:R-:W-:-:S07]  /*3b30*/  FFMA.FTZ R8, R144, c[0x0][0x2d0], -R13 ;  /* 0x0000b40090087a23 */ /* 0x002fce000001080d */
[----:B------:R1:W-:Y:S01]  /*3b40*/  MUFU.EX2 R246, R8 ;  /* 0x0000000800f67308 */ /* 0x0003e20000000800 */
[----:B----4-:R-:W-:-:S07]  /*3b50*/  FFMA.FTZ R4, R137, c[0x0][0x2d0], -R0 ;  /* 0x0000b40089047a23 */ /* 0x010fce0000010800 */
[----:B------:R4:W5:Y:S01]  /*3b60*/  MUFU.EX2 R245, R4 ;  /* 0x0000000400f57308 */ /* 0x0009620000000800 */
[----:B-1----:R-:W-:-:S07]  /*3b70*/  FFMA.FTZ R8, R133, c[0x0][0x2d0], -R13 ;  /* 0x0000b40085087a23 */ /* 0x002fce000001080d */
[----:B------:R1:W-:Y:S01]  /*3b80*/  MUFU.EX2 R205, R8 ;  /* 0x0000000800cd7308 */ /* 0x0003e20000000800 */
[----:B----4-:R-:W-:-:S07]  /*3b90*/  F2FP.BF16.PACK_AB R4, R247, R236 ;  /* 0x000000ecf704723e */ /* 0x010fce00000010ff */
[----:B--2---:R-:W-:Y:S01]  /*3ba0*/  HMMA.16816.F32.BF16 R164, R4, R24, R112 ;  /* 0x0000001804a4723c */ /* 0x004fe20000041870 */
[----:B-1----:R-:W-:-:S04]  /*3bb0*/  FFMA.FTZ R8, R138, c[0x0][0x2d0], -R13 ;  /* 0x0000b4008a087a23 */ /* 0x002fc8000001080d */
[----:B------:R1:W2:Y:S03]  /*3bc0*/  MUFU.EX2 R204, R8 ;  /* 0x0000000800cc7308 */ /* 0x0002a60000000800 */
[C---:B------:R-:W-:Y:S08]  /*3bd0*/  HMMA.16816.F32.BF16 R160, R4.reuse, R20, R108 ;  /* 0x0000001404a0723c */ /* 0x040ff0000004186c */
[----:B------:R-:W-:Y:S01]  /*3be0*/  HMMA.16816.F32.BF16 R120, R4, R16, R104 ;  /* 0x000000100478723c */ /* 0x000fe20000041868 */
[----:B-1----:R-:W-:-:S07]  /*3bf0*/  FFMA.FTZ R8, R147, c[0x0][0x2d0], -R12 ;  /* 0x0000b40093087a23 */ /* 0x002fce000001080c */
[C---:B---3--:R-:W-:Y:S01]  /*3c00*/  HMMA.16816.F32.BF16 R112, R4.reuse, R28, R100 ;  /* 0x0000001c0470723c */ /* 0x048fe20000041864 */
[----:B------:R1:W-:Y:S07]  /*3c10*/  MUFU.EX2 R203, R8 ;  /* 0x0000000800cb7308 */ /* 0x0003ee0000000800 */
[C---:B------:R-:W-:Y:S08]  /*3c20*/  HMMA.16816.F32.BF16 R108, R4.reuse, R32, R96 ;  /* 0x00000020046c723c */ /* 0x040ff00000041860 */
[----:B------:R-:W-:Y:S01]  /*3c30*/  HMMA.16816.F32.BF16 R104, R4, R40, R92 ;  /* 0x000000280468723c */ /* 0x000fe2000004185c */
[----:B-1----:R-:W-:-:S04]  /*3c40*/  FFMA.FTZ R8, R169, c[0x0][0x2d0], -R12 ;  /* 0x0000b400a9087a23 */ /* 0x002fc8000001080c */
[----:B------:R1:W3:Y:S03]  /*3c50*/  MUFU.EX2 R202, R8 ;  /* 0x0000000800ca7308 */ /* 0x0002e60000000800 */
[C---:B------:R-:W-:Y:S08]  /*3c60*/  HMMA.16816.F32.BF16 R148, R4.reuse, R26, R88 ;  /* 0x0000001a0494723c */ /* 0x040ff00000041858 */
[----:B------:R-:W-:Y:S01]  /*3c70*/  HMMA.16816.F32.BF16 R84, R4, R22, R84 ;  /* 0x000000160454723c */ /* 0x000fe20000041854 */
[----:B-1----:R-:W-:-:S07]  /*3c80*/  FFMA.FTZ R8, R146, c[0x0][0x2d0], -R12 ;  /* 0x0000b40092087a23 */ /* 0x002fce000001080c */
[C---:B------:R-:W-:Y:S01]  /*3c90*/  HMMA.16816.F32.BF16 R100, R4.reuse, R18, R80 ;  /* 0x000000120464723c */ /* 0x040fe20000041850 */
[----:B------:R1:W-:Y:S07]  /*3ca0*/  MUFU.EX2 R201, R8 ;  /* 0x0000000800c97308 */ /* 0x0003ee0000000800 */
[C---:B------:R-:W-:Y:S08]  /*3cb0*/  HMMA.16816.F32.BF16 R96, R4.reuse, R30, R76 ;  /* 0x0000001e0460723c */ /* 0x040ff0000004184c */
[----:B------:R-:W-:Y:S01]  /*3cc0*/  HMMA.16816.F32.BF16 R92, R4, R34, R72 ;  /* 0x00000022045c723c */ /* 0x000fe20000041848 */
[----:B-1----:R-:W-:-:S04]  /*3cd0*/  FFMA.FTZ R8, R168, c[0x0][0x2d0], -R12 ;  /* 0x0000b400a8087a23 */ /* 0x002fc8000001080c */
[----:B------:R1:W4:Y:S03]  /*3ce0*/  MUFU.EX2 R200, R8 ;  /* 0x0000000800c87308 */ /* 0x0003260000000800 */
[----:B------:R-:W-:Y:S07]  /*3cf0*/  HMMA.16816.F32.BF16 R88, R4, R42, R64 ;  /* 0x0000002a0458723c */ /* 0x000fee0000041840 */
[----:B-----5:R-:W-:-:S02]  /*3d00*/  F2FP.BF16.PACK_AB R4, R245, R221 ;  /* 0x000000ddf504723e */ /* 0x020fc400000010ff */
[----:B------:R-:W-:Y:S02]  /*3d10*/  F2FP.BF16.PACK_AB R6, R218, R220 ;  /* 0x000000dcda06723e */ /* 0x000fe400000010ff */
[----:B------:R-:W-:Y:S02]  /*3d20*/  F2FP.BF16.PACK_AB R5, R246, R206 ;  /* 0x000000cef605723e */ /* 0x000fe400000010ff */
[----:B--2---:R-:W-:Y:S01]  /*3d30*/  F2FP.BF16.PACK_AB R7, R204, R205 ;  /* 0x000000cdcc07723e */ /* 0x004fe200000010ff */
[----:B-1----:R-:W-:-:S04]  /*3d40*/  FFMA.FTZ R8, R170, c[0x0][0x2d0], -R3 ;  /* 0x0000b400aa087a23 */ /* 0x002fc80000010803 */
[----:B------:R1:W-:Y:S02]  /*3d50*/  MUFU.EX2 R187, R8 ;  /* 0x0000000800bb7308 */ /* 0x0003e40000000800 */
[C---:B------:R-:W-:Y:S08]  /*3d60*/  HMMA.16816.F32.BF16 R80, R4.reuse, R24, R68 ;  /* 0x000000180450723c */ /* 0x040ff00000041844 */
[----:B------:R-:W-:Y:S01]  /*3d70*/  HMMA.16816.F32.BF16 R64, R4, R32, R48 ;  /* 0x000000200440723c */ /* 0x000fe20000041830 */
[----:B-1----:R-:W-:-:S07]  /*3d80*/  FFMA.FTZ R8, R171, c[0x0][0x2d0], -R3 ;  /* 0x0000b400ab087a23 */ /* 0x002fce0000010803 */
[C---:B------:R-:W-:Y:S01]  /*3d90*/  HMMA.16816.F32.BF16 R76, R4.reuse, R20, R60 ;  /* 0x00000014044c723c */ /* 0x040fe2000004183c */
[----:B------:R1:W2:Y:S07]  /*3da0*/  MUFU.EX2 R186, R8 ;  /* 0x0000000800ba7308 */ /* 0x0002ae0000000800 */
[C---:B------:R-:W-:Y:S08]  /*3db0*/  HMMA.16816.F32.BF16 R72, R4.reuse, R16, R56 ;  /* 0x000000100448723c */ /* 0x040ff00000041838 */
[----:B------:R-:W-:Y:S01]  /*3dc0*/  HMMA.16816.F32.BF16 R68, R4, R28, R52 ;  /* 0x0000001c0444723c */ /* 0x000fe20000041834 */
[----:B-1----:R-:W-:-:S04]  /*3dd0*/  FFMA.FTZ R8, R172, c[0x0][0x2d0], -R3 ;  /* 0x0000b400ac087a23 */ /* 0x002fc80000010803 */
[----:B------:R1:W-:Y:S03]  /*3de0*/  MUFU.EX2 R184, R8 ;  /* 0x0000000800b87308 */ /* 0x0003e60000000800 */
[C---:B------:R-:W-:Y:S08]  /*3df0*/  HMMA.16816.F32.BF16 R192, R4.reuse, R40, R44 ;  /* 0x0000002804c0723c */ /* 0x040ff0000004182c */
[----:B------:R-:W-:Y:S01]  /*3e00*/  HMMA.16816.F32.BF16 R48, R4, R18, R124 ;  /* 0x000000120430723c */ /* 0x000fe2000004187c */
[----:B------:R-:W5:Y:S01]  /*3e10*/  LDSM.16.MT88.4 R16, [R209+0x900] ;  /* 0x00090000d110783b */ /* 0x000f620000004200 */
[----:B-1----:R-:W-:-:S06]  /*3e20*/  FFMA.FTZ R8, R173, c[0x0][0x2d0], -R3 ;  /* 0x0000b400ad087a23 */ /* 0x002fcc0000010803 */
[C---:B------:R-:W-:Y:S01]  /*3e30*/  HMMA.16816.F32.BF16 R60, R4.reuse, R26, R140 ;  /* 0x0000001a043c723c */ /* 0x040fe2000004188c */
[----:B------:R-:W1:Y:S01]  /*3e40*/  LDSM.16.MT88.4 R24, [R208+0x900] ;  /* 0x00090000d018783b */ /* 0x000e620000004200 */
[----:B------:R2:W1:Y:S06]  /*3e50*/  MUFU.EX2 R185, R8 ;  /* 0x0000000800b97308 */ /* 0x00046c0000000800 */
[C---:B------:R-:W-:Y:S01]  /*3e60*/  HMMA.16816.F32.BF16 R52, R4.reuse, R22, R128 ;  /* 0x000000160434723c */ /* 0x040fe20000041880 */
[----:B------:R-:W5:Y:S07]  /*3e70*/  LDSM.16.MT88.4 R20, [R208+0x1900] ;  /* 0x00190000d014783b */ /* 0x000f6e0000004200 */
[----:B------:R-:W-:Y:S01]  /*3e80*/  HMMA.16816.F32.BF16 R44, R4, R30, R116 ;  /* 0x0000001e042c723c */ /* 0x000fe20000041874 */
[----:B------:R-:W5:Y:S01]  /*3e90*/  LDSM.16.MT88.4 R28, [R209+0x1900] ;  /* 0x00190000d11c783b */ /* 0x000f620000004200 */
[----:B--2---:R-:W-:-:S04]  /*3ea0*/  FFMA.FTZ R8, R174, c[0x0][0x2d0], -R0 ;  /* 0x0000b400ae087a23 */ /* 0x004fc80000010800 */
[----:B------:R2:W-:Y:S02]  /*3eb0*/  MUFU.EX2 R179, R8 ;  /* 0x0000000800b37308 */ /* 0x0005e40000000800 */
[C---:B------:R-:W-:Y:S01]  /*3ec0*/  HMMA.16816.F32.BF16 R56, R4.reuse, R34, R152 ;  /* 0x000000220438723c */ /* 0x040fe20000041898 */
[----:B------:R-:W5:Y:S04]  /*3ed0*/  LDSM.16.MT88.4 R32, [R208+0x2900] ;  /* 0x00290000d020783b */ /* 0x000f680000004200 */
[----:B------:R-:W-:Y:S03]  /*3ee0*/  LDSM.16.MT88.4 R152, [R208+0xd00] ;  /* 0x000d0000d098783b */ /* 0x000fe60000004200 */
[----:B------:R-:W-:Y:S01]  /*3ef0*/  HMMA.16816.F32.BF16 R40, R4, R42, R156 ;  /* 0x0000002a0428723c */ /* 0x000fe2000004189c */
[----:B--2---:R-:W-:-:S06]  /*3f00*/  FFMA.FTZ R8, R176, c[0x0][0x2d0], -R0 ;  /* 0x0000b400b0087a23 */ /* 0x004fcc0000010800 */
[----:B---3--:R-:W-:Y:S02]  /*3f10*/  F2FP.BF16.PACK_AB R4, R202, R203 ;  /* 0x000000cbca04723e */ /* 0x008fe400000010ff */
[----:B----4-:R-:W-:Y:S01]  /*3f20*/  F2FP.BF16.PACK_AB R6, R200, R201 ;  /* 0x000000c9c806723e */ /* 0x010fe200000010ff */
[----:B------:R2:W3:Y:S01]  /*3f30*/  MUFU.EX2 R176, R8 ;  /* 0x0000000800b07308 */ /* 0x0004e20000000800 */
[----:B------:R-:W-:Y:S02]  /*3f40*/  F2FP.BF16.PACK_AB R5, R186, R187 ;  /* 0x000000bbba05723e */ /* 0x000fe400000010ff */
[----:B-1----:R-:W-:-:S07]  /*3f50*/  F2FP.BF16.PACK_AB R7, R185, R184 ;  /* 0x000000b8b907723e */ /* 0x002fce00000010ff */
[----:B-----5:R-:W-:Y:S01]  /*3f60*/  HMMA.16816.F32.BF16 R124, R4, R16, R160 ;  /* 0x00000010047c723c */ /* 0x020fe200000418a0 */
[----:B--2---:R-:W-:-:S07]  /*3f70*/  FFMA.FTZ R8, R175, c[0x0][0x2d0], -R0 ;  /* 0x0000b400af087a23 */ /* 0x004fce0000010800 */
[C---:B------:R-:W-:Y:S01]  /*3f80*/  HMMA.16816.F32.BF16 R140, R4.reuse, R24, R164 ;  /* 0x00000018048c723c */ /* 0x040fe200000418a4 */
[----:B------:R1:W-:Y:S07]  /*3f90*/  MUFU.EX2 R177, R8 ;  /* 0x0000000800b17308 */ /* 0x0003ee0000000800 */
[C---:B------:R-:W-:Y:S01]  /*3fa0*/  HMMA.16816.F32.BF16 R168, R4.reuse, R20, R120 ;  /* 0x0000001404a8723c */ /* 0x040fe20000041878 */
[----:B------:R-:W-:Y:S07]  /*3fb0*/  LDSM.16.MT88.4 R120, [R208+0x2d00] ;  /* 0x002d0000d078783b */ /* 0x000fee0000004200 */
[----:B------:R-:W-:Y:S01]  /*3fc0*/  HMMA.16816.F32.BF16 R112, R4, R28, R112 ;  /* 0x0000001c0470723c */ /* 0x000fe20000041870 */
[----:B-1----:R-:W-:-:S04]  /*3fd0*/  FFMA.FTZ R8, R178, c[0x0][0x2d0], -R0 ;  /* 0x0000b400b2087a23 */ /* 0x002fc80000010800 */
[----:B------:R1:W2:Y:S03]  /*3fe0*/  MUFU.EX2 R178, R8 ;  /* 0x0000000800b27308 */ /* 0x0002a60000000800 */
[C---:B------:R-:W-:Y:S08]  /*3ff0*/  HMMA.16816.F32.BF16 R188, R4.reuse, R32, R108 ;  /* 0x0000002004bc723c */ /* 0x040ff0000004186c */
[----:B------:R-:W-:Y:S01]  /*4000*/  HMMA.16816.F32.BF16 R196, R4, R36, R104 ;  /* 0x0000002404c4723c */ /* 0x000fe20000041868 */
[----:B------:R-:W-:Y:S01]  /*4010*/  LDSM.16.MT88.4 R104, [R209+0x1d00] ;  /* 0x001d0000d168783b */ /* 0x000fe20000004200 */
[----:B-1----:R-:W-:-:S06]  /*4020*/  FFMA.FTZ R8, R182, c[0x0][0x2d0], -R13 ;  /* 0x0000b400b6087a23 */ /* 0x002fcc000001080d */
[C---:B------:R-:W-:Y:S01]  /*4030*/  HMMA.16816.F32.BF16 R148, R4.reuse, R26, R148 ;  /* 0x0000001a0494723c */ /* 0x040fe20000041894 */
[----:B------:R1:W-:Y:S07]  /*4040*/  MUFU.EX2 R132, R8 ;  /* 0x0000000800847308 */ /* 0x0003ee0000000800 */
[C---:B------:R-:W-:Y:S08]  /*4050*/  HMMA.16816.F32.BF16 R84, R4.reuse, R18, R84 ;  /* 0x000000120454723c */ /* 0x040ff00000041854 */
[----:B------:R-:W-:Y:S01]  /*4060*/  HMMA.16816.F32.BF16 R100, R4, R22, R100 ;  /* 0x000000160464723c */ /* 0x000fe20000041864 */
[----:B-1----:R-:W-:-:S04]  /*4070*/  FFMA.FTZ R8, R183, c[0x0][0x2d0], -R13 ;  /* 0x0000b400b7087a23 */ /* 0x002fc8000001080d */
[----:B------:R1:W4:Y:S03]  /*4080*/  MUFU.EX2 R138, R8 ;  /* 0x00000008008a7308 */ /* 0x0003260000000800 */
[C---:B------:R-:W-:Y:S01]  /*4090*/  HMMA.16816.F32.BF16 R160, R4.reuse, R30, R96 ;  /* 0x0000001e04a0723c */ /* 0x040fe20000041860 */
[----:B------:R-:W5:Y:S07]  /*40a0*/  LDSM.16.MT88.4 R96, [R208+0x1d00] ;  /* 0x001d0000d060783b */ /* 0x000f6e0000004200 */
[----:B------:R-:W-:Y:S01]  /*40b0*/  HMMA.16816.F32.BF16 R116, R4, R34, R92 ;  /* 0x000000220474723c */ /* 0x000fe2000004185c */
[----:B-1----:R-:W-:-:S07]  /*40c0*/  FFMA.FTZ R8, R180, c[0x0][0x2d0], -R13 ;  /* 0x0000b400b4087a23 */ /* 0x002fce000001080d */
[----:B------:R-:W-:Y:S01]  /*40d0*/  HMMA.16816.F32.BF16 R144, R4, R38, R88 ;  /* 0x000000260490723c */ /* 0x000fe20000041858 */
[----:B------:R1:W-:Y:S06]  /*40e0*/  MUFU.EX2 R137, R8 ;  /* 0x0000000800897308 */ /* 0x0003ec0000000800 */
[----:B---3--:R-:W-:Y:S02]  /*40f0*/  F2FP.BF16.PACK_AB R4, R176, R179 ;  /* 0x000000b3b004723e */ /* 0x008fe400000010ff */
[----:B--2---:R-:W-:Y:S02]  /*4100*/  F2FP.BF16.PACK_AB R6, R178, R177 ;  /* 0x000000b1b206723e */ /* 0x004fe400000010ff */
[----:B----4-:R-:W-:Y:S01]  /*4110*/  F2FP.BF16.PACK_AB R5, R138, R132 ;  /* 0x000000848a05723e */ /* 0x010fe200000010ff */
[----:B-1----:R-:W-:-:S04]  /*4120*/  FFMA.FTZ R8, R181, c[0x0][0x2d0], -R13 ;  /* 0x0000b400b5087a23 */ /* 0x002fc8000001080d */
[----:B------:R-:W1:Y:S02]  /*4130*/  MUFU.EX2 R133, R8 ;  /* 0x0000000800857308 */ /* 0x000e640000000800 */
[----:B-1----:R-:W-:Y:S01]  /*4140*/  F2FP.BF16.PACK_AB R7, R133, R137 ;  /* 0x000000898507723e */ /* 0x002fe200000010ff */
[----:B------:R-:W-:Y:S02]  /*4150*/  FFMA.FTZ R8, R219, c[0x0][0x2d0], -R12 ;  /* 0x0000b400db087a23 */ /* 0x000fe4000001080c */
[----:B------:R-:W-:Y:S02]  /*4160*/  IMAD.MOV.U32 R219, RZ, RZ, R9 ;  /* 0x000000ffffdb7224 */ /* 0x000fe400078e0009 */
[----:B------:R-:W-:Y:S02]  /*4170*/  FADD.FTZ R9, R235, R234 ;  /* 0x000000eaeb097221 */ /* 0x000fe40000010000 */
[C---:B------:R-:W-:Y:S01]  /*4180*/  HMMA.16816.F32.BF16 R172, R4.reuse, R26, R60 ;  /* 0x0000001a04ac723c */ /* 0x040fe2000004183c */
[----:B------:R1:W-:Y:S07]  /*4190*/  MUFU.EX2 R27, R8 ;  /* 0x00000008001b7308 */ /* 0x0003ee0000000800 */
[C---:B------:R-:W-:Y:S01]  /*41a0*/  HMMA.16816.F32.BF16 R180, R4.reuse, R24, R80 ;  /* 0x0000001804b4723c */ /* 0x040fe20000041850 */
[----:B------:R-:W2:Y:S07]  /*41b0*/  LDSM.16.MT88.4 R80, [R209+0xd00] ;  /* 0x000d0000d150783b */ /* 0x000eae0000004200 */
[----:B------:R-:W-:Y:S01]  /*41c0*/  HMMA.16816.F32.BF16 R48, R4, R22, R48 ;  /* 0x000000160430723c */ /* 0x000fe20000041830 */
[----:B-1----:R-:W-:-:S02]  /*41d0*/  FFMA.FTZ R8, R222, c[0x0][0x2d0], -R12 ;  /* 0x0000b400de087a23 */ /* 0x002fc4000001080c */
[----:B------:R-:W-:Y:S02]  /*41e0*/  IMAD.MOV.U32 R222, RZ, RZ, R14 ;  /* 0x000000ffffde7224 */ /* 0x000fe400078e000e */
[----:B------:R1:W3:Y:S03]  /*41f0*/  MUFU.EX2 R26, R8 ;  /* 0x00000008001a7308 */ /* 0x0002e60000000800 */
[C---:B------:R-:W-:Y:S08]  /*4200*/  HMMA.16816.F32.BF16 R60, R4.reuse, R18, R52 ;  /* 0x00000012043c723c */ /* 0x040ff00000041834 */
[----:B------:R-:W-:Y:S01]  /*4210*/  HMMA.16816.F32.BF16 R52, R4, R20, R72 ;  /* 0x000000140434723c */ /* 0x000fe20000041848 */
[----:B-1----:R-:W-:Y:S01]  /*4220*/  FFMA.FTZ R8, R223, c[0x0][0x2d0], -R12 ;  /* 0x0000b400df087a23 */ /* 0x002fe2000001080c */
[----:B---3--:R-:W-:-:S06]  /*4230*/  F2FP.BF16.PACK_AB R128, R26, R27 ;  /* 0x0000001b1a80723e */ /* 0x008fcc00000010ff */
[C---:B------:R-:W-:Y:S01]  /*4240*/  HMMA.16816.F32.BF16 R108, R4.reuse, R16, R76 ;  /* 0x00000010046c723c */ /* 0x040fe2000004184c */
[----:B------:R1:W-:Y:S07]  /*4250*/  MUFU.EX2 R25, R8 ;  /* 0x0000000800197308 */ /* 0x0003ee0000000800 */
[C---:B------:R-:W-:Y:S08]  /*4260*/  HMMA.16816.F32.BF16 R156, R4.reuse, R28, R68 ;  /* 0x0000001c049c723c */ /* 0x040ff00000041844 */
[----:B------:R-:W-:Y:S01]  /*4270*/  HMMA.16816.F32.BF16 R44, R4, R30, R44 ;  /* 0x0000001e042c723c */ /* 0x000fe2000004182c */
[----:B-1----:R-:W-:-:S04]  /*4280*/  FFMA.FTZ R8, R217, c[0x0][0x2d0], -R12 ;  /* 0x0000b400d9087a23 */ /* 0x002fc8000001080c */
[----:B------:R1:W3:Y:S03]  /*4290*/  MUFU.EX2 R24, R8 ;  /* 0x0000000800187308 */ /* 0x0002e60000000800 */
[C---:B------:R-:W-:Y:S08]  /*42a0*/  HMMA.16816.F32.BF16 R64, R4.reuse, R32, R64 ;  /* 0x000000200440723c */ /* 0x040ff00000041840 */
[----:B------:R-:W-:Y:S01]  /*42b0*/  HMMA.16816.F32.BF16 R56, R4, R34, R56 ;  /* 0x000000220438723c */ /* 0x000fe20000041838 */
[----:B-1----:R-:W-:Y:S01]  /*42c0*/  FFMA.FTZ R8, R213, c[0x0][0x2d0], -R3 ;  /* 0x0000b400d5087a23 */ /* 0x002fe20000010803 */
[----:B---3--:R-:W-:-:S06]  /*42d0*/  F2FP.BF16.PACK_AB R130, R24, R25 ;  /* 0x000000191882723e */ /* 0x008fcc00000010ff */
[C---:B------:R-:W-:Y:S01]  /*42e0*/  HMMA.16816.F32.BF16 R164, R4.reuse, R36, R192 ;  /* 0x0000002404a4723c */ /* 0x040fe200000418c0 */
[----:B------:R1:W-:Y:S07]  /*42f0*/  MUFU.EX2 R23, R8 ;  /* 0x0000000800177308 */ /* 0x0003ee0000000800 */
[----:B------:R-:W-:Y:S01]  /*4300*/  HMMA.16816.F32.BF16 R40, R4, R38, R40 ;  /* 0x000000260428723c */ /* 0x000fe20000041828 */
[----:B------:R-:W3:Y:S01]  /*4310*/  LDSM.16.MT88.4 R4, [R209+0x2d00] ;  /* 0x002d0000d104783b */ /* 0x000ee20000004200 */
[----:B-1----:R-:W-:-:S04]  /*4320*/  FFMA.FTZ R8, R216, c[0x0][0x2d0], -R3 ;  /* 0x0000b400d8087a23 */ /* 0x002fc80000010803 */
[----:B------:R1:W4:Y:S02]  /*4330*/  MUFU.EX2 R22, R8 ;  /* 0x0000000800167308 */ /* 0x0003240000000800 */
[--C-:B-1----:R-:W-:Y:S01]  /*4340*/  FFMA.FTZ R8, R15, c[0x0][0x2d0], -R3.reuse ;  /* 0x0000b4000f087a23 */ /* 0x102fe20000010803 */
[----:B----4-:R-:W-:Y:S01]  /*4350*/  F2FP.BF16.PACK_AB R129, R22, R23 ;  /* 0x000000171681723e */ /* 0x010fe200000010ff */
[----:B------:R-:W-:-:S04]  /*4360*/  FFMA.FTZ R3, R215, c[0x0][0x2d0], -R3 ;  /* 0x0000b400d7037a23 */ /* 0x000fc80000010803 */
[----:B------:R1:W-:Y:S08]  /*4370*/  MUFU.EX2 R20, R8 ;  /* 0x0000000800147308 */ /* 0x0003f00000000800 */
[----:B------:R4:W2:Y:S01]  /*4380*/  MUFU.EX2 R21, R3 ;  /* 0x0000000300157308 */ /* 0x0008a20000000800 */
[----:B-1----:R-:W-:Y:S02]  /*4390*/  FADD.FTZ R8, R11, R222 ;  /* 0x000000de0b087221 */ /* 0x002fe40000010000 */
[----:B------:R-:W-:-:S02]  /*43a0*/  FADD.FTZ R11, R237, R9 ;  /* 0x00000009ed0b7221 */ /* 0x000fc40000010000 */
[----:B------:R-:W-:Y:S02]  /*43b0*/  FADD.FTZ R10, R10, R8 ;  /* 0x000000080a0a7221 */ /* 0x000fe40000010000 */
[----:B----4-:R-:W-:Y:S01]  /*43c0*/  FFMA.FTZ R3, R214, c[0x0][0x2d0], -R0 ;  /* 0x0000b400d6037a23 */ /* 0x010fe20000010800 */
[----:B--2---:R-:W-:-:S03]  /*43d0*/  F2FP.BF16.PACK_AB R131, R21, R20 ;  /* 0x000000141583723e */ /* 0x004fc600000010ff */
[----:B------:R1:W-:Y:S04]  /*43e0*/  MUFU.EX2 R19, R3 ;  /* 0x0000000300137308 */ /* 0x0003e80000000800 */
[C---:B-----5:R-:W-:Y:S08]  /*43f0*/  HMMA.16816.F32.BF16 R88, R128.reuse, R96, R168 ;  /* 0x000000608058723c */ /* 0x060ff000000418a8 */
[----:B------:R-:W-:Y:S01]  /*4400*/  HMMA.16816.F32.BF16 R72, R128, R80, R124 ;  /* 0x000000508048723c */ /* 0x000fe2000004187c */
[----:B-1----:R-:W-:-:S04]  /*4410*/  FFMA.FTZ R3, R207, c[0x0][0x2d0], -R0 ;  /* 0x0000b400cf037a23 */ /* 0x002fc80000010800 */
[----:B------:R1:W2:Y:S03]  /*4420*/  MUFU.EX2 R18, R3 ;  /* 0x0000000300127308 */ /* 0x0002a60000000800 */
[C---:B---3--:R-:W-:Y:S08]  /*4430*/  HMMA.16816.F32.BF16 R124, R128.reuse, R4, R196 ;  /* 0x00000004807c723c */ /* 0x048ff000000418c4 */
[----:B------:R-:W-:Y:S01]  /*4440*/  HMMA.16816.F32.BF16 R92, R128, R98, R100 ;  /* 0x00000062805c723c */ /* 0x000fe20000041864 */
[--C-:B-1----:R-:W-:Y:S01]  /*4450*/  FFMA.FTZ R3, R225, c[0x0][0x2d0], -R0.reuse ;  /* 0x0000b400e1037a23 */ /* 0x102fe20000010800 */
[----:B--2---:R-:W-:Y:S01]  /*4460*/  F2FP.BF16.PACK_AB R168, R18, R19 ;  /* 0x0000001312a8723e */ /* 0x004fe200000010ff */
[----:B------:R-:W-:-:S05]  /*4470*/  FFMA.FTZ R0, R228, c[0x0][0x2d0], -R0 ;  /* 0x0000b400e4007a23 */ /* 0x000fca0000010800 */
[C---:B------:R-:W-:Y:S01]  /*4480*/  HMMA.16816.F32.BF16 R100, R128.reuse, R104, R112 ;  /* 0x000000688064723c */ /* 0x040fe20000041870 */
[----:B------:R1:W-:Y:S07]  /*4490*/  MUFU.EX2 R17, R3 ;  /* 0x0000000300117308 */ /* 0x0003ee0000000800 */
[C---:B------:R-:W-:Y:S01]  /*44a0*/  HMMA.16816.F32.BF16 R140, R128.reuse, R152, R140 ;  /* 0x00000098808c723c */ /* 0x040fe2000004188c */
[----:B------:R2:W3:Y:S07]  /*44b0*/  MUFU.EX2 R16, R0 ;  /* 0x0000000000107308 */ /* 0x0004ee0000000800 */
[----:B------:R-:W-:Y:S01]  /*44c0*/  HMMA.16816.F32.BF16 R148, R128, R154, R148 ;  /* 0x0000009a8094723c */ /* 0x000fe20000041894 */
[----:B-1----:R-:W-:-:S04]  /*44d0*/  FADD.FTZ R3, R252, R250 ;  /* 0x000000fafc037221 */ /* 0x002fc80000010000 */
[----:B------:R-:W-:Y:S02]  /*44e0*/  FADD.FTZ R9, R249, R3 ;  /* 0x00000003f9097221 */ /* 0x000fe40000010000 */
[----:B------:R-:W-:Y:S01]  /*44f0*/  FADD.FTZ R3, R219, R10 ;  /* 0x0000000adb037221 */ /* 0x000fe20000010000 */
[C---:B------:R-:W-:Y:S01]  /*4500*/  HMMA.16816.F32.BF16 R76, R128.reuse, R82, R84 ;  /* 0x00000052804c723c */ /* 0x040fe20000041854 */
[----:B--2---:R-:W-:Y:S01]  /*4510*/  FFMA.FTZ R0, R233, c[0x0][0x2d0], -R13 ;  /* 0x0000b400e9007a23 */ /* 0x004fe2000001080d */
[----:B---3--:R-:W-:Y:S01]  /*4520*/  F2FP.BF16.PACK_AB R170, R16, R17 ;  /* 0x0000001110aa723e */ /* 0x008fe200000010ff */
[----:B------:R-:W-:Y:S02]  /*4530*/  FADD.FTZ R3, R236, R3 ;  /* 0x00000003ec037221 */ /* 0x000fe40000010000 */
[----:B------:R1:W-:Y:S02]  /*4540*/  MUFU.EX2 R12, R0 ;  /* 0x00000000000c7308 */ /* 0x0003e40000000800 */
[----:B------:R-:W-:Y:S01]  /*4550*/  FADD.FTZ R247, R247, R3 ;  /* 0x00000003f7f77221 */ /* 0x000fe20000010000 */
[----:B------:R-:W-:Y:S03]  /*4560*/  HMMA.16816.F32.BF16 R160, R128, R106, R160 ;  /* 0x0000006a80a0723c */ /* 0x000fe600000418a0 */
[----:B------:R-:W-:-:S04]  /*4570*/  FADD.FTZ R247, R240, R247 ;  /* 0x000000f7f0f77221 */ /* 0x000fc80000010000 */
[----:B------:R-:W-:Y:S01]  /*4580*/  FADD.FTZ R247, R239, R247 ;  /* 0x000000f7eff77221 */ /* 0x000fe20000010000 */
[C---:B------:R-:W-:Y:S03]  /*4590*/  HMMA.16816.F32.BF16 R112, R128.reuse, R120, R188 ;  /* 0x000000788070723c */ /* 0x040fe600000418bc */
[----:B------:R-:W-:Y:S02]  /*45a0*/  FADD.FTZ R247, R203, R247 ;  /* 0x000000f7cbf77221 */ /* 0x000fe40000010000 */
[----:B-1----:R-:W-:Y:S02]  /*45b0*/  FFMA.FTZ R0, R229, c[0x0][0x2d0], -R13 ;  /* 0x0000b400e5007a23 */ /* 0x002fe4000001080d */
[----:B------:R-:W-:Y:S01]  /*45c0*/  FADD.FTZ R247, R202, R247 ;  /* 0x000000f7caf77221 */ /* 0x000fe20000010000 */
[----:B------:R-:W-:Y:S01]  /*45d0*/  HMMA.16816.F32.BF16 R116, R128, R122, R116 ;  /* 0x0000007a8074723c */ /* 0x000fe20000041874 */
[----:B------:R1:W2:Y:S02]  /*45e0*/  MUFU.EX2 R14, R0 ;  /* 0x00000000000e7308 */ /* 0x0002a40000000800 */
[----:B------:R-:W-:-:S04]  /*45f0*/  FADD.FTZ R247, R201, R247 ;  /* 0x000000f7c9f77221 */ /* 0x000fc80000010000 */
[----:B------:R-:W-:Y:S01]  /*4600*/  FADD.FTZ R247, R200, R247 ;  /* 0x000000f7c8f77221 */ /* 0x000fe20000010000 */
[----:B------:R-:W-:Y:S03]  /*4610*/  HMMA.16816.F32.BF16 R128, R128, R6, R144 ;  /* 0x000000068080723c */ /* 0x000fe60000041890 */
[----:B------:R-:W-:-:S04]  /*4620*/  FADD.FTZ R247, R27, R247 ;  /* 0x000000f71bf77221 */ /* 0x000fc80000010000 */
[----:B------:R-:W-:Y:S02]  /*4630*/  FADD.FTZ R247, R26, R247 ;  /* 0x000000f71af77221 */ /* 0x000fe40000010000 */
[----:B-1----:R-:W-:Y:S01]  /*4640*/  FFMA.FTZ R0, R227, c[0x0][0x2d0], -R13 ;  /* 0x0000b400e3007a23 */ /* 0x002fe2000001080d */
[----:B--2---:R-:W-:Y:S01]  /*4650*/  F2FP.BF16.PACK_AB R169, R14, R12 ;  /* 0x0000000c0ea9723e */ /* 0x004fe200000010ff */
[----:B------:R-:W-:Y:S02]  /*4660*/  FADD.FTZ R247, R25, R247 ;  /* 0x000000f719f77221 */ /* 0x000fe40000010000 */
[----:B------:R1:W-:Y:S02]  /*4670*/  MUFU.EX2 R15, R0 ;  /* 0x00000000000f7308 */ /* 0x0003e40000000800 */
[----:B------:R-:W-:Y:S02]  /*4680*/  FADD.FTZ R247, R24, R247 ;  /* 0x000000f718f77221 */ /* 0x000fe40000010000 */
[----:B-1----:R-:W-:-:S04]  /*4690*/  FFMA.FTZ R0, R226, c[0x0][0x2d0], -R13 ;  /* 0x0000b400e2007a23 */ /* 0x002fc8000001080d */
[----:B------:R1:W2:Y:S02]  /*46a0*/  MUFU.EX2 R13, R0 ;  /* 0x00000000000d7308 */ /* 0x0002a40000000800 */
[----:B-1----:R-:W-:Y:S01]  /*46b0*/  FADD.FTZ R0, R242, R238 ;  /* 0x000000eef2007221 */ /* 0x002fe20000010000 */
[----:B--2---:R-:W-:-:S03]  /*46c0*/  F2FP.BF16.PACK_AB R171, R13, R15 ;  /* 0x0000000f0dab723e */ /* 0x004fc600000010ff */
[----:B------:R-:W-:-:S04]  /*46d0*/  FADD.FTZ R0, R243, R0 ;  /* 0x00000000f3007221 */ /* 0x000fc80000010000 */
[----:B------:R-:W-:Y:S01]  /*46e0*/  FADD.FTZ R8, R244, R0 ;  /* 0x00000000f4087221 */ /* 0x000fe20000010000 */
[----:B------:R-:W-:Y:S01]  /*46f0*/  HMMA.16816.F32.BF16 R164, R168, R4, R164 ;  /* 0x00000004a8a4723c */ /* 0x000fe200000418a4 */
[----:B------:R-:W-:-:S04]  /*4700*/  FADD.FTZ R0, R251, R9 ;  /* 0x00000009fb007221 */ /* 0x000fc80000010000 */
[----:B------:R-:W-:Y:S02]  /*4710*/  FADD.FTZ R0, R230, R0 ;  /* 0x00000000e6007221 */ /* 0x000fe40000010000 */
        /* <DEDUP_REMOVED lines=44> */
[----:B------:R-:W-:-:S03]  /*49e0*/  FADD.FTZ R248, R21, R248 ;  /* 0x000000f815f87221 */ /* 0x000fc60000010000 */
[C---:B------:R-:W-:Y:S08]  /*49f0*/  HMMA.16816.F32.BF16 R120, R168.reuse, R122, R56 ;  /* 0x0000007aa878723c */ /* 0x040ff00000041838 */
[----:B------:R-:W-:Y:S01]  /*4a00*/  HMMA.16816.F32.BF16 R168, R168, R6, R40 ;  /* 0x00000006a8a8723c */ /* 0x000fe20000041828 */
[----:B------:R-:W-:Y:S07]  /*4a10*/  @!P0 BRA `(.L_x_28) ;  /* 0x0000334000008947 */ /* 0x000fee0003800000 */
[----:B------:R-:W2:Y:S04]  /*4a20*/  LDL.64 R32, [R1+0x20] ;  /* 0x0000200001207983 */ /* 0x000ea80000100a00 */
[----:B------:R-:W3:Y:S04]  /*4a30*/  LDL.64 R30, [R1+0x28] ;  /* 0x00002800011e7983 */ /* 0x000ee80000100a00 */
[----:B------:R-:W4:Y:S04]  /*4a40*/  LDL.64 R28, [R1+0x18] ;  /* 0x00001800011c7983 */ /* 0x000f280000100a00 */
[----:B------:R-:W5:Y:S04]  /*4a50*/  LDL.64 R222, [R1+0x10] ;  /* 0x0000100001de7983 */ /* 0x000f680000100a00 */
[----:B------:R-:W5:Y:S01]  /*4a60*/  LDL.LU R219, [R1+0x38] ;  /* 0x0000380001db7983 */ /* 0x000f620000300800 */
[----:B------:R-:W-:Y:S01]  /*4a70*/  IMAD.MOV.U32 R138, RZ, RZ, R2 ;  /* 0x000000ffff8a7224 */ /* 0x000fe200078e0002 */
[C---:B------:R-:W-:Y:S01]  /*4a80*/  IADD3 R221, R212.reuse, 0xc00, RZ ;  /* 0x00000c00d4dd7810 */ /* 0x040fe20007ffe0ff */
[----:B------:R-:W-:Y:S01]  /*4a90*/  IMAD.MOV.U32 R3, RZ, RZ, R135 ;  /* 0x000000ffff037224 */ /* 0x000fe200078e0087 */
[C---:B------:R-:W-:Y:S01]  /*4aa0*/  IADD3 R220, R212.reuse, 0x1000, RZ ;  /* 0x00001000d4dc7810 */ /* 0x040fe20007ffe0ff */
[----:B------:R-:W-:Y:S01]  /*4ab0*/  IMAD.MOV.U32 R0, RZ, RZ, R136 ;  /* 0x000000ffff007224 */ /* 0x000fe200078e0088 */
[C---:B------:R-:W-:Y:S01]  /*4ac0*/  IADD3 R218, R212.reuse, 0x1800, RZ ;  /* 0x00001800d4da7810 */ /* 0x040fe20007ffe0ff */
[----:B------:R-:W-:Y:S01]  /*4ad0*/  IMAD.MOV.U32 R137, RZ, RZ, R134 ;  /* 0x000000ffff897224 */ /* 0x000fe200078e0086 */
[----:B------:R-:W-:-:S02]  /*4ae0*/  IADD3 R217, R212, 0x1c00, RZ ;  /* 0x00001c00d4d97810 */ /* 0x000fc40007ffe0ff */
[C---:B------:R-:W-:Y:S02]  /*4af0*/  IADD3 R216, R212.reuse, 0x2000, RZ ;  /* 0x00002000d4d87810 */ /* 0x040fe40007ffe0ff */
[C---:B------:R-:W-:Y:S02]  /*4b00*/  IADD3 R215, R212.reuse, 0x2400, RZ ;  /* 0x00002400d4d77810 */ /* 0x040fe40007ffe0ff */
[C---:B------:R-:W-:Y:S02]  /*4b10*/  IADD3 R214, R212.reuse, 0x2800, RZ ;  /* 0x00002800d4d67810 */ /* 0x040fe40007ffe0ff */
[----:B------:R-:W-:Y:S01]  /*4b20*/  IADD3 R213, R212, 0x2c00, RZ ;  /* 0x00002c00d4d57810 */ /* 0x000fe20007ffe0ff */
[----:B--2---:R-:W-:Y:S02]  /*4b30*/  IMAD.MOV.U32 R34, RZ, RZ, R32 ;  /* 0x000000ffff227224 */ /* 0x004fe400078e0020 */
[----:B------:R-:W-:Y:S02]  /*4b40*/  IMAD.MOV.U32 R35, RZ, RZ, R33 ;  /* 0x000000ffff237224 */ /* 0x000fe400078e0021 */
[----:B---3--:R-:W-:Y:S01]  /*4b50*/  IMAD.MOV.U32 R33, RZ, RZ, R31 ;  /* 0x000000ffff217224 */ /* 0x008fe200078e001f */
[C---:B------:R-:W-:Y:S01]  /*4b60*/  IADD3 R4, P3, R34.reuse, 0x20, RZ ;  /* 0x0000002022047810 */ /* 0x040fe20007f7e0ff */
[----:B------:R-:W-:Y:S01]  /*4b70*/  IMAD.MOV.U32 R32, RZ, RZ, R30 ;  /* 0x000000ffff207224 */ /* 0x000fe200078e001e */
[----:B------:R-:W-:Y:S01]  /*4b80*/  IADD3 R2, P2, R34, 0x40, RZ ;  /* 0x0000004022027810 */ /* 0x000fe20007f5e0ff */
[----:B----4-:R-:W-:-:S02]  /*4b90*/  IMAD.MOV.U32 R31, RZ, RZ, R29 ;  /* 0x000000ffff1f7224 */ /* 0x010fc400078e001d */
[----:B------:R1:W-:Y:S01]  /*4ba0*/  STL [R1+0xc], R4 ;  /* 0x00000c0401007387 */ /* 0x0003e20000100800 */
[C---:B------:R-:W-:Y:S01]  /*4bb0*/  IADD3 R252, P1, R32.reuse, 0x20, RZ ;  /* 0x0000002020fc7810 */ /* 0x040fe20007f3e0ff */
[----:B-----5:R-:W-:Y:S01]  /*4bc0*/  IMAD.MOV.U32 R29, RZ, RZ, R223 ;  /* 0x000000ffff1d7224 */ /* 0x020fe200078e00df */
[----:B------:R-:W-:Y:S01]  /*4bd0*/  IADD3 R250, P0, R32, 0x40, RZ ;  /* 0x0000004020fa7810 */ /* 0x000fe20007f1e0ff */
[----:B------:R2:W-:Y:S01]  /*4be0*/  STL [R1+0x4], R2 ;  /* 0x0000040201007387 */ /* 0x0005e20000100800 */
[----:B------:R-:W-:Y:S01]  /*4bf0*/  IMAD.MOV.U32 R30, RZ, RZ, R28 ;  /* 0x000000ffff1e7224 */ /* 0x000fe200078e001c */
[----:B------:R-:W-:Y:S01]  /*4c00*/  LEA.HI.SX32 R225, R219, 0xfffffffe, 0x1a ;  /* 0xfffffffedbe17811 */ /* 0x000fe200078fd2ff */
[----:B------:R-:W-:Y:S01]  /*4c10*/  IMAD.MOV.U32 R28, RZ, RZ, R222 ;  /* 0x000000ffff1c7224 */ /* 0x000fe200078e00de */
[C---:B------:R-:W-:Y:S01]  /*4c20*/  IADD3 R223, R212.reuse, 0x400, RZ ;  /* 0x00000400d4df7810 */ /* 0x040fe20007ffe0ff */
[--C-:B------:R-:W-:Y:S01]  /*4c30*/  IMAD.X R251, RZ, RZ, R29.reuse, P1 ;  /* 0x000000fffffb7224 */ /* 0x100fe200008e061d */
[C---:B------:R-:W-:Y:S01]  /*4c40*/  IADD3 R222, R212.reuse, 0x800, RZ ;  /* 0x00000800d4de7810 */ /* 0x040fe20007ffe0ff */
[----:B------:R-:W-:Y:S01]  /*4c50*/  IMAD.X R249, RZ, RZ, R29, P0 ;  /* 0x000000fffff97224 */ /* 0x000fe200000e061d */
[----:B------:R-:W-:Y:S01]  /*4c60*/  IADD3 R219, R212, 0x1400, RZ ;  /* 0x00001400d4db7810 */ /* 0x000fe20007ffe0ff */
[----:B-1----:R-:W-:-:S02]  /*4c70*/  IMAD.X R4, RZ, RZ, R31, P3 ;  /* 0x000000ffff047224 */ /* 0x002fc400018e061f */
[----:B--2---:R-:W-:-:S05]  /*4c80*/  IMAD.X R2, RZ, RZ, R31, P2 ;  /* 0x000000ffff027224 */ /* 0x004fca00010e061f */
[----:B------:R1:W-:Y:S04]  /*4c90*/  STL [R1], R2 ;  /* 0x0000000201007387 */ /* 0x0003e80000100800 */
[----:B------:R1:W-:Y:S02]  /*4ca0*/  STL [R1+0x8], R4 ;  /* 0x0000080401007387 */ /* 0x0003e40000100800 */
.L_x_29:
[----:B-1----:R-:W2:Y:S01]  /*4cb0*/  LDL R2, [R1+0x34] ;  /* 0x0000340001027983 */ /* 0x002ea20000100800 */
[----:B------:R-:W-:Y:S04]  /*4cc0*/  DEPBAR.LE SB0, 0x0 ;  /* 0x000080000000791a */ /* 0x000fe80000000000 */
[----:B------:R-:W3:Y:S01]  /*4cd0*/  LDL.64 R198, [R1+0x20] ;  /* 0x0000200001c67983 */ /* 0x000ee20000100a00 */
[C---:B------:R-:W-:Y:S01]  /*4ce0*/  IMAD.WIDE.U32 R54, R225.reuse, c[0x0][0x208], RZ ;  /* 0x00008200e1367a25 */ /* 0x040fe200078e00ff */
[----:B------:R-:W-:Y:S02]  /*4cf0*/  MOV R195, c[0x0][0x208] ;  /* 0x0000820000c37a02 */ /* 0x000fe40000000f00 */
[----:B------:R-:W-:Y:S02]  /*4d00*/  MOV R196, c[0x0][0x20c] ;  /* 0x0000830000c47a02 */ /* 0x000fe40000000f00 */
[----:B------:R-:W4:Y:S01]  /*4d10*/  LDL.64 R192, [R1+0x18] ;  /* 0x0000180001c07983 */ /* 0x000f220000100a00 */
[----:B------:R-:W-:Y:S02]  /*4d20*/  SHF.L.U32 R136, R54, 0x6, RZ ;  /* 0x0000000636887819 */ /* 0x000fe400000006ff */
[----:B------:R-:W-:Y:S02]  /*4d30*/  MOV R229, 0x5 ;  /* 0x0000000500e57802 */ /* 0x000fe40000000f00 */
[----:B------:R-:W-:Y:S01]  /*4d40*/  MOV R228, c[0x0][0x1e0] ;  /* 0x0000780000e47a02 */ /* 0x000fe20000000f00 */
[----:B------:R-:W5:Y:S03]  /*4d50*/  LDL R189, [R1+0xc] ;  /* 0x00000c0001bd7983 */ /* 0x000f660000100800 */
[----:B------:R-:W-:Y:S01]  /*4d60*/  SHF.L.U32 R228, R228, 0x5, RZ ;  /* 0x00000005e4e47819 */ /* 0x000fe200000006ff */
[----:B------:R-:W4:Y:S04]  /*4d70*/  LDL R194, [R1+0x4] ;  /* 0x0000040001c27983 */ /* 0x000f280000100800 */
[----:B------:R-:W4:Y:S04]  /*4d80*/  LDL R190, [R1+0x8] ;  /* 0x0000080001be7983 */ /* 0x000f280000100800 */
[----:B------:R-:W4:Y:S04]  /*4d90*/  LDL R191, [R1] ;  /* 0x0000000001bf7983 */ /* 0x000f280000100800 */
[----:B------:R-:W-:Y:S08]  /*4da0*/  BAR.SYNC.DEFER_BLOCKING 0x0 ;  /* 0x0000000000007b1d */ /* 0x000ff00000010000 */
[----:B------:R-:W-:Y:S08]  /*4db0*/  LDSM.16.M88.4 R64, [R210+0x6100] ;  /* 0x00610000d240783b */ /* 0x000ff00000000200 */
[----:B------:R-:W1:Y:S08]  /*4dc0*/  LDSM.16.M88.4 R16, [R139+0x3100] ;  /* 0x003100008b10783b */ /* 0x000e700000000200 */
[----:B------:R-:W1:Y:S08]  /*4dd0*/  LDSM.16.M88.4 R60, [R210+0x7100] ;  /* 0x00710000d23c783b */ /* 0x000e700000000200 */
[----:B------:R-:W1:Y:S08]  /*4de0*/  LDSM.16.M88.4 R32, [R139+0x3500] ;  /* 0x003500008b20783b */ /* 0x000e700000000200 */
[----:B------:R-:W4:Y:S06]  /*4df0*/  LDL.64 R230, [R1+0x28] ;  /* 0x0000280001e67983 */ /* 0x000f2c0000100a00 */
[----:B------:R-:W1:Y:S08]  /*4e00*/  LDSM.16.M88.4 R48, [R139+0x3900] ;  /* 0x003900008b30783b */ /* 0x000e700000000200 */
[----:B------:R-:W4:Y:S01]  /*4e10*/  LDL.64 R226, [R1+0x10] ;  /* 0x0000100001e27983 */ /* 0x000f220000100a00 */
[-C--:B-1----:R-:W-:Y:S05]  /*4e20*/  HMMA.16816.F32.BF16 R4, R64, R16.reuse, RZ ;  /* 0x000000104004723c */ /* 0x082fea00000418ff */
[----:B------:R-:W1:Y:S03]  /*4e30*/  LDSM.16.M88.4 R132, [R139+0x3d00] ;  /* 0x003d00008b84783b */ /* 0x000e660000000200 */
[C---:B------:R-:W-:Y:S05]  /*4e40*/  HMMA.16816.F32.BF16 R8, R60.reuse, R16, RZ ;  /* 0x000000103c08723c */ /* 0x040fea00000418ff */
[----:B------:R-:W-:Y:S03]  /*4e50*/  LDSM.16.M88.4 R172, [R211+0x6100] ;  /* 0x00610000d3ac783b */ /* 0x000fe60000000200 */
[-C--:B------:R-:W-:Y:S05]  /*4e60*/  HMMA.16816.F32.BF16 R12, R60, R18.reuse, RZ ;  /* 0x000000123c0c723c */ /* 0x080fea00000418ff */
[----:B------:R-:W1:Y:S03]  /*4e70*/  LDSM.16.M88.4 R176, [R212] ;  /* 0x00000000d4b0783b */ /* 0x000e660000000200 */
[C---:B------:R-:W-:Y:S05]  /*4e80*/  HMMA.16816.F32.BF16 R16, R64.reuse, R18, RZ ;  /* 0x000000124010723c */ /* 0x040fea00000418ff */
[----:B------:R-:W1:Y:S03]  /*4e90*/  LDSM.16.M88.4 R180, [R211+0x7100] ;  /* 0x00710000d3b4783b */ /* 0x000e660000000200 */
[-C--:B------:R-:W-:Y:S05]  /*4ea0*/  HMMA.16816.F32.BF16 R20, R64, R32.reuse, RZ ;  /* 0x000000204014723c */ /* 0x080fea00000418ff */
[----:B------:R-:W1:Y:S03]  /*4eb0*/  LDSM.16.M88.4 R184, [R223] ;  /* 0x00000000dfb8783b */ /* 0x000e660000000200 */
[C---:B------:R-:W-:Y:S08]  /*4ec0*/  HMMA.16816.F32.BF16 R24, R60.reuse, R32, RZ ;  /* 0x000000203c18723c */ /* 0x040ff000000418ff */
[-C--:B------:R-:W-:Y:S08]  /*4ed0*/  HMMA.16816.F32.BF16 R28, R60, R34.reuse, RZ ;  /* 0x000000223c1c723c */ /* 0x080ff000000418ff */
[C---:B------:R-:W-:Y:S08]  /*4ee0*/  HMMA.16816.F32.BF16 R32, R64.reuse, R34, RZ ;  /* 0x000000224020723c */ /* 0x040ff000000418ff */
[-C--:B------:R-:W-:Y:S08]  /*4ef0*/  HMMA.16816.F32.BF16 R36, R64, R48.reuse, RZ ;  /* 0x000000304024723c */ /* 0x080ff000000418ff */
[C---:B------:R-:W-:Y:S08]  /*4f00*/  HMMA.16816.F32.BF16 R40, R60.reuse, R48, RZ ;  /* 0x000000303c28723c */ /* 0x040ff000000418ff */
[-C--:B------:R-:W-:Y:S08]  /*4f10*/  HMMA.16816.F32.BF16 R44, R60, R50.reuse, RZ ;  /* 0x000000323c2c723c */ /* 0x080ff000000418ff */
[C---:B------:R-:W-:Y:S02]  /*4f20*/  HMMA.16816.F32.BF16 R48, R64.reuse, R50, RZ ;  /* 0x000000324030723c */ /* 0x040fe400000418ff */
[----:B--2---:R-:W-:Y:S02]  /*4f30*/  ISETP.NE.AND P4, PT, R2, RZ, PT ;  /* 0x000000ff0200720c */ /* 0x004fe40003f85270 */
[----:B------:R-:W-:Y:S02]  /*4f40*/  SHF.R.S32.HI R2, RZ, 0x1f, R225 ;  /* 0x0000001fff027819 */ /* 0x000fe400000114e1 */
[----:B---3--:R-:W-:Y:S03]  /*4f50*/  IADD3 R52, P1, R136, R198, RZ ;  /* 0x000000c688347210 */ /* 0x008fe60007f3e0ff */
[----:B------:R-:W-:Y:S03]  /*4f60*/  IMAD R2, R2, c[0x0][0x208], RZ ;  /* 0x0000820002027a24 */ /* 0x000fe600078e02ff */
[----:B------:R-:W-:Y:S01]  /*4f70*/  LEA R200, P0, R52, c[0x0][0x1f8], 0x1 ;  /* 0x00007e0034c87a11 */ /* 0x000fe200078008ff */
[----:B------:R-:W-:Y:S05]  /*4f80*/  IMAD R2, R225, c[0x0][0x20c], R2 ;  /* 0x00008300e1027a24 */ /* 0x000fea00078e0202 */
[----:B------:R-:W-:Y:S02]  /*4f90*/  IADD3 R2, R55, R2, RZ ;  /* 0x0000000237027210 */ /* 0x000fe40007ffe0ff */
[----:B-----5:R-:W-:Y:S02]  /*4fa0*/  IADD3 R57, P3, R136, R189, RZ ;  /* 0x000000bd88397210 */ /* 0x020fe40007f7e0ff */
[----:B------:R-:W-:Y:S02]  /*4fb0*/  SHF.L.U64.HI R2, R54, 0x6, R2 ;  /* 0x0000000636027819 */ /* 0x000fe40000010202 */
[C---:B------:R-:W-:Y:S02]  /*4fc0*/  LEA R204, P2, R57.reuse, c[0x0][0x1f8], 0x1 ;  /* 0x00007e0039cc7a11 */ /* 0x040fe400078408ff */
[----:B----4-:R-:W-:Y:S02]  /*4fd0*/  IADD3.X R53, R2, R193, RZ, P1, !PT ;  /* 0x000000c102357210 */ /* 0x010fe40000ffe4ff */
[----:B------:R-:W-:Y:S02]  /*4fe0*/  IADD3 R56, P1, R136, R194, RZ ;  /* 0x000000c288387210 */ /* 0x000fe40007f3e0ff */
[----:B------:R-:W-:Y:S02]  /*4ff0*/  LEA.HI.X R201, R52, c[0x0][0x1fc], R53, 0x1, P0 ;  /* 0x00007f0034c97a11 */ /* 0x000fe400000f0c35 */
[-C--:B-1----:R-:W-:Y:S01]  /*5000*/  HMMA.16816.F32.BF16 R52, R64, R132.reuse, RZ ;  /* 0x000000844034723c */ /* 0x082fe200000418ff */
[----:B------:R-:W-:Y:S02]  /*5010*/  IADD3.X R59, R2, R191, RZ, P1, !PT ;  /* 0x000000bf023b7210 */ /* 0x000fe40000ffe4ff */
[----:B------:R-:W-:Y:S02]  /*5020*/  LEA R202, P0, R56, c[0x0][0x1f8], 0x1 ;  /* 0x00007e0038ca7a11 */ /* 0x000fe400078008ff */
[----:B------:R-:W-:Y:S02]  /*5030*/  IADD3.X R58, R2, R190, RZ, P3, !PT ;  /* 0x000000be023a7210 */ /* 0x000fe40001ffe4ff */
[----:B------:R-:W-:Y:S02]  /*5040*/  LEA.HI.X R203, R56, c[0x0][0x1fc], R59, 0x1, P0 ;  /* 0x00007f0038cb7a11 */ /* 0x000fe400000f0c3b */
[----:B------:R-:W-:Y:S02]  /*5050*/  LEA.HI.X R205, R57, c[0x0][0x1fc], R58, 0x1, P2 ;  /* 0x00007f0039cd7a11 */ /* 0x000fe400010f0c3a */
[C---:B------:R-:W-:Y:S02]  /*5060*/  HMMA.16816.F32.BF16 R56, R60.reuse, R132, RZ ;  /* 0x000000843c38723c */ /* 0x040fe400000418ff */
[C---:B------:R-:W-:Y:S04]  /*5070*/  LEA R136, P1, R195.reuse, R136, 0x5 ;  /* 0x00000088c3887211 */ /* 0x040fe800078228ff */
[C---:B------:R-:W-:Y:S02]  /*5080*/  IADD3 R188, P2, R136.reuse, R198, RZ ;  /* 0x000000c688bc7210 */ /* 0x040fe40007f5e0ff */
[-C--:B------:R-:W-:Y:S01]  /*5090*/  HMMA.16816.F32.BF16 R60, R60, R134.reuse, RZ ;  /* 0x000000863c3c723c */ /* 0x080fe200000418ff */
[----:B------:R-:W-:Y:S03]  /*50a0*/  IADD3 R189, P0, R136, R189, RZ ;  /* 0x000000bd88bd7210 */ /* 0x000fe60007f1e0ff */
[----:B------:R-:W-:Y:S02]  /*50b0*/  LEA R132, P3, R188, c[0x0][0x1f8], 0x1 ;  /* 0x00007e00bc847a11 */ /* 0x000fe400078608ff */
[----:B------:R-:W-:Y:S02]  /*50c0*/  LEA.HI.X R2, R195, R2, R196, 0x5, P1 ;  /* 0x00000002c3027211 */ /* 0x000fe400008f2cc4 */
[----:B------:R-:W-:Y:S04]  /*50d0*/  HMMA.16816.F32.BF16 R64, R64, R134, RZ ;  /* 0x000000864040723c */ /* 0x000fe800000418ff */
[----:B------:R-:W-:Y:S02]  /*50e0*/  IADD3 R136, P1, R136, R194, RZ ;  /* 0x000000c288887210 */ /* 0x000fe40007f3e0ff */
[C---:B------:R-:W-:Y:S02]  /*50f0*/  IADD3.X R133, R2.reuse, R193, RZ, P2, !PT ;  /* 0x000000c102857210 */ /* 0x040fe400017fe4ff */
[-C--:B------:R-:W-:Y:S01]  /*5100*/  HMMA.16816.F32.BF16 R4, R172, R176.reuse, R4 ;  /* 0x000000b0ac04723c */ /* 0x080fe20000041804 */
[----:B------:R-:W-:Y:S04]  /*5110*/  LDSM.16.M88.4 R192, [R221] ;  /* 0x00000000ddc0783b */ /* 0x000fe80000000200 */
[C---:B------:R-:W-:Y:S02]  /*5120*/  LEA R198, P2, R189.reuse, c[0x0][0x1f8], 0x1 ;  /* 0x00007e00bdc67a11 */ /* 0x040fe400078408ff */
[----:B------:R-:W-:Y:S01]  /*5130*/  IADD3.X R190, R2, R190, RZ, P0, !PT ;  /* 0x000000be02be7210 */ /* 0x000fe200007fe4ff */
[C---:B------:R-:W-:Y:S04]  /*5140*/  HMMA.16816.F32.BF16 R8, R180.reuse, R176, R8 ;  /* 0x000000b0b408723c */ /* 0x040fe80000041808 */
[----:B------:R-:W-:Y:S02]  /*5150*/  LEA.HI.X R133, R188, c[0x0][0x1fc], R133, 0x1, P3 ;  /* 0x00007f00bc857a11 */ /* 0x000fe400018f0c85 */
[----:B------:R-:W-:Y:S02]  /*5160*/  IADD3.X R2, R2, R191, RZ, P1, !PT ;  /* 0x000000bf02027210 */ /* 0x000fe40000ffe4ff */
[-C--:B------:R-:W-:Y:S04]  /*5170*/  HMMA.16816.F32.BF16 R12, R180, R178.reuse, R12 ;  /* 0x000000b2b40c723c */ /* 0x080fe8000004180c */
[----:B------:R-:W-:Y:S02]  /*5180*/  LEA.HI.X R199, R189, c[0x0][0x1fc], R190, 0x1, P2 ;  /* 0x00007f00bdc77a11 */ /* 0x000fe400010f0cbe */
[----:B------:R-:W1:Y:S01]  /*5190*/  LDSM.16.M88.4 R188, [R222] ;  /* 0x00000000debc783b */ /* 0x000e620000000200 */
[C---:B------:R-:W-:Y:S01]  /*51a0*/  LEA R196, P0, R136.reuse, c[0x0][0x1f8], 0x1 ;  /* 0x00007e0088c47a11 */ /* 0x040fe200078008ff */
[C---:B------:R-:W-:Y:S04]  /*51b0*/  HMMA.16816.F32.BF16 R16, R172.reuse, R178, R16 ;  /* 0x000000b2ac10723c */ /* 0x040fe80000041810 */
[----:B------:R-:W-:Y:S02]  /*51c0*/  LEA.HI.X R197, R136, c[0x0][0x1fc], R2, 0x1, P0 ;  /* 0x00007f0088c57a11 */ /* 0x000fe400000f0c02 */
[----:B------:R-:W-:Y:S01]  /*51d0*/  @!PT LDS RZ, [RZ] ;  /* 0x00000000fffff984 */ /* 0x000fe20000000800 */
[----:B------:R-:W-:Y:S01]  /*51e0*/  @!PT LDS RZ, [RZ] ;  /* 0x00000000fffff984 */ /* 0x000fe20000000800 */
[----:B------:R-:W-:Y:S01]  /*51f0*/  @!PT LDS RZ, [RZ] ;  /* 0x00000000fffff984 */ /* 0x000fe20000000800 */
[----:B------:R2:W-:Y:S01]  /*5200*/  LDGSTS.E.BYPASS.LTC128B.128 [R224+0x100], [R200.64], !P4 ;  /* 0x00100000c8e07fae */ /* 0x0005e2000e101d44 */
[C---:B------:R-:W-:Y:S01]  /*5210*/  ISETP.GT.AND P0, PT, R225.reuse, RZ, PT ;  /* 0x000000ffe100720c */ /* 0x040fe20003f04270 */
[-C--:B------:R-:W-:Y:S04]  /*5220*/  HMMA.16816.F32.BF16 R20, R172, R184.reuse, R20 ;  /* 0x000000b8ac14723c */ /* 0x080fe80000041814 */
[----:B------:R-:W-:Y:S02]  /*5230*/  IADD3 R225, R225, -0x1, RZ ;  /* 0xffffffffe1e17810 */ /* 0x000fe40007ffe0ff */
[----:B------:R3:W-:Y:S02]  /*5240*/  LDGSTS.E.BYPASS.LTC128B.128 [R224+0x1100], [R204.64], !P6 ;  /* 0x01100000cce07fae */ /* 0x0007e4000f101d44 */
[C---:B------:R-:W-:Y:S06]  /*5250*/  HMMA.16816.F32.BF16 R24, R180.reuse, R184, R24 ;  /* 0x000000b8b418723c */ /* 0x040fec0000041818 */
[----:B------:R2:W-:Y:S02]  /*5260*/  LDGSTS.E.BYPASS.LTC128B.128 [R224+0x2100], [R202.64], !P5 ;  /* 0x02100000cae07fae */ /* 0x0005e4000e901d44 */
[-C--:B------:R-:W-:Y:S06]  /*5270*/  HMMA.16816.F32.BF16 R28, R180, R186.reuse, R28 ;  /* 0x000000bab41c723c */ /* 0x080fec000004181c */
[----:B------:R4:W-:Y:S02]  /*5280*/  LDGSTS.E.BYPASS.LTC128B.128 [R224+0x900], [R132.64], !P4 ;  /* 0x0090000084e07fae */ /* 0x0009e4000e101d44 */
[C---:B------:R-:W-:Y:S06]  /*5290*/  HMMA.16816.F32.BF16 R32, R172.reuse, R186, R32 ;  /* 0x000000baac20723c */ /* 0x040fec0000041820 */
[----:B------:R5:W-:Y:S02]  /*52a0*/  LDGSTS.E.BYPASS.LTC128B.128 [R224+0x1900], [R198.64], !P6 ;  /* 0x01900000c6e07fae */ /* 0x000be4000f101d44 */
[-C--:B-1----:R-:W-:Y:S06]  /*52b0*/  HMMA.16816.F32.BF16 R36, R172, R188.reuse, R36 ;  /* 0x000000bcac24723c */ /* 0x082fec0000041824 */
[----:B------:R5:W-:Y:S02]  /*52c0*/  LDGSTS.E.BYPASS.LTC128B.128 [R224+0x2900], [R196.64], !P5 ;  /* 0x02900000c4e07fae */ /* 0x000be4000e901d44 */
[C---:B------:R-:W-:Y:S06]  /*52d0*/  HMMA.16816.F32.BF16 R40, R180.reuse, R188, R40 ;  /* 0x000000bcb428723c */ /* 0x040fec0000041828 */
[----:B--2---:R-:W-:Y:S02]  /*52e0*/  LDSM.16.M88.4 R200, [R210+0x9100] ;  /* 0x00910000d2c8783b */ /* 0x004fe40000000200 */
[-C--:B------:R-:W-:Y:S06]  /*52f0*/  HMMA.16816.F32.BF16 R44, R180, R190.reuse, R44 ;  /* 0x000000beb42c723c */ /* 0x080fec000004182c */
[----:B------:R-:W0:Y:S02]  /*5300*/  LDGDEPBAR ;  /* 0x00000000000079af */ /* 0x000e240000000000 */
[C---:B------:R-:W-:Y:S06]  /*5310*/  HMMA.16816.F32.BF16 R48, R172.reuse, R190, R48 ;  /* 0x000000beac30723c */ /* 0x040fec0000041830 */
[----:B----4-:R-:W-:Y:S02]  /*5320*/  LDSM.16.M88.4 R132, [R210+0x8100] ;  /* 0x00810000d284783b */ /* 0x010fe40000000200 */
[-C--:B------:R-:W-:Y:S06]  /*5330*/  HMMA.16816.F32.BF16 R52, R172, R192.reuse, R52 ;  /* 0x000000c0ac34723c */ /* 0x080fec0000041834 */
[----:B-----5:R-:W1:Y:S02]  /*5340*/  LDSM.16.M88.4 R196, [R139+0x4100] ;  /* 0x004100008bc4783b */ /* 0x020e640000000200 */
[C---:B------:R-:W-:Y:S06]  /*5350*/  HMMA.16816.F32.BF16 R56, R180.reuse, R192, R56 ;  /* 0x000000c0b438723c */ /* 0x040fec0000041838 */
[----:B---3--:R-:W2:Y:S02]  /*5360*/  LDSM.16.M88.4 R204, [R139+0x4500] ;  /* 0x004500008bcc783b */ /* 0x008ea40000000200 */
[-C--:B------:R-:W-:Y:S06]  /*5370*/  HMMA.16816.F32.BF16 R60, R180, R194.reuse, R60 ;  /* 0x000000c2b43c723c */ /* 0x080fec000004183c */
[----:B------:R-:W3:Y:S02]  /*5380*/  LDSM.16.M88.4 R176, [R139+0x4900] ;  /* 0x004900008bb0783b */ /* 0x000ee40000000200 */
[----:B------:R-:W-:Y:S06]  /*5390*/  HMMA.16816.F32.BF16 R64, R172, R194, R64 ;  /* 0x000000c2ac40723c */ /* 0x000fec0000041840 */
[----:B------:R-:W4:Y:S08]  /*53a0*/  LDSM.16.M88.4 R172, [R139+0x4d00] ;  /* 0x004d00008bac783b */ /* 0x000f300000000200 */
[----:B------:R-:W-:Y:S01]  /*53b0*/  LDSM.16.M88.4 R180, [R211+0x8100] ;  /* 0x00810000d3b4783b */ /* 0x000fe20000000200 */
[-C--:B-1----:R-:W-:Y:S07]  /*53c0*/  HMMA.16816.F32.BF16 R4, R132, R196.reuse, R4 ;  /* 0x000000c48404723c */ /* 0x082fee0000041804 */
[----:B------:R-:W1:Y:S01]  /*53d0*/  LDSM.16.M88.4 R184, [R220] ;  /* 0x00000000dcb8783b */ /* 0x000e620000000200 */
[C---:B------:R-:W-:Y:S07]  /*53e0*/  HMMA.16816.F32.BF16 R8, R200.reuse, R196, R8 ;  /* 0x000000c4c808723c */ /* 0x040fee0000041808 */
[----:B------:R-:W5:Y:S01]  /*53f0*/  LDSM.16.M88.4 R188, [R211+0x9100] ;  /* 0x00910000d3bc783b */ /* 0x000f620000000200 */
[-C--:B------:R-:W-:Y:S07]  /*5400*/  HMMA.16816.F32.BF16 R12, R200, R198.reuse, R12 ;  /* 0x000000c6c80c723c */ /* 0x080fee000004180c */
[----:B------:R-:W1:Y:S01]  /*5410*/  LDSM.16.M88.4 R192, [R219] ;  /* 0x00000000dbc0783b */ /* 0x000e620000000200 */
[C---:B------:R-:W-:Y:S07]  /*5420*/  HMMA.16816.F32.BF16 R16, R132.reuse, R198, R16 ;  /* 0x000000c68410723c */ /* 0x040fee0000041810 */
[----:B------:R-:W-:Y:S01]  /*5430*/  LDSM.16.M88.4 R196, [R217] ;  /* 0x00000000d9c4783b */ /* 0x000fe20000000200 */
[-C--:B--2---:R-:W-:Y:S08]  /*5440*/  HMMA.16816.F32.BF16 R20, R132, R204.reuse, R20 ;  /* 0x000000cc8414723c */ /* 0x084ff00000041814 */
[C---:B------:R-:W-:Y:S08]  /*5450*/  HMMA.16816.F32.BF16 R24, R200.reuse, R204, R24 ;  /* 0x000000ccc818723c */ /* 0x040ff00000041818 */
[-C--:B------:R-:W-:Y:S08]  /*5460*/  HMMA.16816.F32.BF16 R28, R200, R206.reuse, R28 ;  /* 0x000000cec81c723c */ /* 0x080ff0000004181c */
[C---:B------:R-:W-:Y:S01]  /*5470*/  HMMA.16816.F32.BF16 R32, R132.reuse, R206, R32 ;  /* 0x000000ce8420723c */ /* 0x040fe20000041820 */
[----:B------:R-:W-:Y:S07]  /*5480*/  LDSM.16.M88.4 R204, [R139+0x5500] ;  /* 0x005500008bcc783b */ /* 0x000fee0000000200 */
[-C--:B---3--:R-:W-:Y:S08]  /*5490*/  HMMA.16816.F32.BF16 R36, R132, R176.reuse, R36 ;  /* 0x000000b08424723c */ /* 0x088ff00000041824 */
[C---:B------:R-:W-:Y:S08]  /*54a0*/  HMMA.16816.F32.BF16 R40, R200.reuse, R176, R40 ;  /* 0x000000b0c828723c */ /* 0x040ff00000041828 */
[-C--:B------:R-:W-:Y:S08]  /*54b0*/  HMMA.16816.F32.BF16 R44, R200, R178.reuse, R44 ;  /* 0x000000b2c82c723c */ /* 0x080ff0000004182c */
[C---:B------:R-:W-:Y:S01]  /*54c0*/  HMMA.16816.F32.BF16 R48, R132.reuse, R178, R48 ;  /* 0x000000b28430723c */ /* 0x040fe20000041830 */
[----:B------:R-:W2:Y:S07]  /*54d0*/  LDSM.16.M88.4 R176, [R218] ;  /* 0x00000000dab0783b */ /* 0x000eae0000000200 */
[-C--:B----4-:R-:W-:Y:S08]  /*54e0*/  HMMA.16816.F32.BF16 R52, R132, R172.reuse, R52 ;  /* 0x000000ac8434723c */ /* 0x090ff00000041834 */
[C---:B------:R-:W-:Y:S08]  /*54f0*/  HMMA.16816.F32.BF16 R56, R200.reuse, R172, R56 ;  /* 0x000000acc838723c */ /* 0x040ff00000041838 */
[-C--:B------:R-:W-:Y:S01]  /*5500*/  HMMA.16816.F32.BF16 R60, R200, R174.reuse, R60 ;  /* 0x000000aec83c723c */ /* 0x080fe2000004183c */
[----:B------:R-:W-:Y:S07]  /*5510*/  LDSM.16.M88.4 R200, [R210+0xb100] ;  /* 0x00b10000d2c8783b */ /* 0x000fee0000000200 */
[----:B------:R-:W-:Y:S01]  /*5520*/  HMMA.16816.F32.BF16 R64, R132, R174, R64 ;  /* 0x000000ae8440723c */ /* 0x000fe20000041840 */
[----:B------:R-:W-:Y:S07]  /*5530*/  LDSM.16.M88.4 R132, [R210+0xa100] ;  /* 0x00a10000d284783b */ /* 0x000fee0000000200 */
[-C--:B-1----:R-:W-:Y:S01]  /*5540*/  HMMA.16816.F32.BF16 R4, R180, R184.reuse, R4 ;  /* 0x000000b8b404723c */ /* 0x082fe20000041804 */
[----:B------:R-:W1:Y:S07]  /*5550*/  LDSM.16.M88.4 R172, [R139+0x5100] ;  /* 0x005100008bac783b */ /* 0x000e6e0000000200 */
[C---:B-----5:R-:W-:Y:S08]  /*5560*/  HMMA.16816.F32.BF16 R8, R188.reuse, R184, R8 ;  /* 0x000000b8bc08723c */ /* 0x060ff00000041808 */
[-C--:B------:R-:W-:Y:S08]  /*5570*/  HMMA.16816.F32.BF16 R12, R188, R186.reuse, R12 ;  /* 0x000000babc0c723c */ /* 0x080ff0000004180c */
[C---:B------:R-:W-:Y:S01]  /*5580*/  HMMA.16816.F32.BF16 R16, R180.reuse, R186, R16 ;  /* 0x000000bab410723c */ /* 0x040fe20000041810 */
[----:B------:R-:W-:Y:S07]  /*5590*/  LDSM.16.M88.4 R184, [R216] ;  /* 0x00000000d8b8783b */ /* 0x000fee0000000200 */
[-C--:B------:R-:W-:Y:S08]  /*55a0*/  HMMA.16816.F32.BF16 R20, R180, R192.reuse, R20 ;  /* 0x000000c0b414723c */ /* 0x080ff00000041814 */
[C---:B------:R-:W-:Y:S08]  /*55b0*/  HMMA.16816.F32.BF16 R24, R188.reuse, R192, R24 ;  /* 0x000000c0bc18723c */ /* 0x040ff00000041818 */
[-C--:B------:R-:W-:Y:S08]  /*55c0*/  HMMA.16816.F32.BF16 R28, R188, R194.reuse, R28 ;  /* 0x000000c2bc1c723c */ /* 0x080ff0000004181c */
[C---:B------:R-:W-:Y:S01]  /*55d0*/  HMMA.16816.F32.BF16 R32, R180.reuse, R194, R32 ;  /* 0x000000c2b420723c */ /* 0x040fe20000041820 */
[----:B------:R-:W-:Y:S07]  /*55e0*/  LDSM.16.M88.4 R192, [R215] ;  /* 0x00000000d7c0783b */ /* 0x000fee0000000200 */
[-C--:B--2---:R-:W-:Y:S08]  /*55f0*/  HMMA.16816.F32.BF16 R36, R180, R176.reuse, R36 ;  /* 0x000000b0b424723c */ /* 0x084ff00000041824 */
[C---:B------:R-:W-:Y:S08]  /*5600*/  HMMA.16816.F32.BF16 R40, R188.reuse, R176, R40 ;  /* 0x000000b0bc28723c */ /* 0x040ff00000041828 */
[-C--:B------:R-:W-:Y:S08]  /*5610*/  HMMA.16816.F32.BF16 R44, R188, R178.reuse, R44 ;  /* 0x000000b2bc2c723c */ /* 0x080ff0000004182c */
[C---:B------:R-:W-:Y:S01]  /*5620*/  HMMA.16816.F32.BF16 R48, R180.reuse, R178, R48 ;  /* 0x000000b2b430723c */ /* 0x040fe20000041830 */
[----:B------:R-:W2:Y:S07]  /*5630*/  LDSM.16.M88.4 R176, [R139+0x5900] ;  /* 0x005900008bb0783b */ /* 0x000eae0000000200 */
[-C--:B------:R-:W-:Y:S08]  /*5640*/  HMMA.16816.F32.BF16 R52, R180, R196.reuse, R52 ;  /* 0x000000c4b434723c */ /* 0x080ff00000041834 */
[C---:B------:R-:W-:Y:S08]  /*5650*/  HMMA.16816.F32.BF16 R56, R188.reuse, R196, R56 ;  /* 0x000000c4bc38723c */ /* 0x040ff00000041838 */
[-C--:B------:R-:W-:Y:S01]  /*5660*/  HMMA.16816.F32.BF16 R60, R188, R198.reuse, R60 ;  /* 0x000000c6bc3c723c */ /* 0x080fe2000004183c */
[----:B------:R-:W-:Y:S07]  /*5670*/  LDSM.16.M88.4 R188, [R211+0xb100] ;  /* 0x00b10000d3bc783b */ /* 0x000fee0000000200 */
[----:B------:R-:W-:Y:S01]  /*5680*/  HMMA.16816.F32.BF16 R64, R180, R198, R64 ;  /* 0x000000c6b440723c */ /* 0x000fe20000041840 */
[----:B------:R-:W-:Y:S07]  /*5690*/  LDSM.16.M88.4 R180, [R211+0xa100] ;  /* 0x00a10000d3b4783b */ /* 0x000fee0000000200 */
[-C--:B-1----:R-:W-:Y:S01]  /*56a0*/  HMMA.16816.F32.BF16 R4, R132, R172.reuse, R4 ;  /* 0x000000ac8404723c */ /* 0x082fe20000041804 */
[----:B------:R-:W-:Y:S07]  /*56b0*/  LDSM.16.M88.4 R196, [R213] ;  /* 0x00000000d5c4783b */ /* 0x000fee0000000200 */
[C---:B------:R-:W-:Y:S08]  /*56c0*/  HMMA.16816.F32.BF16 R8, R200.reuse, R172, R8 ;  /* 0x000000acc808723c */ /* 0x040ff00000041808 */
[-C--:B------:R-:W-:Y:S08]  /*56d0*/  HMMA.16816.F32.BF16 R12, R200, R174.reuse, R12 ;  /* 0x000000aec80c723c */ /* 0x080ff0000004180c */
[C---:B------:R-:W-:Y:S01]  /*56e0*/  HMMA.16816.F32.BF16 R16, R132.reuse, R174, R16 ;  /* 0x000000ae8410723c */ /* 0x040fe20000041810 */
[----:B------:R-:W1:Y:S07]  /*56f0*/  LDSM.16.M88.4 R172, [R139+0x5d00] ;  /* 0x005d00008bac783b */ /* 0x000e6e0000000200 */
[-C--:B------:R-:W-:Y:S08]  /*5700*/  HMMA.16816.F32.BF16 R20, R132, R204.reuse, R20 ;  /* 0x000000cc8414723c */ /* 0x080ff00000041814 */
[C---:B------:R-:W-:Y:S08]  /*5710*/  HMMA.16816.F32.BF16 R24, R200.reuse, R204, R24 ;  /* 0x000000ccc818723c */ /* 0x040ff00000041818 */
[-C--:B------:R-:W-:Y:S08]  /*5720*/  HMMA.16816.F32.BF16 R28, R200, R206.reuse, R28 ;  /* 0x000000cec81c723c */ /* 0x080ff0000004181c */
[C---:B------:R-:W-:Y:S08]  /*5730*/  HMMA.16816.F32.BF16 R32, R132.reuse, R206, R32 ;  /* 0x000000ce8420723c */ /* 0x040ff00000041820 */
[-C--:B--2---:R-:W-:Y:S08]  /*5740*/  HMMA.16816.F32.BF16 R36, R132, R176.reuse, R36 ;  /* 0x000000b08424723c */ /* 0x084ff00000041824 */
[C---:B------:R-:W-:Y:S08]  /*5750*/  HMMA.16816.F32.BF16 R40, R200.reuse, R176, R40 ;  /* 0x000000b0c828723c */ /* 0x040ff00000041828 */
[-C--:B------:R-:W-:Y:S08]  /*5760*/  HMMA.16816.F32.BF16 R44, R200, R178.reuse, R44 ;  /* 0x000000b2c82c723c */ /* 0x080ff0000004182c */
[C---:B------:R-:W-:Y:S01]  /*5770*/  HMMA.16816.F32.BF16 R48, R132.reuse, R178, R48 ;  /* 0x000000b28430723c */ /* 0x040fe20000041830 */
[----:B------:R-:W2:Y:S01]  /*5780*/  LDSM.16.M88.4 R176, [R214] ;  /* 0x00000000d6b0783b */ /* 0x000ea20000000200 */
[----:B------:R-:W-:Y:S06]  /*5790*/  DEPBAR.LE SB0, 0x0 ;  /* 0x000080000000791a */ /* 0x000fec0000000000 */
[-C--:B-1----:R-:W-:Y:S01]  /*57a0*/  HMMA.16816.F32.BF16 R52, R132, R172.reuse, R52 ;  /* 0x000000ac8434723c */ /* 0x082fe20000041834 */
        /* <DEDUP_REMOVED lines=82> */
[----:B------:R-:W-:Y:S04]  /*5cd0*/  FMNMX.FTZ R133, R42, R133, !PT ;  /* 0x000000852a857209 */ /* 0x000fe80007810000 */
[----:B------:R-:W-:Y:S01]  /*5ce0*/  FMNMX.FTZ R133, R43, R133, !PT ;  /* 0x000000852b857209 */ /* 0x000fe20007810000 */
[----:B------:R-:W3:Y:S03]  /*5cf0*/  SHFL.BFLY PT, R172, R132, 0x2, 0x1f ;  /* 0x0c401f0084ac7f89 */ /* 0x000ee600000e0000 */
        /* <DEDUP_REMOVED lines=10> */
[----:B------:R-:W-:Y:S01]  /*5da0*/  FMNMX.FTZ R2, R58, R2, !PT ;  /* 0x000000023a027209 */ /* 0x000fe20007810000 */
[--C-:B------:R-:W-:Y:S01]  /*5db0*/  FFMA.FTZ R5, R5, c[0x0][0x2d0], -R180.reuse ;  /* 0x0000b40005057a23 */ /* 0x100fe200000108b4 */
[----:B---3--:R-:W-:Y:S01]  /*5dc0*/  FMNMX.FTZ R132, R132, R172, !PT ;  /* 0x000000ac84847209 */ /* 0x008fe20007810000 */
[--C-:B------:R-:W-:Y:S01]  /*5dd0*/  FFMA.FTZ R6, R6, c[0x0][0x2d0], -R181.reuse ;  /* 0x0000b40006067a23 */ /* 0x100fe200000108b5 */
[----:B------:R-:W-:Y:S01]  /*5de0*/  FMNMX.FTZ R2, R59, R2, !PT ;  /* 0x000000023b027209 */ /* 0x000fe20007810000 */
[--C-:B------:R-:W-:Y:S02]  /*5df0*/  FFMA.FTZ R7, R7, c[0x0][0x2d0], -R181.reuse ;  /* 0x0000b40007077a23 */ /* 0x100fe400000108b5 */
[----:B------:R-:W3:Y:S01]  /*5e00*/  SHFL.BFLY PT, R134, R132, 0x1, 0x1f ;  /* 0x0c201f0084867f89 */ /* 0x000ee200000e0000 */
[----:B------:R4:W-:Y:S01]  /*5e10*/  MUFU.EX2 R241, R4 ;  /* 0x0000000400f17308 */ /* 0x0009e20000000800 */
[--C-:B------:R-:W-:Y:S02]  /*5e20*/  FFMA.FTZ R19, R19, c[0x0][0x2d0], -R181.reuse ;  /* 0x0000b40013137a23 */ /* 0x100fe400000108b5 */
[--C-:B------:R-:W-:Y:S02]  /*5e30*/  FFMA.FTZ R17, R17, c[0x0][0x2d0], -R180.reuse ;  /* 0x0000b40011117a23 */ /* 0x100fe400000108b4 */
[--C-:B------:R-:W-:Y:S02]  /*5e40*/  FFMA.FTZ R16, R16, c[0x0][0x2d0], -R180.reuse ;  /* 0x0000b40010107a23 */ /* 0x100fe400000108b4 */
[--C-:B------:R-:W-:Y:S02]  /*5e50*/  FFMA.FTZ R18, R18, c[0x0][0x2d0], -R181.reuse ;  /* 0x0000b40012127a23 */ /* 0x100fe400000108b5 */
[--C-:B------:R-:W-:Y:S01]  /*5e60*/  FFMA.FTZ R36, R36, c[0x0][0x2d0], -R180.reuse ;  /* 0x0000b40024247a23 */ /* 0x100fe200000108b4 */
[----:B------:R-:W-:Y:S01]  /*5e70*/  MUFU.EX2 R237, R6 ;  /* 0x0000000600ed7308 */ /* 0x000fe20000000800 */
[--C-:B------:R-:W-:Y:S02]  /*5e80*/  FFMA.FTZ R37, R37, c[0x0][0x2d0], -R180.reuse ;  /* 0x0000b40025257a23 */ /* 0x100fe400000108b4 */
[----:B------:R-:W-:Y:S02]  /*5e90*/  FFMA.FTZ R38, R38, c[0x0][0x2d0], -R181 ;  /* 0x0000b40026267a23 */ /* 0x000fe400000108b5 */
[----:B-1----:R-:W-:Y:S02]  /*5ea0*/  FADD.FTZ R0, -R135, R3 ;  /* 0x0000000387007221 */ /* 0x002fe40000010100 */
[----:B------:R-:W-:Y:S02]  /*5eb0*/  FFMA.FTZ R39, R39, c[0x0][0x2d0], -R181 ;  /* 0x0000b40027277a23 */ /* 0x000fe400000108b5 */
[----:B------:R-:W-:Y:S01]  /*5ec0*/  FMUL.FTZ R3, R0, c[0x0][0x2d0] ;  /* 0x0000b40000037a20 */ /* 0x000fe20000410000 */
[----:B------:R1:W-:Y:S01]  /*5ed0*/  MUFU.EX2 R239, R7 ;  /* 0x0000000700ef7308 */ /* 0x0003e20000000800 */
[----:B------:R-:W-:Y:S01]  /*5ee0*/  FMNMX.FTZ R0, R62, R2, !PT ;  /* 0x000000023e007209 */ /* 0x000fe20007810000 */
[--C-:B------:R-:W-:Y:S01]  /*5ef0*/  FFMA.FTZ R48, R48, c[0x0][0x2d0], -R180.reuse ;  /* 0x0000b40030307a23 */ /* 0x100fe200000108b4 */
[----:B---3--:R-:W-:Y:S01]  /*5f00*/  FMNMX.FTZ R134, R132, R134, !PT ;  /* 0x0000008684867209 */ /* 0x008fe20007810000 */
[----:B------:R-:W-:Y:S01]  /*5f10*/  FFMA.FTZ R49, R49, c[0x0][0x2d0], -R180 ;  /* 0x0000b40031317a23 */ /* 0x000fe200000108b4 */
[----:B----4-:R-:W-:Y:S01]  /*5f20*/  @P0 SHF.R.S32.HI R4, RZ, 0x1f, R225 ;  /* 0x0000001fff040819 */ /* 0x010fe200000114e1 */
[----:B------:R-:W-:Y:S01]  /*5f30*/  FFMA.FTZ R50, R50, c[0x0][0x2d0], -R181 ;  /* 0x0000b40032327a23 */ /* 0x000fe200000108b5 */
[----:B------:R-:W-:Y:S01]  /*5f40*/  FMNMX.FTZ R0, R63, R0, !PT ;  /* 0x000000003f007209 */ /* 0x000fe20007810000 */
[----:B------:R-:W-:Y:S02]  /*5f50*/  FADD.FTZ R2, -R134, R137 ;  /* 0x0000008986027221 */ /* 0x000fe40000010100 */
[----:B------:R3:W4:Y:S01]  /*5f60*/  MUFU.EX2 R132, R3 ;  /* 0x0000000300847308 */ /* 0x0007220000000800 */
[----:B------:R-:W-:Y:S02]  /*5f70*/  @P0 IMAD R4, R4, c[0x0][0x1e0], RZ ;  /* 0x0000780004040a24 */ /* 0x000fe400078e02ff */
[----:B------:R-:W-:Y:S02]  /*5f80*/  FMUL.FTZ R182, R134, c[0x0][0x2d0] ;  /* 0x0000b40086b67a20 */ /* 0x000fe40000410000 */
[----:B------:R-:W-:Y:S02]  /*5f90*/  @P0 IMAD R4, R225, c[0x0][0x1e4], R4 ;  /* 0x00007900e1040a24 */ /* 0x000fe400078e0204 */
[--C-:B------:R-:W-:Y:S02]  /*5fa0*/  FFMA.FTZ R12, R12, c[0x0][0x2d0], -R182.reuse ;  /* 0x0000b4000c0c7a23 */ /* 0x100fe400000108b6 */
[--C-:B------:R-:W-:Y:S01]  /*5fb0*/  FFMA.FTZ R13, R13, c[0x0][0x2d0], -R182.reuse ;  /* 0x0000b4000d0d7a23 */ /* 0x100fe200000108b6 */
[----:B------:R5:W-:Y:S01]  /*5fc0*/  MUFU.EX2 R242, R5 ;  /* 0x0000000500f27308 */ /* 0x000be20000000800 */
[--C-:B------:R-:W-:Y:S02]  /*5fd0*/  FFMA.FTZ R51, R51, c[0x0][0x2d0], -R181.reuse ;  /* 0x0000b40033337a23 */ /* 0x100fe400000108b5 */
[--C-:B------:R-:W-:Y:S02]  /*5fe0*/  FFMA.FTZ R44, R44, c[0x0][0x2d0], -R182.reuse ;  /* 0x0000b4002c2c7a23 */ /* 0x100fe400000108b6 */
[----:B-1----:R-:W-:Y:S04]  /*5ff0*/  @P0 IMAD.WIDE.U32 R6, R225, c[0x0][0x1e0], RZ ;  /* 0x00007800e1060a25 */ /* 0x002fe800078e00ff */
[----:B------:R-:W-:Y:S01]  /*6000*/  FFMA.FTZ R45, R45, c[0x0][0x2d0], -R182 ;  /* 0x0000b4002d2d7a23 */ /* 0x000fe200000108b6 */
[----:B------:R1:W-:Y:S01]  /*6010*/  MUFU.EX2 R238, R19 ;  /* 0x0000001300ee7308 */ /* 0x0003e20000000800 */
[----:B------:R-:W-:Y:S01]  /*6020*/  @P0 IADD3 R4, R7, R4, RZ ;  /* 0x0000000407040210 */ /* 0x000fe20007ffe0ff */
[----:B------:R-:W-:Y:S02]  /*6030*/  FFMA.FTZ R52, R52, c[0x0][0x2d0], -R180 ;  /* 0x0000b40034347a23 */ /* 0x000fe400000108b4 */
[----:B---3--:R-:W-:Y:S01]  /*6040*/  FMUL.FTZ R3, R2, c[0x0][0x2d0] ;  /* 0x0000b40002037a20 */ /* 0x008fe20000410000 */
[----:B------:R-:W-:Y:S01]  /*6050*/  @P0 SHF.L.U64.HI R4, R6, 0x6, R4 ;  /* 0x0000000606040819 */ /* 0x000fe20000010204 */
[----:B------:R-:W3:Y:S01]  /*6060*/  SHFL.BFLY PT, R2, R0, 0x2, 0x1f ;  /* 0x0c401f0000027f89 */ /* 0x000ee200000e0000 */
[----:B------:R-:W-:Y:S02]  /*6070*/  FFMA.FTZ R53, R53, c[0x0][0x2d0], -R180 ;  /* 0x0000b40035357a23 */ /* 0x000fe400000108b4 */
[--C-:B------:R-:W-:Y:S01]  /*6080*/  FFMA.FTZ R54, R54, c[0x0][0x2d0], -R181.reuse ;  /* 0x0000b40036367a23 */ /* 0x100fe200000108b5 */
[----:B------:R-:W-:Y:S01]  /*6090*/  MUFU.EX2 R244, R16 ;  /* 0x0000001000f47308 */ /* 0x000fe20000000800 */
[--C-:B------:R-:W-:Y:S02]  /*60a0*/  FFMA.FTZ R55, R55, c[0x0][0x2d0], -R181.reuse ;  /* 0x0000b40037377a23 */ /* 0x100fe400000108b5 */
[--C-:B------:R-:W-:Y:S01]  /*60b0*/  FFMA.FTZ R56, R56, c[0x0][0x2d0], -R182.reuse ;  /* 0x0000b40038387a23 */ /* 0x100fe200000108b6 */
[----:B-----5:R-:W-:Y:S01]  /*60c0*/  @P0 SHF.L.U32 R5, R6, 0x6, RZ ;  /* 0x0000000606050819 */ /* 0x020fe200000006ff */
[----:B------:R-:W-:Y:S02]  /*60d0*/  FFMA.FTZ R57, R57, c[0x0][0x2d0], -R182 ;  /* 0x0000b40039397a23 */ /* 0x000fe400000108b6 */
[----:B------:R-:W-:Y:S01]  /*60e0*/  FFMA.FTZ R32, R32, c[0x0][0x2d0], -R180 ;  /* 0x0000b40020207a23 */ /* 0x000fe200000108b4 */
[----:B------:R-:W-:Y:S01]  /*60f0*/  @P0 IADD3 R7, P2, R5, R230, RZ ;  /* 0x000000e605070210 */ /* 0x000fe20007f5e0ff */
[C---:B--2---:R-:W-:Y:S01]  /*6100*/  FMUL.FTZ R84, R133.reuse, R84 ;  /* 0x0000005485547220 */ /* 0x044fe20000410000 */
[----:B------:R2:W-:Y:S01]  /*6110*/  MUFU.EX2 R243, R17 ;  /* 0x0000001100f37308 */ /* 0x0005e20000000800 */
[----:B------:R-:W-:Y:S01]  /*6120*/  FMUL.FTZ R85, R133, R85 ;  /* 0x0000005585557220 */ /* 0x000fe20000410000 */
[C---:B------:R-:W-:Y:S01]  /*6130*/  @P0 LEA R172, P1, R7.reuse, c[0x0][0x1c8], 0x1 ;  /* 0x0000720007ac0a11 */ /* 0x040fe200078208ff */
[----:B----4-:R-:W-:Y:S01]  /*6140*/  FMUL.FTZ R86, R132, R86 ;  /* 0x0000005684567220 */ /* 0x010fe20000410000 */
[----:B------:R-:W-:Y:S01]  /*6150*/  @P0 IADD3.X R6, R4, R227, RZ, P2, !PT ;  /* 0x000000e304060210 */ /* 0x000fe200017fe4ff */
[----:B-1----:R-:W-:Y:S02]  /*6160*/  FFMA.FTZ R19, R8, c[0x0][0x2d0], -R182 ;  /* 0x0000b40008137a23 */ /* 0x002fe400000108b6 */
[----:B------:R-:W-:Y:S01]  /*6170*/  FMUL.FTZ R87, R132, R87 ;  /* 0x0000005784577220 */ /* 0x000fe20000410000 */
[----:B------:R-:W-:Y:S01]  /*6180*/  @P0 LEA.HI.X R173, R7, c[0x0][0x1cc], R6, 0x1, P1 ;  /* 0x0000730007ad0a11 */ /* 0x000fe200008f0c06 */
[--C-:B------:R-:W-:Y:S01]  /*6190*/  FFMA.FTZ R20, R20, c[0x0][0x2d0], -R180.reuse ;  /* 0x0000b40014147a23 */ /* 0x100fe200000108b4 */
[----:B------:R1:W-:Y:S01]  /*61a0*/  MUFU.EX2 R240, R18 ;  /* 0x0000001200f07308 */ /* 0x0003e20000000800 */
[----:B------:R-:W-:Y:S01]  /*61b0*/  @P0 IADD3 R6, P3, R5, R252, RZ ;  /* 0x000000fc05060210 */ /* 0x000fe20007f7e0ff */
[--C-:B------:R-:W-:Y:S01]  /*61c0*/  FFMA.FTZ R21, R21, c[0x0][0x2d0], -R180.reuse ;  /* 0x0000b40015157a23 */ /* 0x100fe200000108b4 */
[----:B---3--:R-:W-:Y:S01]  /*61d0*/  FMNMX.FTZ R0, R0, R2, !PT ;  /* 0x0000000200007209 */ /* 0x008fe20007810000 */
[----:B------:R3:W-:Y:S01]  /*61e0*/  @P0 LDGSTS.E.BYPASS.LTC128B.128 [R224+0x3100], [R172.64], !P4 ;  /* 0x03100000ace00fae */ /* 0x0007e2000e101d44 */
[----:B------:R-:W-:Y:S01]  /*61f0*/  @P0 IADD3 R7, P2, R5, R250, RZ ;  /* 0x000000fa05070210 */ /* 0x000fe20007f5e0ff */
[----:B------:R-:W-:Y:S01]  /*6200*/  FFMA.FTZ R22, R22, c[0x0][0x2d0], -R181 ;  /* 0x0000b40016167a23 */ /* 0x000fe200000108b5 */
[----:B------:R-:W-:Y:S01]  /*6210*/  @P0 IADD3 R5, P1, R228, R5, RZ ;  /* 0x00000005e4050210 */ /* 0x000fe20007f3e0ff */
[----:B------:R-:W-:Y:S01]  /*6220*/  FFMA.FTZ R33, R33, c[0x0][0x2d0], -R180 ;  /* 0x0000b40021217a23 */ /* 0x000fe200000108b4 */
[----:B------:R-:W-:Y:S01]  /*6230*/  MOV R228, c[0x0][0x1e0] ;  /* 0x0000780000e47a02 */ /* 0x000fe20000000f00 */
[----:B------:R4:W-:Y:S01]  /*6240*/  MUFU.EX2 R236, R19 ;  /* 0x0000001300ec7308 */ /* 0x0009e20000000800 */
[----:B------:R-:W-:Y:S01]  /*6250*/  @P0 IADD3.X R8, R4, R249, RZ, P2, !PT ;  /* 0x000000f904080210 */ /* 0x000fe200017fe4ff */
[----:B------:R-:W5:Y:S01]  /*6260*/  SHFL.BFLY PT, R2, R0, 0x1, 0x1f ;  /* 0x0c201f0000027f89 */ /* 0x000f6200000e0000 */
[----:B------:R-:W-:Y:S01]  /*6270*/  SHF.L.U64.HI R228, R228, R229, c[0x0][0x1e4] ;  /* 0x00007900e4e47619 */ /* 0x000fe200000102e5 */
[C---:B------:R-:W-:Y:S01]  /*6280*/  FMUL.FTZ R96, R133.reuse, R96 ;  /* 0x0000006085607220 */ /* 0x040fe20000410000 */
[----:B--2---:R-:W-:Y:S01]  /*6290*/  @P0 IADD3.X R17, R4, R251, RZ, P3, !PT ;  /* 0x000000fb04110210 */ /* 0x004fe20001ffe4ff */
[----:B------:R-:W-:Y:S01]  /*62a0*/  FMUL.FTZ R97, R133, R97 ;  /* 0x0000006185617220 */ /* 0x000fe20000410000 */
[----:B------:R-:W-:Y:S01]  /*62b0*/  @P0 LEA R16, P3, R6, c[0x0][0x1c8], 0x1 ;  /* 0x0000720006100a11 */ /* 0x000fe200078608ff */
[----:B------:R-:W-:Y:S01]  /*62c0*/  FMUL.FTZ R98, R132, R98 ;  /* 0x0000006284627220 */ /* 0x000fe20000410000 */
[----:B------:R-:W-:Y:S01]  /*62d0*/  @P0 IADD3.X R4, R228, R4, RZ, P1, !PT ;  /* 0x00000004e4040210 */ /* 0x000fe20000ffe4ff */
[----:B------:R-:W2:Y:S01]  /*62e0*/  MUFU.EX2 R3, R3 ;  /* 0x0000000300037308 */ /* 0x000ea20000000800 */
[----:B------:R-:W-:Y:S01]  /*62f0*/  @P0 LEA.HI.X R17, R6, c[0x0][0x1cc], R17, 0x1, P3 ;  /* 0x0000730006110a11 */ /* 0x000fe200018f0c11 */
[----:B------:R-:W-:Y:S01]  /*6300*/  FFMA.FTZ R6, R9, c[0x0][0x2d0], -R182 ;  /* 0x0000b40009067a23 */ /* 0x000fe200000108b6 */
[----:B------:R-:W-:Y:S01]  /*6310*/  @P0 IADD3 R137, P3, R5, R230, RZ ;  /* 0x000000e605890210 */ /* 0x000fe20007f7e0ff */
[----:B------:R-:W-:Y:S01]  /*6320*/  FMUL.FTZ R99, R132, R99 ;  /* 0x0000006384637220 */ /* 0x000fe20000410000 */
[----:B-1----:R-:W-:Y:S01]  /*6330*/  @P0 LEA R18, P2, R7, c[0x0][0x1c8], 0x1 ;  /* 0x0000720007120a11 */ /* 0x002fe200078408ff */
[----:B------:R1:W-:Y:S01]  /*6340*/  @P0 LDGSTS.E.BYPASS.LTC128B.128 [R224+0x4100], [R16.64], !P6 ;  /* 0x0410000010e00fae */ /* 0x0003e2000f101d44 */
[----:B------:R-:W-:Y:S01]  /*6350*/  @P0 IADD3.X R9, R4, R227, RZ, P3, !PT ;  /* 0x000000e304090210 */ /* 0x000fe20001ffe4ff */
[C---:B------:R-:W-:Y:S02]  /*6360*/  FMUL.FTZ R104, R133.reuse, R104 ;  /* 0x0000006885687220 */ /* 0x040fe40000410000 */
[----:B------:R1:W1:Y:S01]  /*6370*/  MUFU.EX2 R235, R6 ;  /* 0x0000000600eb7308 */ /* 0x0002620000000800 */
[----:B------:R-:W-:Y:S02]  /*6380*/  FMUL.FTZ R105, R133, R105 ;  /* 0x0000006985697220 */ /* 0x000fe40000410000 */
[C---:B------:R-:W-:Y:S01]  /*6390*/  FMUL.FTZ R106, R132.reuse, R106 ;  /* 0x0000006a846a7220 */ /* 0x040fe20000410000 */
[----:B----4-:R-:W-:Y:S01]  /*63a0*/  @P0 LEA.HI.X R19, R7, c[0x0][0x1cc], R8, 0x1, P2 ;  /* 0x0000730007130a11 */ /* 0x010fe200010f0c08 */
[----:B------:R-:W-:Y:S01]  /*63b0*/  FMUL.FTZ R107, R132, R107 ;  /* 0x0000006b846b7220 */ /* 0x000fe20000410000 */
[----:B------:R-:W-:Y:S01]  /*63c0*/  @P0 LEA R8, P3, R137, c[0x0][0x1c8], 0x1 ;  /* 0x0000720089080a11 */ /* 0x000fe200078608ff */
[----:B------:R-:W-:Y:S01]  /*63d0*/  FMUL.FTZ R108, R133, R108 ;  /* 0x0000006c856c7220 */ /* 0x000fe20000410000 */
[----:B------:R-:W-:Y:S01]  /*63e0*/  @P0 IADD3 R7, P2, R5, R252, RZ ;  /* 0x000000fc05070210 */ /* 0x000fe20007f5e0ff */
[----:B------:R4:W-:Y:S01]  /*63f0*/  @P0 LDGSTS.E.BYPASS.LTC128B.128 [R224+0x5100], [R18.64], !P5 ;  /* 0x0510000012e00fae */ /* 0x0009e2000e901d44 */
[----:B------:R-:W-:Y:S01]  /*6400*/  @P0 LEA.HI.X R9, R137, c[0x0][0x1cc], R9, 0x1, P3 ;  /* 0x0000730089090a11 */ /* 0x000fe200018f0c09 */
[----:B------:R3:W-:Y:S01]  /*6410*/  MUFU.EX2 R234, R12 ;  /* 0x0000000c00ea7308 */ /* 0x0007e20000000800 */
[----:B------:R-:W-:Y:S01]  /*6420*/  @P0 IADD3.X R174, R4, R251, RZ, P2, !PT ;  /* 0x000000fb04ae0210 */ /* 0x000fe200017fe4ff */
[----:B------:R-:W-:Y:S01]  /*6430*/  FMUL.FTZ R109, R133, R109 ;  /* 0x0000006d856d7220 */ /* 0x000fe20000410000 */
[----:B-----5:R-:W-:Y:S01]  /*6440*/  FMNMX.FTZ R2, R0, R2, !PT ;  /* 0x0000000200027209 */ /* 0x020fe20007810000 */
[----:B--2---:R-:W-:Y:S01]  /*6450*/  FMUL.FTZ R88, R3, R88 ;  /* 0x0000005803587220 */ /* 0x004fe20000410000 */
[----:B------:R-:W-:Y:S01]  /*6460*/  @P0 IADD3 R5, P1, R5, R250, RZ ;  /* 0x000000fa05050210 */ /* 0x000fe20007f3e0ff */
[----:B------:R2:W-:Y:S01]  /*6470*/  @P0 LDGSTS.E.BYPASS.LTC128B.128 [R224+0x3900], [R8.64], !P4 ;  /* 0x0390000008e00fae */ /* 0x0005e2000e101d44 */
[----:B------:R-:W-:Y:S02]  /*6480*/  FMUL.FTZ R89, R3, R89 ;  /* 0x0000005903597220 */ /* 0x000fe40000410000 */
[----:B------:R-:W-:Y:S01]  /*6490*/  FADD.FTZ R0, -R2, R138 ;  /* 0x0000008a02007221 */ /* 0x000fe20000010100 */
[----:B------:R-:W-:Y:S01]  /*64a0*/  @P0 IADD3.X R138, R4, R249, RZ, P1, !PT ;  /* 0x000000f9048a0210 */ /* 0x000fe20000ffe4ff */
[----:B------:R-:W-:Y:S01]  /*64b0*/  FMUL.FTZ R137, R2, c[0x0][0x2d0] ;  /* 0x0000b40002897a20 */ /* 0x000fe20000410000 */
[----:B------:R-:W-:Y:S01]  /*64c0*/  @P0 LEA R4, P1, R5, c[0x0][0x1c8], 0x1 ;  /* 0x0000720005040a11 */ /* 0x000fe200078208ff */
[----:B------:R-:W-:Y:S01]  /*64d0*/  FMUL.FTZ R0, R0, c[0x0][0x2d0] ;  /* 0x0000b40000007a20 */ /* 0x000fe20000410000 */
[----:B-1----:R-:W-:Y:S01]  /*64e0*/  @P0 LEA R6, P2, R7, c[0x0][0x1c8], 0x1 ;  /* 0x0000720007060a11 */ /* 0x002fe200078408ff */
[--C-:B------:R-:W-:Y:S01]  /*64f0*/  FFMA.FTZ R14, R14, c[0x0][0x2d0], -R137.reuse ;  /* 0x0000b4000e0e7a23 */ /* 0x100fe20000010889 */
[----:B------:R-:W-:Y:S01]  /*6500*/  @P0 LEA.HI.X R5, R5, c[0x0][0x1cc], R138, 0x1, P1 ;  /* 0x0000730005050a11 */ /* 0x000fe200008f0c8a */
[--C-:B------:R-:W-:Y:S01]  /*6510*/  FFMA.FTZ R15, R15, c[0x0][0x2d0], -R137.reuse ;  /* 0x0000b4000f0f7a23 */ /* 0x100fe20000010889 */
[----:B------:R-:W-:Y:S01]  /*6520*/  @P0 LEA.HI.X R7, R7, c[0x0][0x1cc], R174, 0x1, P2 ;  /* 0x0000730007070a11 */ /* 0x000fe200010f0cae */
[--C-:B------:R-:W-:Y:S01]  /*6530*/  FFMA.FTZ R10, R10, c[0x0][0x2d0], -R137.reuse ;  /* 0x0000b4000a0a7a23 */ /* 0x100fe20000010889 */
[----:B------:R-:W1:Y:S01]  /*6540*/  MUFU.EX2 R0, R0 ;  /* 0x0000000000007308 */ /* 0x000e620000000800 */
[--C-:B------:R-:W-:Y:S02]  /*6550*/  FFMA.FTZ R11, R11, c[0x0][0x2d0], -R137.reuse ;  /* 0x0000b4000b0b7a23 */ /* 0x100fe40000010889 */
[----:B------:R5:W-:Y:S01]  /*6560*/  @P0 LDGSTS.E.BYPASS.LTC128B.128 [R224+0x4900], [R6.64], !P6 ;  /* 0x0490000006e00fae */ /* 0x000be2000f101d44 */
[----:B---3--:R-:W-:Y:S02]  /*6570*/  FMUL.FTZ R12, R3, R148 ;  /* 0x00000094030c7220 */ /* 0x008fe40000410000 */
[C---:B------:R-:W-:Y:S02]  /*6580*/  FMUL.FTZ R16, R133.reuse, R152 ;  /* 0x0000009885107220 */ /* 0x040fe40000410000 */
[----:B------:R-:W-:Y:S02]  /*6590*/  FMUL.FTZ R17, R133, R153 ;  /* 0x0000009985117220 */ /* 0x000fe40000410000 */
[----:B------:R3:W1:Y:S01]  /*65a0*/  MUFU.EX2 R233, R13 ;  /* 0x0000000d00e97308 */ /* 0x0006620000000800 */
[----:B------:R1:W-:Y:S01]  /*65b0*/  @P0 LDGSTS.E.BYPASS.LTC128B.128 [R224+0x5900], [R4.64], !P5 ;  /* 0x0590000004e00fae */ /* 0x0003e2000e901d44 */
[C---:B----4-:R-:W-:Y:S02]  /*65c0*/  FMUL.FTZ R18, R132.reuse, R154 ;  /* 0x0000009a84127220 */ /* 0x050fe40000410000 */
[----:B--2---:R-:W-:Y:S01]  /*65d0*/  FMUL.FTZ R8, R3, R140 ;  /* 0x0000008c03087220 */ /* 0x004fe20000410000 */
[----:B------:R-:W-:Y:S01]  /*65e0*/  F2FP.BF16.PACK_AB R140, R235, R236 ;  /* 0x000000eceb8c723e */ /* 0x000fe200000010ff */
[----:B------:R-:W-:Y:S02]  /*65f0*/  FMUL.FTZ R9, R3, R141 ;  /* 0x0000008d03097220 */ /* 0x000fe40000410000 */
[----:B------:R-:W-:Y:S01]  /*6600*/  FMUL.FTZ R19, R132, R155 ;  /* 0x0000009b84137220 */ /* 0x000fe20000410000 */
[----:B------:R-:W2:Y:S01]  /*6610*/  LDSM.16.MT88.4 R172, [R208+0x100] ;  /* 0x00010000d0ac783b */ /* 0x000ea20000004200 */
[----:B------:R4:W-:Y:S01]  /*6620*/  MUFU.EX2 R185, R14 ;  /* 0x0000000e00b97308 */ /* 0x0009e20000000800 */
[--C-:B------:R-:W-:Y:S02]  /*6630*/  FFMA.FTZ R46, R46, c[0x0][0x2d0], -R137.reuse ;  /* 0x0000b4002e2e7a23 */ /* 0x100fe40000010889 */
[--C-:B------:R-:W-:Y:S02]  /*6640*/  FFMA.FTZ R47, R47, c[0x0][0x2d0], -R137.reuse ;  /* 0x0000b4002f2f7a23 */ /* 0x100fe40000010889 */
[--C-:B------:R-:W-:Y:S02]  /*6650*/  FFMA.FTZ R58, R58, c[0x0][0x2d0], -R137.reuse ;  /* 0x0000b4003a3a7a23 */ /* 0x100fe40000010889 */
[----:B------:R-:W2:Y:S01]  /*6660*/  LDSM.16.MT88.4 R176, [R209+0x100] ;  /* 0x00010000d1b0783b */ /* 0x000ea20000004200 */
[----:B------:R-:W-:Y:S02]  /*6670*/  FFMA.FTZ R59, R59, c[0x0][0x2d0], -R137 ;  /* 0x0000b4003b3b7a23 */ /* 0x000fe40000010889 */
[----:B------:R2:W-:Y:S01]  /*6680*/  MUFU.EX2 R186, R15 ;  /* 0x0000000f00ba7308 */ /* 0x0005e20000000800 */
[C---:B-----5:R-:W-:Y:S01]  /*6690*/  FMUL.FTZ R6, R132.reuse, R146 ;  /* 0x0000009284067220 */ /* 0x060fe20000410000 */
[----:B------:R-:W-:Y:S01]  /*66a0*/  F2FP.BF16.PACK_AB R146, R243, R244 ;  /* 0x000000f4f392723e */ /* 0x000fe200000010ff */
[----:B------:R-:W-:Y:S01]  /*66b0*/  FMUL.FTZ R7, R132, R147 ;  /* 0x0000009384077220 */ /* 0x000fe20000410000 */
[----:B------:R-:W-:Y:S01]  /*66c0*/  F2FP.BF16.PACK_AB R147, R238, R240 ;  /* 0x000000f0ee93723e */ /* 0x000fe200000010ff */
[----:B---3--:R-:W-:Y:S01]  /*66d0*/  FMUL.FTZ R13, R3, R149 ;  /* 0x00000095030d7220 */ /* 0x008fe20000410000 */
[----:B------:R-:W-:Y:S01]  /*66e0*/  LDSM.16.MT88.4 R152, [R209+0x1100] ;  /* 0x00110000d198783b */ /* 0x000fe20000004200 */
[----:B-1----:R-:W-:Y:S02]  /*66f0*/  FMUL.FTZ R90, R0, R90 ;  /* 0x0000005a005a7220 */ /* 0x002fe40000410000 */
[C---:B------:R-:W-:Y:S01]  /*6700*/  FMUL.FTZ R4, R133.reuse, R144 ;  /* 0x0000009085047220 */ /* 0x040fe20000410000 */
[----:B------:R1:W-:Y:S01]  /*6710*/  MUFU.EX2 R184, R10 ;  /* 0x0000000a00b87308 */ /* 0x0003e20000000800 */
[----:B------:R-:W-:Y:S01]  /*6720*/  F2FP.BF16.PACK_AB R144, R242, R241 ;  /* 0x000000f1f290723e */ /* 0x000fe200000010ff */
[----:B------:R-:W-:Y:S01]  /*6730*/  FMUL.FTZ R5, R133, R145 ;  /* 0x0000009185057220 */ /* 0x000fe20000410000 */
[----:B------:R-:W-:Y:S01]  /*6740*/  F2FP.BF16.PACK_AB R145, R239, R237 ;  /* 0x000000edef91723e */ /* 0x000fe200000010ff */
[----:B------:R-:W0:Y:S01]  /*6750*/  LDGDEPBAR ;  /* 0x00000000000079af */ /* 0x000e220000000000 */
[C---:B----4-:R-:W-:Y:S02]  /*6760*/  FMUL.FTZ R14, R0.reuse, R150 ;  /* 0x00000096000e7220 */ /* 0x050fe40000410000 */
[C---:B------:R-:W-:Y:S02]  /*6770*/  FMUL.FTZ R91, R0.reuse, R91 ;  /* 0x0000005b005b7220 */ /* 0x040fe40000410000 */
[C---:B------:R-:W-:Y:S01]  /*6780*/  FMUL.FTZ R92, R3.reuse, R92 ;  /* 0x0000005c035c7220 */ /* 0x040fe20000410000 */
[----:B------:R-:W3:Y:S01]  /*6790*/  MUFU.EX2 R183, R11 ;  /* 0x0000000b00b77308 */ /* 0x000ee20000000800 */
[----:B------:R-:W-:Y:S02]  /*67a0*/  FMUL.FTZ R93, R3, R93 ;  /* 0x0000005d035d7220 */ /* 0x000fe40000410000 */
[C---:B------:R-:W-:Y:S02]  /*67b0*/  FMUL.FTZ R94, R0.reuse, R94 ;  /* 0x0000005e005e7220 */ /* 0x040fe40000410000 */
[C---:B--2---:R-:W-:Y:S02]  /*67c0*/  FMUL.FTZ R15, R0.reuse, R151 ;  /* 0x00000097000f7220 */ /* 0x044fe40000410000 */
[----:B------:R-:W2:Y:S01]  /*67d0*/  LDSM.16.MT88.4 R148, [R208+0x1100] ;  /* 0x00110000d094783b */ /* 0x000ea20000004200 */
[C---:B------:R-:W-:Y:S01]  /*67e0*/  FMUL.FTZ R95, R0.reuse, R95 ;  /* 0x0000005f005f7220 */ /* 0x040fe20000410000 */
[-C--:B------:R-:W-:Y:S01]  /*67f0*/  HMMA.16816.F32.BF16 R4, R144, R172.reuse, R4 ;  /* 0x000000ac9004723c */ /* 0x080fe20000041804 */
[----:B------:R-:W-:Y:S04]  /*6800*/  MUFU.EX2 R202, R36 ;  /* 0x0000002400ca7308 */ /* 0x000fe80000000800 */
[----:B-1----:R-:W-:Y:S01]  /*6810*/  FMUL.FTZ R10, R0, R142 ;  /* 0x0000008e000a7220 */ /* 0x002fe20000410000 */
[----:B------:R-:W-:Y:S01]  /*6820*/  F2FP.BF16.PACK_AB R142, R233, R234 ;  /* 0x000000eae98e723e */ /* 0x000fe200000010ff */
[C---:B------:R-:W-:Y:S02]  /*6830*/  FMUL.FTZ R68, R133.reuse, R68 ;  /* 0x0000004485447220 */ /* 0x040fe40000410000 */
[----:B------:R-:W-:Y:S02]  /*6840*/  FMUL.FTZ R69, R133, R69 ;  /* 0x0000004585457220 */ /* 0x000fe40000410000 */
[----:B------:R-:W-:Y:S01]  /*6850*/  MUFU.EX2 R201, R37 ;  /* 0x0000002500c97308 */ /* 0x000fe20000000800 */
[C---:B------:R-:W-:Y:S02]  /*6860*/  FMUL.FTZ R70, R132.reuse, R70 ;  /* 0x0000004684467220 */ /* 0x040fe40000410000 */
[----:B------:R-:W-:Y:S01]  /*6870*/  FMUL.FTZ R71, R132, R71 ;  /* 0x0000004784477220 */ /* 0x000fe20000410000 */
[----:B---3--:R-:W-:Y:S01]  /*6880*/  F2FP.BF16.PACK_AB R141, R183, R184 ;  /* 0x000000b8b78d723e */ /* 0x008fe200000010ff */
[----:B------:R-:W-:Y:S01]  /*6890*/  FMUL.FTZ R11, R0, R143 ;  /* 0x0000008f000b7220 */ /* 0x000fe20000410000 */
[----:B------:R-:W-:Y:S01]  /*68a0*/  F2FP.BF16.PACK_AB R143, R186, R185 ;  /* 0x000000b9ba8f723e */ /* 0x000fe200000010ff */
[C---:B------:R-:W-:Y:S02]  /*68b0*/  FMUL.FTZ R100, R3.reuse, R100 ;  /* 0x0000006403647220 */ /* 0x040fe40000410000 */
[----:B------:R-:W-:Y:S01]  /*68c0*/  FMUL.FTZ R101, R3, R101 ;  /* 0x0000006503657220 */ /* 0x000fe20000410000 */
[----:B------:R-:W-:Y:S01]  /*68d0*/  MUFU.EX2 R198, R38 ;  /* 0x0000002600c67308 */ /* 0x000fe20000000800 */
[C---:B------:R-:W-:Y:S02]  /*68e0*/  FMUL.FTZ R102, R0.reuse, R102 ;  /* 0x0000006600667220 */ /* 0x040fe40000410000 */
[C---:B------:R-:W-:Y:S04]  /*68f0*/  HMMA.16816.F32.BF16 R8, R140.reuse, R172, R8 ;  /* 0x000000ac8c08723c */ /* 0x040fe80000041808 */
[C---:B------:R-:W-:Y:S02]  /*6900*/  FMUL.FTZ R103, R0.reuse, R103 ;  /* 0x0000006700677220 */ /* 0x040fe40000410000 */
[--C-:B------:R-:W-:Y:S01]  /*6910*/  FFMA.FTZ R138, R35, c[0x0][0x2d0], -R181.reuse ;  /* 0x0000b400238a7a23 */ /* 0x100fe200000108b5 */
[----:B------:R1:W-:Y:S01]  /*6920*/  MUFU.EX2 R196, R39 ;  /* 0x0000002700c47308 */ /* 0x0003e20000000800 */
[-C--:B------:R-:W-:Y:S04]  /*6930*/  HMMA.16816.F32.BF16 R12, R140, R174.reuse, R12 ;  /* 0x000000ae8c0c723c */ /* 0x080fe8000004180c */
[----:B------:R-:W-:Y:S02]  /*6940*/  FMUL.FTZ R35, R0, R163 ;  /* 0x000000a300237220 */ /* 0x000fe40000410000 */
[C---:B------:R-:W-:Y:S02]  /*6950*/  FMUL.FTZ R110, R132.reuse, R110 ;  /* 0x0000006e846e7220 */ /* 0x040fe40000410000 */
[C---:B------:R-:W-:Y:S01]  /*6960*/  HMMA.16816.F32.BF16 R16, R144.reuse, R174, R16 ;  /* 0x000000ae9010723c */ /* 0x040fe20000041810 */
[----:B------:R-:W-:Y:S03]  /*6970*/  MUFU.EX2 R200, R48 ;  /* 0x0000003000c87308 */ /* 0x000fe60000000800 */
[----:B------:R-:W-:Y:S02]  /*6980*/  FMUL.FTZ R111, R132, R111 ;  /* 0x0000006f846f7220 */ /* 0x000fe40000410000 */
[C---:B------:R-:W-:Y:S02]  /*6990*/  FMUL.FTZ R112, R3.reuse, R112 ;  /* 0x0000007003707220 */ /* 0x040fe40000410000 */
[-C--:B------:R-:W-:Y:S03]  /*69a0*/  HMMA.16816.F32.BF16 R68, R144, R176.reuse, R68 ;  /* 0x000000b09044723c */ /* 0x080fe60000041844 */
[----:B------:R3:W-:Y:S01]  /*69b0*/  MUFU.EX2 R230, R32 ;  /* 0x0000002000e67308 */ /* 0x0007e20000000800 */
[C---:B------:R-:W-:Y:S02]  /*69c0*/  FMUL.FTZ R72, R3.reuse, R72 ;  /* 0x0000004803487220 */ /* 0x040fe40000410000 */
[C---:B------:R-:W-:Y:S01]  /*69d0*/  FMUL.FTZ R73, R3.reuse, R73 ;  /* 0x0000004903497220 */ /* 0x040fe20000410000 */
[----:B-1----:R-:W-:Y:S01]  /*69e0*/  LDSM.16.MT88.4 R36, [R209+0x2500] ;  /* 0x00250000d124783b */ /* 0x002fe20000004200 */
[C---:B------:R-:W-:Y:S04]  /*69f0*/  FMUL.FTZ R74, R0.reuse, R74 ;  /* 0x0000004a004a7220 */ /* 0x040fe80000410000 */
[C---:B------:R-:W-:Y:S01]  /*6a00*/  FMUL.FTZ R75, R0.reuse, R75 ;  /* 0x0000004b004b7220 */ /* 0x040fe20000410000 */
[----:B------:R-:W-:Y:S01]  /*6a10*/  MUFU.EX2 R199, R49 ;  /* 0x0000003100c77308 */ /* 0x000fe20000000800 */
[C---:B------:R-:W-:Y:S02]  /*6a20*/  FMUL.FTZ R113, R3.reuse, R113 ;  /* 0x0000007103717220 */ /* 0x040fe40000410000 */
[C---:B------:R-:W-:Y:S02]  /*6a30*/  FMUL.FTZ R114, R0.reuse, R114 ;  /* 0x0000007200727220 */ /* 0x040fe40000410000 */
[C---:B------:R-:W-:Y:S01]  /*6a40*/  FMUL.FTZ R115, R0.reuse, R115 ;  /* 0x0000007300737220 */ /* 0x040fe20000410000 */
[C---:B------:R-:W-:Y:S04]  /*6a50*/  HMMA.16816.F32.BF16 R72, R140.reuse, R176, R72 ;  /* 0x000000b08c48723c */ /* 0x040fe80000041848 */
[C---:B------:R-:W-:Y:S01]  /*6a60*/  FMUL.FTZ R76, R3.reuse, R76 ;  /* 0x0000004c034c7220 */ /* 0x040fe20000410000 */
[----:B------:R1:W-:Y:S01]  /*6a70*/  MUFU.EX2 R232, R20 ;  /* 0x0000001400e87308 */ /* 0x0003e20000000800 */
[----:B------:R-:W-:Y:S02]  /*6a80*/  FMUL.FTZ R77, R3, R77 ;  /* 0x0000004d034d7220 */ /* 0x000fe40000410000 */
[C---:B------:R-:W-:Y:S04]  /*6a90*/  FMUL.FTZ R78, R0.reuse, R78 ;  /* 0x0000004e004e7220 */ /* 0x040fe80000410000 */
[----:B------:R-:W-:Y:S02]  /*6aa0*/  FMUL.FTZ R79, R0, R79 ;  /* 0x0000004f004f7220 */ /* 0x000fe40000410000 */
[--C-:B---3--:R-:W-:Y:S01]  /*6ab0*/  FFMA.FTZ R32, R23, c[0x0][0x2d0], -R181.reuse ;  /* 0x0000b40017207a23 */ /* 0x108fe200000108b5 */
[----:B------:R-:W-:Y:S01]  /*6ac0*/  MUFU.EX2 R195, R50 ;  /* 0x0000003200c37308 */ /* 0x000fe20000000800 */
[C---:B------:R-:W-:Y:S02]  /*6ad0*/  FMUL.FTZ R23, R132.reuse, R159 ;  /* 0x0000009f84177220 */ /* 0x040fe40000410000 */
[----:B------:R-:W-:Y:S01]  /*6ae0*/  FMUL.FTZ R116, R3, R116 ;  /* 0x0000007403747220 */ /* 0x000fe20000410000 */
[-C--:B------:R-:W-:Y:S03]  /*6af0*/  HMMA.16816.F32.BF16 R76, R140, R178.reuse, R76 ;  /* 0x000000b28c4c723c */ /* 0x080fe6000004184c */
[C---:B------:R-:W-:Y:S02]  /*6b00*/  FMUL.FTZ R80, R133.reuse, R80 ;  /* 0x0000005085507220 */ /* 0x040fe40000410000 */
[C---:B------:R-:W-:Y:S01]  /*6b10*/  FMUL.FTZ R81, R133.reuse, R81 ;  /* 0x0000005185517220 */ /* 0x040fe20000410000 */
[----:B------:R3:W4:Y:S01]  /*6b20*/  MUFU.EX2 R231, R21 ;  /* 0x0000001500e77308 */ /* 0x0007220000000800 */
[C---:B------:R-:W-:Y:S02]  /*6b30*/  FMUL.FTZ R82, R132.reuse, R82 ;  /* 0x0000005284527220 */ /* 0x040fe40000410000 */
[----:B------:R-:W-:Y:S03]  /*6b40*/  FMUL.FTZ R83, R132, R83 ;  /* 0x0000005384537220 */ /* 0x000fe60000410000 */
[----:B-1----:R-:W-:Y:S02]  /*6b50*/  FMUL.FTZ R20, R133, R156 ;  /* 0x0000009c85147220 */ /* 0x002fe40000410000 */
[----:B------:R-:W-:Y:S02]  /*6b60*/  FMUL.FTZ R117, R3, R117 ;  /* 0x0000007503757220 */ /* 0x000fe40000410000 */
[C---:B------:R-:W-:Y:S01]  /*6b70*/  HMMA.16816.F32.BF16 R80, R144.reuse, R178, R80 ;  /* 0x000000b29050723c */ /* 0x040fe20000041850 */
[----:B------:R1:W-:Y:S03]  /*6b80*/  MUFU.EX2 R197, R51 ;  /* 0x0000003300c57308 */ /* 0x0003e60000000800 */
[C---:B------:R-:W-:Y:S02]  /*6b90*/  FMUL.FTZ R118, R0.reuse, R118 ;  /* 0x0000007600767220 */ /* 0x040fe40000410000 */
[----:B------:R-:W-:Y:S02]  /*6ba0*/  FMUL.FTZ R119, R0, R119 ;  /* 0x0000007700777220 */ /* 0x000fe40000410000 */
[-C--:B--2---:R-:W-:Y:S03]  /*6bb0*/  HMMA.16816.F32.BF16 R84, R144, R148.reuse, R84 ;  /* 0x000000949054723c */ /* 0x084fe60000041854 */
[----:B------:R2:W-:Y:S01]  /*6bc0*/  MUFU.EX2 R228, R22 ;  /* 0x0000001600e47308 */ /* 0x0005e20000000800 */
[C---:B------:R-:W-:Y:S02]  /*6bd0*/  FMUL.FTZ R120, R133.reuse, R120 ;  /* 0x0000007885787220 */ /* 0x040fe40000410000 */
[C---:B---3--:R-:W-:Y:S02]  /*6be0*/  FMUL.FTZ R21, R133.reuse, R157 ;  /* 0x0000009d85157220 */ /* 0x048fe40000410000 */
[C---:B------:R-:W-:Y:S04]  /*6bf0*/  HMMA.16816.F32.BF16 R88, R140.reuse, R148, R88 ;  /* 0x000000948c58723c */ /* 0x040fe80000041858 */
[----:B------:R-:W-:Y:S01]  /*6c00*/  FFMA.FTZ R34, R34, c[0x0][0x2d0], -R181 ;  /* 0x0000b40022227a23 */ /* 0x000fe200000108b5 */
[----:B------:R-:W-:Y:S01]  /*6c10*/  MUFU.EX2 R191, R44 ;  /* 0x0000002c00bf7308 */ /* 0x000fe20000000800 */
[----:B------:R-:W-:Y:S02]  /*6c20*/  FMUL.FTZ R121, R133, R121 ;  /* 0x0000007985797220 */ /* 0x000fe40000410000 */
[-C--:B------:R-:W-:Y:S01]  /*6c30*/  HMMA.16816.F32.BF16 R92, R140, R150.reuse, R92 ;  /* 0x000000968c5c723c */ /* 0x080fe2000004185c */
[----:B-1----:R-:W-:Y:S03]  /*6c40*/  LDSM.16.MT88.4 R48, [R208+0x900] ;  /* 0x00090000d030783b */ /* 0x002fe60000004200 */
[C---:B------:R-:W-:Y:S02]  /*6c50*/  FMUL.FTZ R122, R132.reuse, R122 ;  /* 0x0000007a847a7220 */ /* 0x040fe40000410000 */
[C---:B------:R-:W-:Y:S01]  /*6c60*/  FMUL.FTZ R123, R132.reuse, R123 ;  /* 0x0000007b847b7220 */ /* 0x040fe20000410000 */
[----:B------:R1:W3:Y:S01]  /*6c70*/  MUFU.EX2 R229, R33 ;  /* 0x0000002100e57308 */ /* 0x0002e20000000800 */
[C---:B------:R-:W-:Y:S01]  /*6c80*/  HMMA.16816.F32.BF16 R96, R144.reuse, R150, R96 ;  /* 0x000000969060723c */ /* 0x040fe20000041860 */
[----:B------:R-:W5:Y:S03]  /*6c90*/  LDSM.16.MT88.4 R148, [R208+0x2100] ;  /* 0x00210000d094783b */ /* 0x000f660000004200 */
[----:B--2---:R-:W-:Y:S02]  /*6ca0*/  FMUL.FTZ R22, R132, R158 ;  /* 0x0000009e84167220 */ /* 0x004fe40000410000 */
[C---:B------:R-:W-:Y:S02]  /*6cb0*/  FMUL.FTZ R124, R3.reuse, R124 ;  /* 0x0000007c037c7220 */ /* 0x040fe40000410000 */
[C---:B------:R-:W-:Y:S01]  /*6cc0*/  FMUL.FTZ R125, R3.reuse, R125 ;  /* 0x0000007d037d7220 */ /* 0x040fe20000410000 */
[----:B------:R2:W2:Y:S01]  /*6cd0*/  MUFU.EX2 R227, R32 ;  /* 0x0000002000e37308 */ /* 0x0004a20000000800 */
[----:B------:R-:W-:Y:S01]  /*6ce0*/  LDSM.16.MT88.4 R156, [R209+0x500] ;  /* 0x00050000d19c783b */ /* 0x000fe20000004200 */
[-C--:B------:R-:W-:Y:S03]  /*6cf0*/  HMMA.16816.F32.BF16 R20, R144, R152.reuse, R20 ;  /* 0x000000989014723c */ /* 0x080fe60000041814 */
[C---:B------:R-:W-:Y:S02]  /*6d00*/  FMUL.FTZ R126, R0.reuse, R126 ;  /* 0x0000007e007e7220 */ /* 0x040fe40000410000 */
[----:B------:R-:W-:Y:S02]  /*6d10*/  FMUL.FTZ R127, R0, R127 ;  /* 0x0000007f007f7220 */ /* 0x000fe40000410000 */
[C---:B------:R-:W-:Y:S01]  /*6d20*/  FMUL.FTZ R128, R3.reuse, R128 ;  /* 0x0000008003807220 */ /* 0x040fe20000410000 */
[C---:B------:R-:W-:Y:S01]  /*6d30*/  HMMA.16816.F32.BF16 R100, R140.reuse, R152, R100 ;  /* 0x000000988c64723c */ /* 0x040fe20000041864 */
[----:B------:R3:W-:Y:S03]  /*6d40*/  MUFU.EX2 R226, R34 ;  /* 0x0000002200e27308 */ /* 0x0007e60000000800 */
[----:B-1----:R-:W-:Y:S02]  /*6d50*/  FMUL.FTZ R33, R3, R161 ;  /* 0x000000a103217220 */ /* 0x002fe40000410000 */
[--C-:B------:R-:W-:Y:S02]  /*6d60*/  FFMA.FTZ R28, R28, c[0x0][0x2d0], -R182.reuse ;  /* 0x0000b4001c1c7a23 */ /* 0x100fe400000108b6 */
[--C-:B------:R-:W-:Y:S03]  /*6d70*/  FFMA.FTZ R24, R24, c[0x0][0x2d0], -R182.reuse ;  /* 0x0000b40018187a23 */ /* 0x100fe600000108b6 */
[----:B------:R-:W-:Y:S01]  /*6d80*/  MUFU.EX2 R204, R28 ;  /* 0x0000001c00cc7308 */ /* 0x000fe20000000800 */
[--C-:B------:R-:W-:Y:S02]  /*6d90*/  FFMA.FTZ R25, R25, c[0x0][0x2d0], -R182.reuse ;  /* 0x0000b40019197a23 */ /* 0x100fe400000108b6 */
[C---:B--2---:R-:W-:Y:S02]  /*6da0*/  FMUL.FTZ R32, R3.reuse, R160 ;  /* 0x000000a003207220 */ /* 0x044fe40000410000 */
[--C-:B------:R-:W-:Y:S02]  /*6db0*/  FFMA.FTZ R26, R26, c[0x0][0x2d0], -R137.reuse ;  /* 0x0000b4001a1a7a23 */ /* 0x100fe40000010889 */
[----:B------:R-:W-:Y:S02]  /*6dc0*/  FMUL.FTZ R129, R3, R129 ;  /* 0x0000008103817220 */ /* 0x000fe40000410000 */
[C---:B------:R-:W-:Y:S01]  /*6dd0*/  FMUL.FTZ R130, R0.reuse, R130 ;  /* 0x0000008200827220 */ /* 0x040fe20000410000 */
[----:B------:R1:W-:Y:S01]  /*6de0*/  MUFU.EX2 R206, R24 ;  /* 0x0000001800ce7308 */ /* 0x0003e20000000800 */
[----:B------:R-:W-:Y:S02]  /*6df0*/  FMUL.FTZ R131, R0, R131 ;  /* 0x0000008300837220 */ /* 0x000fe40000410000 */
[--C-:B------:R-:W-:Y:S02]  /*6e00*/  FFMA.FTZ R40, R40, c[0x0][0x2d0], -R182.reuse ;  /* 0x0000b40028287a23 */ /* 0x100fe400000108b6 */
[----:B---3--:R-:W-:Y:S02]  /*6e10*/  FMUL.FTZ R34, R0, R162 ;  /* 0x000000a200227220 */ /* 0x008fe40000410000 */
[----:B------:R-:W-:Y:S02]  /*6e20*/  FFMA.FTZ R41, R41, c[0x0][0x2d0], -R182 ;  /* 0x0000b40029297a23 */ /* 0x000fe400000108b6 */
[--C-:B------:R-:W-:Y:S01]  /*6e30*/  FFMA.FTZ R42, R42, c[0x0][0x2d0], -R137.reuse ;  /* 0x0000b4002a2a7a23 */ /* 0x100fe20000010889 */
[----:B------:R-:W-:Y:S01]  /*6e40*/  MUFU.EX2 R192, R45 ;  /* 0x0000002d00c07308 */ /* 0x000fe20000000800 */
[----:B------:R-:W-:Y:S01]  /*6e50*/  FFMA.FTZ R43, R43, c[0x0][0x2d0], -R137 ;  /* 0x0000b4002b2b7a23 */ /* 0x000fe20000010889 */
[-C--:B------:R-:W-:Y:S03]  /*6e60*/  HMMA.16816.F32.BF16 R32, R140, R154.reuse, R32 ;  /* 0x0000009a8c20723c */ /* 0x080fe60000041820 */
[--C-:B------:R-:W-:Y:S02]  /*6e70*/  FFMA.FTZ R64, R64, c[0x0][0x2d0], -R180.reuse ;  /* 0x0000b40040407a23 */ /* 0x100fe400000108b4 */
[----:B------:R-:W-:Y:S02]  /*6e80*/  FFMA.FTZ R65, R65, c[0x0][0x2d0], -R180 ;  /* 0x0000b40041417a23 */ /* 0x000fe400000108b4 */
[--C-:B------:R-:W-:Y:S01]  /*6e90*/  FFMA.FTZ R66, R66, c[0x0][0x2d0], -R181.reuse ;  /* 0x0000b40042427a23 */ /* 0x100fe200000108b5 */
[C---:B------:R-:W-:Y:S01]  /*6ea0*/  HMMA.16816.F32.BF16 R104, R144.reuse, R154, R104 ;  /* 0x0000009a9068723c */ /* 0x040fe20000041868 */
[----:B------:R-:W2:Y:S01]  /*6eb0*/  LDSM.16.MT88.4 R152, [R209+0x2100] ;  /* 0x00210000d198783b */ /* 0x000ea20000004200 */
[----:B------:R3:W-:Y:S02]  /*6ec0*/  MUFU.EX2 R205, R25 ;  /* 0x0000001900cd7308 */ /* 0x0007e40000000800 */
[----:B-1----:R-:W-:Y:S02]  /*6ed0*/  FMUL.FTZ R24, R133, R164 ;  /* 0x000000a485187220 */ /* 0x002fe40000410000 */
[----:B------:R-:W-:Y:S02]  /*6ee0*/  FFMA.FTZ R67, R67, c[0x0][0x2d0], -R181 ;  /* 0x0000b40043437a23 */ /* 0x000fe400000108b5 */
[-C--:B-----5:R-:W-:Y:S04]  /*6ef0*/  HMMA.16816.F32.BF16 R108, R144, R148.reuse, R108 ;  /* 0x00000094906c723c */ /* 0x0a0fe8000004186c */
[----:B------:R1:W-:Y:S01]  /*6f00*/  MUFU.EX2 R176, R26 ;  /* 0x0000001a00b07308 */ /* 0x0003e20000000800 */
[--C-:B------:R-:W-:Y:S02]  /*6f10*/  FFMA.FTZ R60, R60, c[0x0][0x2d0], -R182.reuse ;  /* 0x0000b4003c3c7a23 */ /* 0x100fe400000108b6 */
[--C-:B------:R-:W-:Y:S01]  /*6f20*/  FFMA.FTZ R61, R61, c[0x0][0x2d0], -R182.reuse ;  /* 0x0000b4003d3d7a23 */ /* 0x100fe200000108b6 */
[C---:B------:R-:W-:Y:S04]  /*6f30*/  HMMA.16816.F32.BF16 R112, R140.reuse, R148, R112 ;  /* 0x000000948c70723c */ /* 0x040fe80000041870 */
[----:B------:R-:W-:Y:S02]  /*6f40*/  FFMA.FTZ R29, R29, c[0x0][0x2d0], -R182 ;  /* 0x0000b4001d1d7a23 */ /* 0x000fe400000108b6 */
[----:B------:R-:W-:Y:S01]  /*6f50*/  MUFU.EX2 R172, R46 ;  /* 0x0000002e00ac7308 */ /* 0x000fe20000000800 */
[--C-:B------:R-:W-:Y:S01]  /*6f60*/  FFMA.FTZ R28, R27, c[0x0][0x2d0], -R137.reuse ;  /* 0x0000b4001b1c7a23 */ /* 0x100fe20000010889 */
[-C--:B------:R-:W-:Y:S04]  /*6f70*/  HMMA.16816.F32.BF16 R116, R140, R150.reuse, R116 ;  /* 0x000000968c74723c */ /* 0x080fe80000041874 */
[--C-:B------:R-:W-:Y:S02]  /*6f80*/  FFMA.FTZ R30, R30, c[0x0][0x2d0], -R137.reuse ;  /* 0x0000b4001e1e7a23 */ /* 0x100fe40000010889 */
[--C-:B------:R-:W-:Y:S02]  /*6f90*/  FFMA.FTZ R31, R31, c[0x0][0x2d0], -R137.reuse ;  /* 0x0000b4001f1f7a23 */ /* 0x100fe40000010889 */
[C---:B------:R-:W-:Y:S01]  /*6fa0*/  HMMA.16816.F32.BF16 R120, R144.reuse, R150, R120 ;  /* 0x000000969078723c */ /* 0x040fe20000041878 */
[----:B------:R-:W5:Y:S01]  /*6fb0*/  LDSM.16.MT88.4 R148, [R208+0x500] ;  /* 0x00050000d094783b */ /* 0x000f620000004200 */
[----:B------:R4:W-:Y:S02]  /*6fc0*/  MUFU.EX2 R203, R29 ;  /* 0x0000001d00cb7308 */ /* 0x0009e40000000800 */
[----:B---3--:R-:W-:Y:S02]  /*6fd0*/  FMUL.FTZ R25, R133, R165 ;  /* 0x000000a585197220 */ /* 0x008fe40000410000 */
[C---:B-1----:R-:W-:Y:S02]  /*6fe0*/  FMUL.FTZ R26, R132.reuse, R166 ;  /* 0x000000a6841a7220 */ /* 0x042fe40000410000 */
[----:B------:R-:W-:Y:S04]  /*6ff0*/  FMUL.FTZ R27, R132, R167 ;  /* 0x000000a7841b7220 */ /* 0x000fe80000410000 */
[----:B------:R1:W-:Y:S01]  /*7000*/  MUFU.EX2 R165, R28 ;  /* 0x0000001c00a57308 */ /* 0x0003e20000000800 */
[--C-:B------:R-:W-:Y:S02]  /*7010*/  FFMA.FTZ R62, R62, c[0x0][0x2d0], -R137.reuse ;  /* 0x0000b4003e3e7a23 */ /* 0x100fe40000010889 */
[-C--:B--2---:R-:W-:Y:S03]  /*7020*/  HMMA.16816.F32.BF16 R24, R144, R152.reuse, R24 ;  /* 0x000000989018723c */ /* 0x084fe60000041818 */
[----:B------:R-:W-:Y:S02]  /*7030*/  FFMA.FTZ R137, R63, c[0x0][0x2d0], -R137 ;  /* 0x0000b4003f897a23 */ /* 0x000fe40000010889 */
[----:B------:R-:W-:Y:S02]  /*7040*/  FFMA.FTZ R3, R3, R247, R236 ;  /* 0x000000f703037223 */ /* 0x000fe400000100ec */
[----:B------:R2:W-:Y:S01]  /*7050*/  MUFU.EX2 R164, R30 ;  /* 0x0000001e00a47308 */ /* 0x0005e20000000800 */
[C---:B------:R-:W-:Y:S04]  /*7060*/  HMMA.16816.F32.BF16 R124, R140.reuse, R152, R124 ;  /* 0x000000988c7c723c */ /* 0x040fe8000004187c */
[----:B----4-:R-:W-:Y:S02]  /*7070*/  FMUL.FTZ R29, R133, R169 ;  /* 0x000000a9851d7220 */ /* 0x010fe40000410000 */
[----:B------:R-:W-:Y:S02]  /*7080*/  FFMA.FTZ R0, R0, R248, R184 ;  /* 0x000000f800007223 */ /* 0x000fe400000100b8 */
[-C--:B------:R-:W-:Y:S01]  /*7090*/  HMMA.16816.F32.BF16 R128, R140, R154.reuse, R128 ;  /* 0x0000009a8c80723c */ /* 0x080fe20000041880 */
[----:B------:R3:W-:Y:S03]  /*70a0*/  MUFU.EX2 R175, R31 ;  /* 0x0000001f00af7308 */ /* 0x0007e60000000800 */
[----:B------:R-:W-:Y:S02]  /*70b0*/  FADD.FTZ R3, R235, R3 ;  /* 0x00000003eb037221 */ /* 0x000fe40000010000 */
[----:B-1----:R-:W-:Y:S01]  /*70c0*/  FMUL.FTZ R28, R133, R168 ;  /* 0x000000a8851c7220 */ /* 0x002fe20000410000 */
[----:B------:R-:W-:Y:S01]  /*70d0*/  F2FP.BF16.PACK_AB R140, R231, R232 ;  /* 0x000000e8e78c723e */ /* 0x000fe200000010ff */
[----:B------:R-:W-:Y:S01]  /*70e0*/  FFMA.FTZ R133, R133, R245, R241 ;  /* 0x000000f585857223 */ /* 0x000fe200000100f1 */
[----:B------:R-:W-:Y:S02]  /*70f0*/  F2FP.BF16.PACK_AB R142, R229, R230 ;  /* 0x000000e6e58e723e */ /* 0x000fe400000010ff */
[----:B------:R-:W1:Y:S01]  /*7100*/  MUFU.EX2 R207, R138 ;  /* 0x0000008a00cf7308 */ /* 0x000e620000000800 */
[----:B------:R-:W-:Y:S01]  /*7110*/  F2FP.BF16.PACK_AB R141, R227, R228 ;  /* 0x000000e4e38d723e */ /* 0x000fe200000010ff */
[----:B------:R-:W-:Y:S02]  /*7120*/  FADD.FTZ R0, R183, R0 ;  /* 0x00000000b7007221 */ /* 0x000fe40000010000 */
[C---:B--2---:R-:W-:Y:S06]  /*7130*/  FMUL.FTZ R30, R132.reuse, R170 ;  /* 0x000000aa841e7220 */ /* 0x044fec0000410000 */
        /* <DEDUP_REMOVED lines=8> */
[----:B------:R-:W1:Y:S02]  /*71c0*/  MUFU.EX2 R190, R53 ;  /* 0x0000003500be7308 */ /* 0x000e640000000800 */
[-C--:B-----5:R-:W-:Y:S01]  /*71d0*/  HMMA.16816.F32.BF16 R4, R140, R148.reuse, R4 ;  /* 0x000000948c04723c */ /* 0x0a0fe20000041804 */
[----:B--2---:R-:W-:Y:S04]  /*71e0*/  LDSM.16.MT88.4 R44, [R209+0x900] ;  /* 0x00090000d12c783b */ /* 0x004fe80000004200 */
[----:B------:R-:W-:Y:S02]  /*71f0*/  F2FP.BF16.PACK_AB R146, R203, R204 ;  /* 0x000000cccb92723e */ /* 0x000fe400000010ff */
[----:B------:R-:W-:Y:S01]  /*7200*/  F2FP.BF16.PACK_AB R145, R165, R176 ;  /* 0x000000b0a591723e */ /* 0x000fe200000010ff */
[----:B------:R-:W-:Y:S01]  /*7210*/  MUFU.EX2 R180, R54 ;  /* 0x0000003600b47308 */ /* 0x000fe20000000800 */
[----:B------:R-:W-:Y:S07]  /*7220*/  F2FP.BF16.PACK_AB R147, R175, R164 ;  /* 0x000000a4af93723e */ /* 0x000fee00000010ff */
[C---:B------:R-:W-:Y:S02]  /*7230*/  HMMA.16816.F32.BF16 R8, R144.reuse, R148, R8 ;  /* 0x000000949008723c */ /* 0x040fe40000041808 */
[----:B------:R2:W4:Y:S02]  /*7240*/  MUFU.EX2 R179, R55 ;  /* 0x0000003700b37308 */ /* 0x0005240000000800 */
[----:B-1----:R-:W-:Y:S04]  /*7250*/  F2FP.BF16.PACK_AB R168, R190, R189 ;  /* 0x000000bdbea8723e */ /* 0x002fe800000010ff */
[-C--:B------:R-:W-:Y:S04]  /*7260*/  HMMA.16816.F32.BF16 R12, R144, R150.reuse, R12 ;  /* 0x00000096900c723c */ /* 0x080fe8000004180c */
[----:B------:R-:W-:Y:S04]  /*7270*/  MUFU.EX2 R193, R40 ;  /* 0x0000002800c17308 */ /* 0x000fe80000000800 */
[C---:B------:R-:W-:Y:S01]  /*7280*/  HMMA.16816.F32.BF16 R16, R140.reuse, R150, R16 ;  /* 0x000000968c10723c */ /* 0x040fe20000041810 */
[----:B------:R-:W1:Y:S05]  /*7290*/  LDSM.16.MT88.4 R148, [R209+0x1500] ;  /* 0x00150000d194783b */ /* 0x000e6a0000004200 */
[----:B------:R-:W5:Y:S02]  /*72a0*/  MUFU.EX2 R194, R41 ;  /* 0x0000002900c27308 */ /* 0x000f640000000800 */
[-C--:B------:R-:W-:Y:S01]  /*72b0*/  HMMA.16816.F32.BF16 R68, R140, R156.reuse, R68 ;  /* 0x0000009c8c44723c */ /* 0x080fe20000041844 */
[----:B--2---:R-:W-:Y:S03]  /*72c0*/  LDSM.16.MT88.4 R52, [R209+0x2900] ;  /* 0x00290000d134783b */ /* 0x004fe60000004200 */
[----:B----4-:R-:W-:Y:S04]  /*72d0*/  F2FP.BF16.PACK_AB R169, R179, R180 ;  /* 0x000000b4b3a9723e */ /* 0x010fe800000010ff */
[C---:B------:R-:W-:Y:S01]  /*72e0*/  HMMA.16816.F32.BF16 R72, R144.reuse, R156, R72 ;  /* 0x0000009c9048723c */ /* 0x040fe20000041848 */
[----:B------:R2:W-:Y:S07]  /*72f0*/  MUFU.EX2 R173, R42 ;  /* 0x0000002a00ad7308 */ /* 0x0005ee0000000800 */
[-C--:B------:R-:W-:Y:S03]  /*7300*/  HMMA.16816.F32.BF16 R76, R144, R158.reuse, R76 ;  /* 0x0000009e904c723c */ /* 0x080fe6000004184c */
[----:B------:R-:W4:Y:S01]  /*7310*/  MUFU.EX2 R174, R43 ;  /* 0x0000002b00ae7308 */ /* 0x000f220000000800 */
[----:B-----5:R-:W-:Y:S04]  /*7320*/  F2FP.BF16.PACK_AB R40, R194, R193 ;  /* 0x000000c1c228723e */ /* 0x020fe800000010ff */
[C---:B------:R-:W-:Y:S01]  /*7330*/  HMMA.16816.F32.BF16 R80, R140.reuse, R158, R80 ;  /* 0x0000009e8c50723c */ /* 0x040fe20000041850 */
[----:B------:R-:W5:Y:S04]  /*7340*/  LDSM.16.MT88.4 R156, [R208+0x2500] ;  /* 0x00250000d09c783b */ /* 0x000f680000004200 */
[----:B------:R-:W-:Y:S03]  /*7350*/  MUFU.EX2 R178, R66 ;  /* 0x0000004200b27308 */ /* 0x000fe60000000800 */
[-C--:B---3--:R-:W-:Y:S04]  /*7360*/  HMMA.16816.F32.BF16 R84, R140, R152.reuse, R84 ;  /* 0x000000988c54723c */ /* 0x088fe80000041854 */
[----:B--2---:R-:W-:Y:S03]  /*7370*/  F2FP.BF16.PACK_AB R42, R192, R191 ;  /* 0x000000bfc02a723e */ /* 0x004fe600000010ff */
[----:B------:R-:W-:Y:S01]  /*7380*/  MUFU.EX2 R66, R57 ;  /* 0x0000003900427308 */ /* 0x000fe20000000800 */
[C---:B------:R-:W-:Y:S04]  /*7390*/  HMMA.16816.F32.BF16 R88, R144.reuse, R152, R88 ;  /* 0x000000989058723c */ /* 0x040fe80000041858 */
[----:B----4-:R-:W-:Y:S02]  /*73a0*/  F2FP.BF16.PACK_AB R41, R174, R173 ;  /* 0x000000adae29723e */ /* 0x010fe400000010ff */
[----:B------:R-:W-:Y:S02]  /*73b0*/  F2FP.BF16.PACK_AB R43, R138, R172 ;  /* 0x000000ac8a2b723e */ /* 0x000fe400000010ff */
[-C--:B------:R-:W-:Y:S01]  /*73c0*/  HMMA.16816.F32.BF16 R92, R144, R154.reuse, R92 ;  /* 0x0000009a905c723c */ /* 0x080fe2000004185c */
[----:B------:R-:W2:Y:S07]  /*73d0*/  MUFU.EX2 R177, R67 ;  /* 0x0000004300b17308 */ /* 0x000eae0000000800 */
[C---:B------:R-:W-:Y:S01]  /*73e0*/  HMMA.16816.F32.BF16 R96, R140.reuse, R154, R96 ;  /* 0x0000009a8c60723c */ /* 0x040fe20000041860 */
[----:B------:R-:W-:Y:S02]  /*73f0*/  LDSM.16.MT88.4 R152, [R208+0xd00] ;  /* 0x000d0000d098783b */ /* 0x000fe40000004200 */
[----:B------:R-:W-:Y:S05]  /*7400*/  MUFU.EX2 R67, R56 ;  /* 0x0000003800437308 */ /* 0x000fea0000000800 */
[-C--:B-1----:R-:W-:Y:S05]  /*7410*/  HMMA.16816.F32.BF16 R20, R140, R148.reuse, R20 ;  /* 0x000000948c14723c */ /* 0x082fea0000041814 */
[----:B------:R-:W-:Y:S03]  /*7420*/  MUFU.EX2 R188, R64 ;  /* 0x0000004000bc7308 */ /* 0x000fe60000000800 */
[C---:B------:R-:W-:Y:S04]  /*7430*/  HMMA.16816.F32.BF16 R100, R144.reuse, R148, R100 ;  /* 0x000000949064723c */ /* 0x040fe80000041864 */
[----:B--2---:R-:W-:Y:S03]  /*7440*/  F2FP.BF16.PACK_AB R171, R177, R178 ;  /* 0x000000b2b1ab723e */ /* 0x004fe600000010ff */
[----:B------:R-:W-:Y:S01]  /*7450*/  MUFU.EX2 R64, R61 ;  /* 0x0000003d00407308 */ /* 0x000fe20000000800 */
[-C--:B------:R-:W-:Y:S08]  /*7460*/  HMMA.16816.F32.BF16 R32, R144, R150.reuse, R32 ;  /* 0x000000969020723c */ /* 0x080ff00000041820 */
[C---:B------:R-:W-:Y:S01]  /*7470*/  HMMA.16816.F32.BF16 R104, R140.reuse, R150, R104 ;  /* 0x000000968c68723c */ /* 0x040fe20000041868 */
[----:B------:R-:W-:Y:S07]  /*7480*/  MUFU.EX2 R61, R58 ;  /* 0x0000003a003d7308 */ /* 0x000fee0000000800 */
[-C--:B-----5:R-:W-:Y:S03]  /*7490*/  HMMA.16816.F32.BF16 R108, R140, R156.reuse, R108 ;  /* 0x0000009c8c6c723c */ /* 0x0a0fe6000004186c */
[----:B------:R-:W1:Y:S05]  /*74a0*/  MUFU.EX2 R187, R65 ;  /* 0x0000004100bb7308 */ /* 0x000e6a0000000800 */
[C---:B------:R-:W-:Y:S05]  /*74b0*/  HMMA.16816.F32.BF16 R112, R144.reuse, R156, R112 ;  /* 0x0000009c9070723c */ /* 0x040fea0000041870 */
[----:B------:R-:W2:Y:S03]  /*74c0*/  MUFU.EX2 R65, R60 ;  /* 0x0000003c00417308 */ /* 0x000ea60000000800 */
[-C--:B------:R-:W-:Y:S07]  /*74d0*/  HMMA.16816.F32.BF16 R116, R144, R158.reuse, R116 ;  /* 0x0000009e9074723c */ /* 0x080fee0000041874 */
[----:B------:R3:W4:Y:S01]  /*74e0*/  MUFU.EX2 R60, R59 ;  /* 0x0000003b003c7308 */ /* 0x0007220000000800 */
[C---:B------:R-:W-:Y:S04]  /*74f0*/  HMMA.16816.F32.BF16 R120, R140.reuse, R158, R120 ;  /* 0x0000009e8c78723c */ /* 0x040fe80000041878 */
[----:B-1----:R-:W-:Y:S04]  /*7500*/  F2FP.BF16.PACK_AB R170, R187, R188 ;  /* 0x000000bcbbaa723e */ /* 0x002fe800000010ff */
[-C--:B------:R-:W-:Y:S01]  /*7510*/  HMMA.16816.F32.BF16 R24, R140, R36.reuse, R24 ;  /* 0x000000248c18723c */ /* 0x080fe20000041818 */
[----:B------:R-:W-:Y:S07]  /*7520*/  MUFU.EX2 R62, R62 ;  /* 0x0000003e003e7308 */ /* 0x000fee0000000800 */
[C---:B------:R-:W-:Y:S03]  /*7530*/  HMMA.16816.F32.BF16 R124, R144.reuse, R36, R124 ;  /* 0x00000024907c723c */ /* 0x040fe6000004187c */
[----:B------:R-:W1:Y:S01]  /*7540*/  MUFU.EX2 R137, R137 ;  /* 0x0000008900897308 */ /* 0x000e620000000800 */
[----:B---3--:R-:W-:Y:S04]  /*7550*/  LDSM.16.MT88.4 R56, [R209+0x1d00] ;  /* 0x001d0000d138783b */ /* 0x008fe80000004200 */
[-C--:B------:R-:W-:Y:S04]  /*7560*/  HMMA.16816.F32.BF16 R128, R144, R38.reuse, R128 ;  /* 0x000000269080723c */ /* 0x080fe80000041880 */
[----:B------:R-:W-:Y:S02]  /*7570*/  F2FP.BF16.PACK_AB R36, R201, R202 ;  /* 0x000000cac924723e */ /* 0x000fe400000010ff */
[----:B------:R-:W-:Y:S02]  /*7580*/  F2FP.BF16.PACK_AB R37, R196, R198 ;  /* 0x000000c6c425723e */ /* 0x000fe400000010ff */
[----:B------:R-:W-:Y:S01]  /*7590*/  HMMA.16816.F32.BF16 R28, R140, R38, R28 ;  /* 0x000000268c1c723c */ /* 0x000fe2000004181c */
[----:B------:R-:W3:Y:S06]  /*75a0*/  LDSM.16.MT88.4 R140, [R208+0x1900] ;  /* 0x00190000d08c783b */ /* 0x000eec0000004200 */
[----:B------:R-:W-:Y:S02]  /*75b0*/  F2FP.BF16.PACK_AB R38, R199, R200 ;  /* 0x000000c8c726723e */ /* 0x000fe400000010ff */
[----:B------:R-:W-:Y:S07]  /*75c0*/  F2FP.BF16.PACK_AB R39, R197, R195 ;  /* 0x000000c3c527723e */ /* 0x000fee00000010ff */
[-C--:B------:R-:W-:Y:S08]  /*75d0*/  HMMA.16816.F32.BF16 R4, R36, R48.reuse, R4 ;  /* 0x000000302404723c */ /* 0x080ff00000041804 */
[C---:B------:R-:W-:Y:S08]  /*75e0*/  HMMA.16816.F32.BF16 R8, R40.reuse, R48, R8 ;  /* 0x000000302808723c */ /* 0x040ff00000041808 */
[-C--:B------:R-:W-:Y:S08]  /*75f0*/  HMMA.16816.F32.BF16 R12, R40, R50.reuse, R12 ;  /* 0x00000032280c723c */ /* 0x080ff0000004180c */
[C---:B------:R-:W-:Y:S01]  /*7600*/  HMMA.16816.F32.BF16 R16, R36.reuse, R50, R16 ;  /* 0x000000322410723c */ /* 0x040fe20000041810 */
[----:B------:R-:W5:Y:S07]  /*7610*/  LDSM.16.MT88.4 R48, [R209+0x1900] ;  /* 0x00190000d130783b */ /* 0x000f6e0000004200 */
[-C--:B------:R-:W-:Y:S08]  /*7620*/  HMMA.16816.F32.BF16 R68, R36, R44.reuse, R68 ;  /* 0x0000002c2444723c */ /* 0x080ff00000041844 */
[C---:B------:R-:W-:Y:S08]  /*7630*/  HMMA.16816.F32.BF16 R72, R40.reuse, R44, R72 ;  /* 0x0000002c2848723c */ /* 0x040ff00000041848 */
[-C--:B------:R-:W-:Y:S08]  /*7640*/  HMMA.16816.F32.BF16 R76, R40, R46.reuse, R76 ;  /* 0x0000002e284c723c */ /* 0x080ff0000004184c */
[C---:B------:R-:W-:Y:S01]  /*7650*/  HMMA.16816.F32.BF16 R80, R36.reuse, R46, R80 ;  /* 0x0000002e2450723c */ /* 0x040fe20000041850 */
[----:B------:R-:W1:Y:S07]  /*7660*/  LDSM.16.MT88.4 R44, [R208+0x2900] ;  /* 0x00290000d02c783b */ /* 0x000e6e0000004200 */
[-C--:B---3--:R-:W-:Y:S08]  /*7670*/  HMMA.16816.F32.BF16 R84, R36, R140.reuse, R84 ;  /* 0x0000008c2454723c */ /* 0x088ff00000041854 */
[C---:B------:R-:W-:Y:S08]  /*7680*/  HMMA.16816.F32.BF16 R88, R40.reuse, R140, R88 ;  /* 0x0000008c2858723c */ /* 0x040ff00000041858 */
[-C--:B------:R-:W-:Y:S08]  /*7690*/  HMMA.16816.F32.BF16 R92, R40, R142.reuse, R92 ;  /* 0x0000008e285c723c */ /* 0x080ff0000004185c */
[C---:B------:R-:W-:Y:S08]  /*76a0*/  HMMA.16816.F32.BF16 R96, R36.reuse, R142, R96 ;  /* 0x0000008e2460723c */ /* 0x040ff00000041860 */
[-C--:B-----5:R-:W-:Y:S08]  /*76b0*/  HMMA.16816.F32.BF16 R20, R36, R48.reuse, R20 ;  /* 0x000000302414723c */ /* 0x0a0ff00000041814 */
[C---:B------:R-:W-:Y:S08]  /*76c0*/  HMMA.16816.F32.BF16 R100, R40.reuse, R48, R100 ;  /* 0x000000302864723c */ /* 0x040ff00000041864 */
[-C--:B------:R-:W-:Y:S08]  /*76d0*/  HMMA.16816.F32.BF16 R32, R40, R50.reuse, R32 ;  /* 0x000000322820723c */ /* 0x080ff00000041820 */
[C---:B------:R-:W-:Y:S01]  /*76e0*/  HMMA.16816.F32.BF16 R104, R36.reuse, R50, R104 ;  /* 0x000000322468723c */ /* 0x040fe20000041868 */
[----:B------:R-:W-:Y:S07]  /*76f0*/  LDSM.16.MT88.4 R48, [R208+0x1d00] ;  /* 0x001d0000d030783b */ /* 0x000fee0000004200 */
[-C--:B-1----:R-:W-:Y:S08]  /*7700*/  HMMA.16816.F32.BF16 R108, R36, R44.reuse, R108 ;  /* 0x0000002c246c723c */ /* 0x082ff0000004186c */
[C---:B------:R-:W-:Y:S08]  /*7710*/  HMMA.16816.F32.BF16 R112, R40.reuse, R44, R112 ;  /* 0x0000002c2870723c */ /* 0x040ff00000041870 */
[-C--:B------:R-:W-:Y:S08]  /*7720*/  HMMA.16816.F32.BF16 R116, R40, R46.reuse, R116 ;  /* 0x0000002e2874723c */ /* 0x080ff00000041874 */
[C---:B------:R-:W-:Y:S01]  /*7730*/  HMMA.16816.F32.BF16 R120, R36.reuse, R46, R120 ;  /* 0x0000002e2478723c */ /* 0x040fe20000041878 */
[----:B------:R-:W1:Y:S07]  /*7740*/  LDSM.16.MT88.4 R44, [R209+0xd00] ;  /* 0x000d0000d12c783b */ /* 0x000e6e0000004200 */
[-C--:B------:R-:W-:Y:S08]  /*7750*/  HMMA.16816.F32.BF16 R24, R36, R52.reuse, R24 ;  /* 0x000000342418723c */ /* 0x080ff00000041818 */
[C---:B------:R-:W-:Y:S08]  /*7760*/  HMMA.16816.F32.BF16 R124, R40.reuse, R52, R124 ;  /* 0x00000034287c723c */ /* 0x040ff0000004187c */
[-C--:B------:R-:W-:Y:S01]  /*7770*/  HMMA.16816.F32.BF16 R128, R40, R54.reuse, R128 ;  /* 0x000000362880723c */ /* 0x080fe20000041880 */
[----:B------:R-:W3:Y:S07]  /*7780*/  LDSM.16.MT88.4 R40, [R208+0x2d00] ;  /* 0x002d0000d028783b */ /* 0x000eee0000004200 */
[----:B------:R-:W-:Y:S07]  /*7790*/  HMMA.16816.F32.BF16 R28, R36, R54, R28 ;  /* 0x00000036241c723c */ /* 0x000fee000004181c */
[----:B------:R-:W-:Y:S01]  /*77a0*/  F2FP.BF16.PACK_AB R36, R66, R67 ;  /* 0x000000434224723e */ /* 0x000fe200000010ff */
[-C--:B------:R-:W-:Y:S01]  /*77b0*/  HMMA.16816.F32.BF16 R144, R168, R152.reuse, R4 ;  /* 0x00000098a890723c */ /* 0x080fe20000041804 */
[----:B------:R-:W5:Y:S04]  /*77c0*/  LDSM.16.MT88.4 R4, [R209+0x2d00] ;  /* 0x002d0000d104783b */ /* 0x000f680000004200 */
[----:B--2---:R-:W-:Y:S02]  /*77d0*/  F2FP.BF16.PACK_AB R38, R64, R65 ;  /* 0x000000414026723e */ /* 0x004fe400000010ff */
[----:B----4-:R-:W-:Y:S02]  /*77e0*/  F2FP.BF16.PACK_AB R37, R60, R61 ;  /* 0x0000003d3c25723e */ /* 0x010fe400000010ff */
[----:B------:R-:W-:Y:S07]  /*77f0*/  F2FP.BF16.PACK_AB R39, R137, R62 ;  /* 0x0000003e8927723e */ /* 0x000fee00000010ff */
[C---:B------:R-:W-:Y:S07]  /*7800*/  HMMA.16816.F32.BF16 R140, R36.reuse, R152, R8 ;  /* 0x00000098248c723c */ /* 0x040fee0000041808 */
[----:B------:R-:W-:Y:S01]  /*7810*/  FADD.FTZ R9, R242, R133 ;  /* 0x00000085f2097221 */ /* 0x000fe20000010000 */
[-C--:B------:R-:W-:Y:S04]  /*7820*/  HMMA.16816.F32.BF16 R148, R36, R154.reuse, R12 ;  /* 0x0000009a2494723c */ /* 0x080fe8000004180c */
[----:B------:R-:W-:Y:S02]  /*7830*/  FADD.FTZ R9, R244, R9 ;  /* 0x00000009f4097221 */ /* 0x000fe40000010000 */
[----:B------:R-:W-:Y:S02]  /*7840*/  FADD.FTZ R8, R234, R3 ;  /* 0x00000003ea087221 */ /* 0x000fe40000010000 */
        /* <DEDUP_REMOVED lines=39> */
[-C--:B---3--:R-:W-:Y:S04]  /*7ac0*/  HMMA.16816.F32.BF16 R108, R168, R40.reuse, R108 ;  /* 0x00000028a86c723c */ /* 0x088fe8000004186c */
        /* <DEDUP_REMOVED lines=8> */
[----:B------:R-:W-:Y:S03]  /*7b50*/  FADD.FTZ R9, R199, R0 ;  /* 0x00000000c7097221 */ /* 0x000fe60000010000 */
[C---:B------:R-:W-:Y:S04]  /*7b60*/  HMMA.16816.F32.BF16 R120, R168.reuse, R42, R120 ;  /* 0x0000002aa878723c */ /* 0x040fe80000041878 */
[----:B------:R-:W-:Y:S04]  /*7b70*/  FADD.FTZ R9, R189, R9 ;  /* 0x00000009bd097221 */ /* 0x000fe80000010000 */
[-C--:B-----5:R-:W-:Y:S08]  /*7b80*/  HMMA.16816.F32.BF16 R164, R168, R4.reuse, R24 ;  /* 0x00000004a8a4723c */ /* 0x0a0ff00000041818 */
[C---:B------:R-:W-:Y:S07]  /*7b90*/  HMMA.16816.F32.BF16 R124, R36.reuse, R4, R124 ;  /* 0x00000004247c723c */ /* 0x040fee000004187c */
[----:B------:R-:W-:Y:S01]  /*7ba0*/  FADD.FTZ R4, R194, R11 ;  /* 0x0000000bc2047221 */ /* 0x000fe20000010000 */
[-C--:B------:R-:W-:Y:S04]  /*7bb0*/  HMMA.16816.F32.BF16 R128, R36, R6.reuse, R128 ;  /* 0x000000062480723c */ /* 0x080fe80000041880 */
[----:B------:R-:W-:Y:S02]  /*7bc0*/  FADD.FTZ R8, R191, R4 ;  /* 0x00000004bf087221 */ /* 0x000fe40000010000 */
[----:B------:R-:W-:Y:S02]  /*7bd0*/  FADD.FTZ R5, R172, R3 ;  /* 0x00000003ac057221 */ /* 0x000fe40000010000 */
[----:B------:R-:W-:Y:S01]  /*7be0*/  FADD.FTZ R4, R197, R10 ;  /* 0x0000000ac5047221 */ /* 0x000fe20000010000 */
[----:B------:R-:W-:Y:S04]  /*7bf0*/  HMMA.16816.F32.BF16 R168, R168, R6, R28 ;  /* 0x00000006a8a8723c */ /* 0x000fe8000004181c */
[----:B------:R-:W-:Y:S02]  /*7c00*/  FADD.FTZ R3, R192, R8 ;  /* 0x00000008c0037221 */ /* 0x000fe40000010000 */
[----:B------:R-:W-:Y:S01]  /*7c10*/  FADD.FTZ R0, R138, R5 ;  /* 0x000000058a007221 */ /* 0x000fe20000010000 */
[----:B------:R-:W-:Y:S01]  /*7c20*/  MOV R138, R2 ;  /* 0x00000002008a7202 */ /* 0x000fe20000000f00 */
        /* <DEDUP_REMOVED lines=14> */
[----:B------:R-:W-:Y:S01]  /*7d10*/  MOV R3, R135 ;  /* 0x0000008700037202 */ /* 0x000fe20000000f00 */
[----:B------:R-:W-:Y:S01]  /*7d20*/  FADD.FTZ R248, R137, R0 ;  /* 0x0000000089f87221 */ /* 0x000fe20000010000 */
[----:B------:R-:W-:Y:S02]  /*7d30*/  MOV R0, R136 ;  /* 0x0000008800007202 */ /* 0x000fe40000000f00 */
[----:B------:R-:W-:Y:S01]  /*7d40*/  MOV R137, R134 ;  /* 0x0000008600897202 */ /* 0x000fe20000000f00 */
[----:B------:R-:W-:-:S05]  /*7d50*/  @P0 BRA `(.L_x_29) ;  /* 0xffffcf5000000947 */ /* 0x000fca000383ffff */
.L_x_28:
[----:B------:R-:W1:Y:S01]  /*7d60*/  SHFL.BFLY PT, R5, R245, 0x2, 0x1f ;  /* 0x0c401f00f5057f89 */ /* 0x000e6200000e0000 */
[----:B------:R-:W-:-:S02]  /*7d70*/  MOV R50, 0xff800000 ;  /* 0xff80000000327802 */ /* 0x000fc40000000f00 */
[----:B------:R-:W-:Y:S01]  /*7d80*/  MOV R51, 0xff800000 ;  /* 0xff80000000337802 */ /* 0x000fe20000000f00 */
[----:B------:R-:W2:Y:S01]  /*7d90*/  SHFL.BFLY PT, R7, R247, 0x2, 0x1f ;  /* 0x0c401f00f7077f89 */ /* 0x000ea200000e0000 */
[----:B------:R-:W-:Y:S02]  /*7da0*/  MOV R53, 0xff800000 ;  /* 0xff80000000357802 */ /* 0x000fe40000000f00 */
[----:B------:R-:W-:Y:S01]  /*7db0*/  MOV R54, 0xff800000 ;  /* 0xff80000000367802 */ /* 0x000fe20000000f00 */
[----:B------:R-:W3:Y:S01]  /*7dc0*/  SHFL.BFLY PT, R9, R246, 0x2, 0x1f ;  /* 0x0c401f00f6097f89 */ /* 0x000ee200000e0000 */
[----:B------:R-:W-:-:S03]  /*7dd0*/  PLOP3.LUT P1, PT, PT, PT, PT, 0x8, 0x0 ;  /* 0x000000000000781c */ /* 0x000fc60003f2e170 */
[----:B------:R-:W4:Y:S01]  /*7de0*/  SHFL.BFLY PT, R6, R248, 0x2, 0x1f ;  /* 0x0c401f00f8067f89 */ /* 0x000f2200000e0000 */
[----:B-1----:R-:W-:Y:S02]  /*7df0*/  FADD.FTZ R5, R5, R245 ;  /* 0x000000f505057221 */ /* 0x002fe40000010000 */
[----:B--2---:R-:W-:-:S03]  /*7e00*/  FADD.FTZ R7, R7, R247 ;  /* 0x000000f707077221 */ /* 0x004fc60000010000 */
[----:B------:R-:W1:Y:S01]  /*7e10*/  SHFL.BFLY PT, R0, R5, 0x1, 0x1f ;  /* 0x0c201f0005007f89 */ /* 0x000e6200000e0000 */
[----:B---3--:R-:W-:-:S03]  /*7e20*/  FADD.FTZ R9, R9, R246 ;  /* 0x000000f609097221 */ /* 0x008fc60000010000 */
[----:B------:R-:W2:Y:S01]  /*7e30*/  SHFL.BFLY PT, R3, R7, 0x1, 0x1f ;  /* 0x0c201f0007037f89 */ /* 0x000ea200000e0000 */
[----:B----4-:R-:W-:-:S03]  /*7e40*/  FADD.FTZ R6, R6, R248 ;  /* 0x000000f806067221 */ /* 0x010fc60000010000 */
[----:B------:R-:W3:Y:S04]  /*7e50*/  SHFL.BFLY PT, R4, R9, 0x1, 0x1f ;  /* 0x0c201f0009047f89 */ /* 0x000ee800000e0000 */
[----:B------:R-:W4:Y:S01]  /*7e60*/  SHFL.BFLY PT, R8, R6, 0x1, 0x1f ;  /* 0x0c201f0006087f89 */ /* 0x000f2200000e0000 */
[----:B-1----:R-:W-:Y:S01]  /*7e70*/  FADD.FTZ R5, R5, R0 ;  /* 0x0000000005057221 */ /* 0x002fe20000010000 */
[----:B------:R-:W-:Y:S01]  /*7e80*/  MOV R0, RZ ;  /* 0x000000ff00007202 */ /* 0x000fe20000000f00 */
[----:B--2---:R-:W-:-:S03]  /*7e90*/  FADD.FTZ R7, R7, R3 ;  /* 0x0000000307077221 */ /* 0x004fc60000010000 */
[----:B------:R-:W-:Y:S02]  /*7ea0*/  FSETP.NE.FTZ.AND P4, PT, R5, RZ, PT ;  /* 0x000000ff0500720b */ /* 0x000fe40003f95000 */
[----:B------:R-:W-:Y:S01]  /*7eb0*/  MOV R3, RZ ;  /* 0x000000ff00037202 */ /* 0x000fe20000000f00 */
[----:B---3--:R-:W-:Y:S01]  /*7ec0*/  FADD.FTZ R9, R9, R4 ;  /* 0x0000000409097221 */ /* 0x008fe20000010000 */
[----:B------:R-:W-:Y:S02]  /*7ed0*/  FSETP.NE.FTZ.AND P2, PT, R7, RZ, PT ;  /* 0x000000ff0700720b */ /* 0x000fe40003f55000 */
[----:B------:R-:W-:Y:S01]  /*7ee0*/  MOV R4, RZ ;  /* 0x000000ff00047202 */ /* 0x000fe20000000f00 */
[----:B----4-:R-:W-:Y:S01]  /*7ef0*/  FADD.FTZ R6, R8, R6 ;  /* 0x0000000608067221 */ /* 0x010fe20000010000 */
[----:B------:R-:W-:-:S04]  /*7f00*/  FSETP.NE.FTZ.AND P3, PT, R9, RZ, PT ;  /* 0x000000ff0900720b */ /* 0x000fc80003f75000 */
[----:B------:R-:W-:Y:S01]  /*7f10*/  FSETP.NE.FTZ.AND P0, PT, R6, RZ, PT ;  /* 0x000000ff0600720b */ /* 0x000fe20003f15000 */
[----:B------:R-:W1:Y:S08]  /*7f20*/  @P4 MUFU.RCP R0, R5 ;  /* 0x0000000500004308 */ /* 0x000e700000001000 */
[----:B------:R-:W2:Y:S04]  /*7f30*/  @P2 MUFU.RCP R3, R7 ;  /* 0x0000000700032308 */ /* 0x000ea80000001000 */
[----:B------:R-:W-:Y:S01]  /*7f40*/  @P0 MOV R8, 0x3f317218 ;  /* 0x3f31721800080802 */ /* 0x000fe20000000f00 */
[----:B-1----:R-:W-:-:S03]  /*7f50*/  FMUL.FTZ R144, R0, R144 ;  /* 0x0000009000907220 */ /* 0x002fc60000410000 */
[----:B------:R-:W1:Y:S01]  /*7f60*/  @P3 MUFU.RCP R4, R9 ;  /* 0x0000000900043308 */ /* 0x000e620000001000 */
[C---:B------:R-:W-:Y:S02]  /*7f70*/  FMUL.FTZ R45, R0.reuse, R145 ;  /* 0x00000091002d7220 */ /* 0x040fe40000410000 */
[C---:B------:R-:W-:Y:S02]  /*7f80*/  FMUL.FTZ R152, R0.reuse, R152 ;  /* 0x0000009800987220 */ /* 0x040fe40000410000 */
[C---:B------:R-:W-:Y:S02]  /*7f90*/  FMUL.FTZ R43, R0.reuse, R153 ;  /* 0x00000099002b7220 */ /* 0x040fe40000410000 */
[C---:B------:R-:W-:Y:S01]  /*7fa0*/  FMUL.FTZ R68, R0.reuse, R68 ;  /* 0x0000004400447220 */ /* 0x040fe20000410000 */
[----:B------:R-:W-:Y:S01]  /*7fb0*/  @P4 MUFU.LG2 R11, R5 ;  /* 0x00000005000b4308 */ /* 0x000fe20000000c00 */
[C---:B------:R-:W-:Y:S02]  /*7fc0*/  FMUL.FTZ R41, R0.reuse, R69 ;  /* 0x0000004500297220 */ /* 0x040fe40000410000 */
[----:B------:R-:W-:-:S02]  /*7fd0*/  FMUL.FTZ R80, R0, R80 ;  /* 0x0000005000507220 */ /* 0x000fc40000410000 */
[C---:B------:R-:W-:Y:S02]  /*7fe0*/  FMUL.FTZ R38, R0.reuse, R81 ;  /* 0x0000005100267220 */ /* 0x040fe40000410000 */
[C---:B------:R-:W-:Y:S01]  /*7ff0*/  FMUL.FTZ R84, R0.reuse, R84 ;  /* 0x0000005400547220 */ /* 0x040fe20000410000 */
[----:B------:R-:W-:Y:S01]  /*8000*/  @P3 MUFU.LG2 R9, R9 ;  /* 0x0000000900093308 */ /* 0x000fe20000000c00 */
[C---:B------:R-:W-:Y:S02]  /*8010*/  FMUL.FTZ R35, R0.reuse, R85 ;  /* 0x0000005500237220 */ /* 0x040fe40000410000 */
[C---:B------:R-:W-:Y:S02]  /*8020*/  FMUL.FTZ R96, R0.reuse, R96 ;  /* 0x0000006000607220 */ /* 0x040fe40000410000 */
[C---:B------:R-:W-:Y:S02]  /*8030*/  FMUL.FTZ R32, R0.reuse, R97 ;  /* 0x0000006100207220 */ /* 0x040fe40000410000 */
[C---:B------:R-:W-:Y:S01]  /*8040*/  FMUL.FTZ R156, R0.reuse, R156 ;  /* 0x0000009c009c7220 */ /* 0x040fe20000410000 */
[----:B------:R-:W-:Y:S01]  /*8050*/  @P2 MUFU.LG2 R7, R7 ;  /* 0x0000000700072308 */ /* 0x000fe20000000c00 */
        /* <DEDUP_REMOVED lines=11> */
[----:B------:R-:W-:Y:S01]  /*8110*/  MOV R0, RZ ;  /* 0x000000ff00007202 */ /* 0x000fe20000000f00 */
[C---:B--2---:R-:W-:Y:S02]  /*8120*/  FMUL.FTZ R140, R3.reuse, R140 ;  /* 0x0000008c038c7220 */ /* 0x044fe40000410000 */
[----:B------:R-:W-:-:S02]  /*8130*/  FMUL.FTZ R47, R3, R141 ;  /* 0x0000008d032f7220 */ /* 0x000fc40000410000 */
[C---:B------:R-:W-:Y:S01]  /*8140*/  FMUL.FTZ R148, R3.reuse, R148 ;  /* 0x0000009403947220 */ /* 0x040fe20000410000 */
[----:B------:R-:W2:Y:S01]  /*8150*/  @P0 MUFU.RCP R0, R6 ;  /* 0x0000000600000308 */ /* 0x000ea20000001000 */
[C---:B------:R-:W-:Y:S02]  /*8160*/  FMUL.FTZ R46, R3.reuse, R149 ;  /* 0x00000095032e7220 */ /* 0x040fe40000410000 */
[C---:B------:R-:W-:Y:S02]  /*8170*/  FMUL.FTZ R72, R3.reuse, R72 ;  /* 0x0000004803487220 */ /* 0x040fe40000410000 */
[C---:B------:R-:W-:Y:S02]  /*8180*/  FMUL.FTZ R39, R3.reuse, R73 ;  /* 0x0000004903277220 */ /* 0x040fe40000410000 */
[C---:B------:R-:W-:Y:S01]  /*8190*/  FMUL.FTZ R76, R3.reuse, R76 ;  /* 0x0000004c034c7220 */ /* 0x040fe20000410000 */
[----:B------:R-:W3:Y:S01]  /*81a0*/  @P0 MUFU.LG2 R6, R6 ;  /* 0x0000000600060308 */ /* 0x000ee20000000c00 */
        /* <DEDUP_REMOVED lines=17> */
[----:B------:R-:W-:Y:S01]  /*82c0*/  @P3 MOV R3, 0x3f317218 ;  /* 0x3f31721800033802 */ /* 0x000fe20000000f00 */
        /* <DEDUP_REMOVED lines=25> */
[C---:B--2---:R-:W-:Y:S02]  /*8460*/  FMUL.FTZ R142, R0.reuse, R142 ;  /* 0x0000008e008e7220 */ /* 0x044fe40000410000 */
        /* <DEDUP_REMOVED lines=24> */
[----:B------:R-:W-:Y:S02]  /*85f0*/  @P3 FMUL.FTZ R5, R3, c[0x0][0x2d0] ;  /* 0x0000b40003053a20 */ /* 0x000fe40000410000 */
[----:B------:R-:W-:-:S02]  /*8600*/  @P4 FMUL.FTZ R10, R4, c[0x0][0x2d0] ;  /* 0x0000b400040a4a20 */ /* 0x000fc40000410000 */
[----:B------:R-:W-:Y:S02]  /*8610*/  @P2 FMUL.FTZ R3, R0, c[0x0][0x2d0] ;  /* 0x0000b40000032a20 */ /* 0x000fe40000410000 */
[----:B------:R-:W-:Y:S02]  /*8620*/  @P4 FMUL.FTZ R11, R11, 0.69314718246459960938 ;  /* 0x3f3172180b0b4820 */ /* 0x000fe40000410000 */
[----:B------:R-:W-:Y:S02]  /*8630*/  @P3 FMUL.FTZ R9, R9, 0.69314718246459960938 ;  /* 0x3f31721809093820 */ /* 0x000fe40000410000 */
[----:B------:R-:W-:Y:S02]  /*8640*/  @P2 FMUL.FTZ R7, R7, 0.69314718246459960938 ;  /* 0x3f31721807072820 */ /* 0x000fe40000410000 */
[----:B---3--:R-:W-:Y:S02]  /*8650*/  @P0 FMUL.FTZ R4, R6, 0.69314718246459960938 ;  /* 0x3f31721806040820 */ /* 0x008fe40000410000 */
[----:B------:R-:W-:-:S02]  /*8660*/  @P0 FMUL.FTZ R0, R8, c[0x0][0x2d0] ;  /* 0x0000b40008000a20 */ /* 0x000fc40000410000 */
[----:B------:R-:W-:Y:S02]  /*8670*/  @P4 FFMA.FTZ R50, R10, R136, R11 ;  /* 0x000000880a324223 */ /* 0x000fe4000001000b */
[----:B------:R-:W-:Y:S02]  /*8680*/  @P3 FFMA.FTZ R51, R5, R135, R9 ;  /* 0x0000008705333223 */ /* 0x000fe40000010009 */
[----:B------:R-:W-:Y:S02]  /*8690*/  @P2 FFMA.FTZ R53, R3, R134, R7 ;  /* 0x0000008603352223 */ /* 0x000fe40000010007 */
[----:B------:R-:W-:Y:S02]  /*86a0*/  @P0 FFMA.FTZ R54, R0, R2, R4 ;  /* 0x0000000200360223 */ /* 0x000fe40000010004 */
.L_x_21:
[----:B-1----:R-:W-:Y:S05]  /*86b0*/  @P1 BRA `(.L_x_30) ;  /* 0x0000177000001947 */ /* 0x002fea0003800000 */
[----:B------:R-:W2:Y:S01]  /*86c0*/  LDL R57, [R1+0x30] ;  /* 0x0000300001397983 */ /* 0x000ea20000100800 */
[----:B------:R-:W-:Y:S02]  /*86d0*/  F2FP.BF16.PACK_AB R45, R45, R144 ;  /* 0x000000902d2d723e */ /* 0x000fe400000010ff */
[----:B------:R-:W-:Y:S01]  /*86e0*/  F2FP.BF16.PACK_AB R44, R44, R146 ;  /* 0x000000922c2c723e */ /* 0x000fe200000010ff */
[----:B------:R-:W1:Y:S01]  /*86f0*/  S2R R55, SR_TID.X ;  /* 0x0000000000377919 */ /* 0x000e620000002100 */
[----:B------:R-:W-:-:S02]  /*8700*/  F2FP.BF16.PACK_AB R43, R43, R152 ;  /* 0x000000982b2b723e */ /* 0x000fc400000010ff */
[----:B------:R-:W-:Y:S02]  /*8710*/  F2FP.BF16.PACK_AB R42, R42, R154 ;  /* 0x0000009a2a2a723e */ /* 0x000fe400000010ff */
[----:B------:R-:W-:Y:S02]  /*8720*/  F2FP.BF16.PACK_AB R47, R47, R140 ;  /* 0x0000008c2f2f723e */ /* 0x000fe400000010ff */
[----:B------:R-:W-:Y:S02]  /*8730*/  F2FP.BF16.PACK_AB R142, R143, R142 ;  /* 0x0000008e8f8e723e */ /* 0x000fe400000010ff */
[----:B------:R-:W-:Y:S02]  /*8740*/  F2FP.BF16.PACK_AB R46, R46, R148 ;  /* 0x000000942e2e723e */ /* 0x000fe400000010ff */
[----:B------:R-:W-:Y:S02]  /*8750*/  F2FP.BF16.PACK_AB R150, R151, R150 ;  /* 0x000000969796723e */ /* 0x000fe400000010ff */
[----:B------:R-:W-:-:S02]  /*8760*/  F2FP.BF16.PACK_AB R41, R41, R68 ;  /* 0x000000442929723e */ /* 0x000fc400000010ff */
[----:B------:R-:W-:Y:S02]  /*8770*/  F2FP.BF16.PACK_AB R40, R40, R70 ;  /* 0x000000462828723e */ /* 0x000fe400000010ff */
[----:B------:R-:W-:Y:S02]  /*8780*/  F2FP.BF16.PACK_AB R38, R38, R80 ;  /* 0x000000502626723e */ /* 0x000fe400000010ff */
[----:B------:R-:W-:Y:S02]  /*8790*/  F2FP.BF16.PACK_AB R37, R37, R82 ;  /* 0x000000522525723e */ /* 0x000fe400000010ff */
[----:B------:R-:W-:Y:S02]  /*87a0*/  F2FP.BF16.PACK_AB R39, R39, R72 ;  /* 0x000000482727723e */ /* 0x000fe400000010ff */
[----:B------:R-:W-:Y:S02]  /*87b0*/  F2FP.BF16.PACK_AB R74, R75, R74 ;  /* 0x0000004a4b4a723e */ /* 0x000fe400000010ff */
[----:B-1----:R-:W-:-:S02]  /*87c0*/  SHF.R.S32.HI R56, RZ, 0x1f, R55 ;  /* 0x0000001fff387819 */ /* 0x002fc40000011437 */
[----:B------:R-:W-:Y:S02]  /*87d0*/  F2FP.BF16.PACK_AB R36, R36, R76 ;  /* 0x0000004c2424723e */ /* 0x000fe400000010ff */
[CC--:B------:R-:W-:Y:S02]  /*87e0*/  LEA.HI R3, R56.reuse, R55.reuse, RZ, 0x2 ;  /* 0x0000003738037211 */ /* 0x0c0fe400078f10ff */
[----:B------:R-:W-:Y:S02]  /*87f0*/  LEA.HI R48, R56, R55, RZ, 0x5 ;  /* 0x0000003738307211 */ /* 0x000fe400078f28ff */
[--C-:B------:R-:W-:Y:S02]  /*8800*/  SHF.R.S32.HI R52, RZ, 0x2, R3.reuse ;  /* 0x00000002ff347819 */ /* 0x100fe40000011403 */
[----:B------:R-:W-:Y:S02]  /*8810*/  SHF.R.S32.HI R0, RZ, 0x1f, R3 ;  /* 0x0000001fff007819 */ /* 0x000fe40000011403 */
[----:B------:R-:W-:-:S02]  /*8820*/  LOP3.LUT R3, R3, 0xfffffffc, RZ, 0xc0, !PT ;  /* 0xfffffffc03037812 */ /* 0x000fc400078ec0ff */
[----:B------:R-:W-:Y:S02]  /*8830*/  LEA.HI R0, R0, R52, RZ, 0x3 ;  /* 0x0000003400007211 */ /* 0x000fe400078f18ff */
[----:B------:R-:W-:Y:S01]  /*8840*/  SHF.R.S32.HI R49, RZ, 0x5, R48 ;  /* 0x00000005ff317819 */ /* 0x000fe20000011430 */
[----:B------:R-:W-:Y:S01]  /*8850*/  IMAD.IADD R29, R55, 0x1, -R3 ;  /* 0x00000001371d7824 */ /* 0x000fe200078e0a03 */
[----:B------:R-:W-:Y:S02]  /*8860*/  LOP3.LUT R0, R0, 0xfffffff8, RZ, 0xc0, !PT ;  /* 0xfffffff800007812 */ /* 0x000fe400078ec0ff */
[----:B------:R-:W-:Y:S02]  /*8870*/  F2FP.BF16.PACK_AB R78, R79, R78 ;  /* 0x0000004e4f4e723e */ /* 0x000fe400000010ff */
[----:B------:R-:W-:Y:S01]  /*8880*/  F2FP.BF16.PACK_AB R35, R35, R84 ;  /* 0x000000542323723e */ /* 0x000fe200000010ff */
[----:B------:R-:W-:Y:S01]  /*8890*/  IMAD.IADD R2, R52, 0x1, -R0 ;  /* 0x0000000134027824 */ /* 0x000fe200078e0a00 */
[----:B------:R-:W-:-:S02]  /*88a0*/  F2FP.BF16.PACK_AB R34, R34, R86 ;  /* 0x000000562222723e */ /* 0x000fc400000010ff */
[----:B------:R-:W-:Y:S02]  /*88b0*/  F2FP.BF16.PACK_AB R32, R32, R96 ;  /* 0x000000602020723e */ /* 0x000fe400000010ff */
[----:B------:R-:W-:Y:S02]  /*88c0*/  LEA.HI R0, R2, R2, RZ, 0x1 ;  /* 0x0000000202007211 */ /* 0x000fe400078f08ff */
[----:B------:R-:W-:Y:S02]  /*88d0*/  F2FP.BF16.PACK_AB R31, R31, R98 ;  /* 0x000000621f1f723e */ /* 0x000fe400000010ff */
[----:B------:R-:W-:Y:S02]  /*88e0*/  SHF.R.S32.HI R13, RZ, 0x1, R0 ;  /* 0x00000001ff0d7819 */ /* 0x000fe40000011400 */
[----:B------:R-:W-:Y:S02]  /*88f0*/  LOP3.LUT R0, R0, 0x3fffffe, RZ, 0xc0, !PT ;  /* 0x03fffffe00007812 */ /* 0x000fe400078ec0ff */
[C---:B------:R-:W-:Y:S01]  /*8900*/  LOP3.LUT R3, R13.reuse, 0x1, RZ, 0xc0, !PT ;  /* 0x000000010d037812 */ /* 0x040fe200078ec0ff */
[C---:B------:R-:W-:Y:S01]  /*8910*/  IMAD.SHL.U32 R4, R13.reuse, 0x40, RZ ;  /* 0x000000400d047824 */ /* 0x040fe200078e00ff */
[----:B------:R-:W-:Y:S01]  /*8920*/  LOP3.LUT P0, RZ, R13, 0x2, RZ, 0xc0, !PT ;  /* 0x000000020dff7812 */ /* 0x000fe2000780c0ff */
[----:B------:R-:W-:Y:S01]  /*8930*/  IMAD.IADD R2, R2, 0x1, -R0 ;  /* 0x0000000102027824 */ /* 0x000fe200078e0a00 */
[----:B------:R-:W-:Y:S01]  /*8940*/  ISETP.NE.U32.AND P1, PT, R3, 0x1, PT ;  /* 0x000000010300780c */ /* 0x000fe20003f25070 */
[----:B------:R-:W-:Y:S01]  /*8950*/  IMAD R0, R49, 0x100, R29 ;  /* 0x0000010031007824 */ /* 0x000fe200078e021d */
[----:B------:R-:W-:-:S02]  /*8960*/  LOP3.LUT R4, R4, 0xc0, RZ, 0xc0, !PT ;  /* 0x000000c004047812 */ /* 0x000fc400078ec0ff */
[----:B------:R-:W-:Y:S01]  /*8970*/  F2FP.BF16.PACK_AB R33, R33, R88 ;  /* 0x000000582121723e */ /* 0x000fe200000010ff */
[----:B------:R-:W-:Y:S01]  /*8980*/  IMAD R0, R2, 0x10, R0 ;  /* 0x0000001002007824 */ /* 0x000fe200078e0200 */
[----:B------:R-:W-:Y:S01]  /*8990*/  LEA.HI R2, R4, R4, RZ, 0x1d ;  /* 0x0000000404027211 */ /* 0x000fe200078fe8ff */
[----:B------:R-:W-:Y:S01]  /*89a0*/  IMAD.MOV.U32 R4, RZ, RZ, 0x20 ;  /* 0x00000020ff047424 */ /* 0x000fe200078e00ff */
[----:B------:R-:W-:Y:S02]  /*89b0*/  F2FP.BF16.PACK_AB R90, R91, R90 ;  /* 0x0000005a5b5a723e */ /* 0x000fe400000010ff */
[----:B------:R-:W-:Y:S01]  /*89c0*/  F2FP.BF16.PACK_AB R30, R30, R92 ;  /* 0x0000005c1e1e723e */ /* 0x000fe200000010ff */
[----:B------:R-:W-:Y:S01]  /*89d0*/  IMAD.U32 R0, R0, 0x2, R2 ;  /* 0x0000000200007824 */ /* 0x000fe200078e0002 */
[----:B------:R-:W-:Y:S02]  /*89e0*/  SEL R4, R4, 0xffffffe0, !P0 ;  /* 0xffffffe004047807 */ /* 0x000fe40004000000 */
[----:B------:R-:W-:Y:S01]  /*89f0*/  F2FP.BF16.PACK_AB R94, R95, R94 ;  /* 0x0000005e5f5e723e */ /* 0x000fe200000010ff */
[----:B------:R-:W-:Y:S01]  /*8a00*/  IMAD.SHL.U32 R0, R0, 0x2, RZ ;  /* 0x0000000200007824 */ /* 0x000fe200078e00ff */
[----:B------:R-:W-:Y:S01]  /*8a10*/  BAR.SYNC.DEFER_BLOCKING 0x1, 0x80 ;  /* 0x0042000000007b1d */ /* 0x000fe20000010000 */
[----:B------:R-:W-:-:S02]  /*8a20*/  F2FP.BF16.PACK_AB R28, R157, R156 ;  /* 0x0000009c9d1c723e */ /* 0x000fc400000010ff */
[----:B------:R-:W-:Y:S02]  /*8a30*/  F2FP.BF16.PACK_AB R27, R27, R158 ;  /* 0x0000009e1b1b723e */ /* 0x000fe400000010ff */
[C---:B------:R-:W-:Y:S02]  /*8a40*/  IADD3 R3, R0.reuse, 0x80, RZ ;  /* 0x0000008000037810 */ /* 0x040fe40007ffe0ff */
[C---:B------:R-:W-:Y:S02]  /*8a50*/  IADD3 R2, R0.reuse, 0x70, RZ ;  /* 0x0000007000027810 */ /* 0x040fe40007ffe0ff */
[----:B------:R-:W-:Y:S01]  /*8a60*/  @P1 IADD3 R2, R3, 0x10, RZ ;  /* 0x0000001003021810 */ /* 0x000fe20007ffe0ff */
[----:B------:R-:W-:Y:S01]  /*8a70*/  IMAD.IADD R3, R0, 0x1, R4 ;  /* 0x0000000100037824 */ /* 0x000fe200078e0204 */
[----:B------:R-:W-:Y:S02]  /*8a80*/  F2FP.BF16.PACK_AB R25, R25, R104 ;  /* 0x000000681919723e */ /* 0x000fe400000010ff */
[----:B------:R-:W-:Y:S01]  /*8a90*/  F2FP.BF16.PACK_AB R24, R24, R106 ;  /* 0x0000006a1818723e */ /* 0x000fe200000010ff */
[----:B------:R-:W-:Y:S01]  /*8aa0*/  IMAD.IADD R4, R4, 0x1, R2 ;  /* 0x0000000104047824 */ /* 0x000fe200078e0202 */
[----:B------:R-:W-:-:S02]  /*8ab0*/  F2FP.BF16.PACK_AB R26, R26, R100 ;  /* 0x000000641a1a723e */ /* 0x000fc400000010ff */
[----:B------:R-:W-:Y:S02]  /*8ac0*/  F2FP.BF16.PACK_AB R102, R103, R102 ;  /* 0x000000666766723e */ /* 0x000fe400000010ff */
[----:B------:R-:W-:Y:S02]  /*8ad0*/  F2FP.BF16.PACK_AB R23, R23, R160 ;  /* 0x000000a01717723e */ /* 0x000fe400000010ff */
[----:B------:R-:W-:Y:S02]  /*8ae0*/  F2FP.BF16.PACK_AB R22, R22, R162 ;  /* 0x000000a21616723e */ /* 0x000fe400000010ff */
[----:B------:R-:W-:Y:S01]  /*8af0*/  F2FP.BF16.PACK_AB R21, R21, R108 ;  /* 0x0000006c1515723e */ /* 0x000fe200000010ff */
[----:B------:R-:W-:Y:S01]  /*8b00*/  STS [R0+0x80], R45 ;  /* 0x0000802d00007388 */ /* 0x000fe20000000800 */
[----:B------:R-:W-:Y:S02]  /*8b10*/  F2FP.BF16.PACK_AB R20, R20, R110 ;  /* 0x0000006e1414723e */ /* 0x000fe400000010ff */
[----:B------:R-:W-:Y:S01]  /*8b20*/  F2FP.BF16.PACK_AB R17, R17, R120 ;  /* 0x000000781111723e */ /* 0x000fe200000010ff */
[----:B------:R-:W-:Y:S01]  /*8b30*/  STS [R0+0x280], R44 ;  /* 0x0002802c00007388 */ /* 0x000fe20000000800 */
[----:B------:R-:W-:-:S02]  /*8b40*/  F2FP.BF16.PACK_AB R16, R16, R122 ;  /* 0x0000007a1010723e */ /* 0x000fc400000010ff */
[----:B------:R-:W-:Y:S01]  /*8b50*/  F2FP.BF16.PACK_AB R19, R19, R112 ;  /* 0x000000701313723e */ /* 0x000fe200000010ff */
[----:B------:R-:W-:Y:S01]  /*8b60*/  STS [R2], R43 ;  /* 0x0000002b02007388 */ /* 0x000fe20000000800 */
        /* <DEDUP_REMOVED lines=15> */
[----:B------:R-:W-:-:S02]  /*8c60*/  F2FP.BF16.PACK_AB R10, R131, R130 ;  /* 0x00000082830a723e */ /* 0x000fc400000010ff */
[----:B------:R-:W-:Y:S01]  /*8c70*/  ISETP.NE.U32.AND P1, PT, RZ, c[0x0][0x500], PT ;  /* 0x00014000ff007a0c */ /* 0x000fe20003f25070 */
[----:B------:R-:W-:Y:S01]  /*8c80*/  STS [R3+0x80], R41 ;  /* 0x0000802903007388 */ /* 0x000fe20000000800 */
[----:B------:R-:W-:Y:S02]  /*8c90*/  ISETP.NE.U32.AND P0, PT, RZ, c[0x0][0x508], PT ;  /* 0x00014200ff007a0c */ /* 0x000fe40003f05070 */
[----:B------:R-:W-:Y:S01]  /*8ca0*/  ISETP.NE.AND.EX P1, PT, RZ, c[0x0][0x504], PT, P1 ;  /* 0x00014100ff007a0c */ /* 0x000fe20003f25310 */
[----:B------:R-:W-:Y:S01]  /*8cb0*/  STS [R3+0x280], R40 ;  /* 0x0002802803007388 */ /* 0x000fe20000000800 */
[----:B------:R-:W-:-:S03]  /*8cc0*/  ISETP.NE.AND.EX P0, PT, RZ, c[0x0][0x50c], PT, P0 ;  /* 0x00014300ff007a0c */ /* 0x000fc60003f05300 */
[----:B------:R-:W-:Y:S04]  /*8cd0*/  STS [R4], R38 ;  /* 0x0000002604007388 */ /* 0x000fe80000000800 */
        /* <DEDUP_REMOVED lines=33> */
[----:B------:R2:W-:Y:S04]  /*8ef0*/  STS [R3+0x5080], R7 ;  /* 0x0050800703007388 */ /* 0x0005e80000000800 */
[----:B------:R3:W-:Y:S01]  /*8f00*/  STS [R3+0x5280], R12 ;  /* 0x0052800c03007388 */ /* 0x0007e20000000800 */
[----:B-1----:R-:W-:-:S03]  /*8f10*/  IMAD.MOV.U32 R2, RZ, RZ, 0x4 ;  /* 0x00000004ff027424 */ /* 0x002fc600078e00ff */
[----:B------:R1:W-:Y:S04]  /*8f20*/  STS [R4+0x5000], R11 ;  /* 0x0050000b04007388 */ /* 0x0003e80000000800 */
[----:B------:R1:W-:Y:S01]  /*8f30*/  STS [R4+0x5200], R10 ;  /* 0x0052000a04007388 */ /* 0x0003e20000000800 */
[----:B--2---:R-:W-:-:S03]  /*8f40*/  IMAD.WIDE R6, R57, R2, c[0x0][0x500] ;  /* 0x0001400039067625 */ /* 0x004fc600078e0202 */
[----:B------:R-:W-:Y:S06]  /*8f50*/  BAR.SYNC.DEFER_BLOCKING 0x1, 0x80 ;  /* 0x0042000000007b1d */ /* 0x000fec0000010000 */
[----:B------:R-:W2:Y:S01]  /*8f60*/  @P1 LDG.E R0, [R6.64] ;  /* 0x0000000406001981 */ /* 0x000ea2000c1e1900 */
[----:B------:R-:W-:Y:S02]  /*8f70*/  IMAD.MOV.U32 R24, RZ, RZ, c[0x0][0x388] ;  /* 0x0000e200ff187624 */ /* 0x000fe400078e00ff */
[----:B---3--:R-:W-:-:S05]  /*8f80*/  @P0 IMAD.WIDE R2, R57, R2, c[0x0][0x508] ;  /* 0x0001420039020625 */ /* 0x008fca00078e0202 */
[----:B------:R3:W5:Y:S02]  /*8f90*/  @P0 LDG.E R24, [R2.64] ;  /* 0x0000000402180981 */ /* 0x000764000c1e1900 */
[----:B---3--:R-:W-:Y:S02]  /*8fa0*/  CS2R R2, SRZ ;  /* 0x0000000000027805 */ /* 0x008fe4000001ff00 */
[--C-:B--2---:R-:W-:Y:S01]  /*8fb0*/  @P1 SHF.R.S32.HI R3, RZ, 0x1f, R0.reuse ;  /* 0x0000001fff031819 */ /* 0x104fe20000011400 */
[----:B------:R-:W-:Y:S01]  /*8fc0*/  @P1 IMAD.MOV.U32 R2, RZ, RZ, R0 ;  /* 0x000000ffff021224 */ /* 0x000fe200078e0000 */
[----:B------:R-:W-:Y:S05]  /*8fd0*/  @P0 BRA `(.L_x_31) ;  /* 0x0000004000000947 */ /* 0x000fea0003800000 */
[----:B-1----:R-:W-:Y:S05]  /*8fe0*/  @!P1 BRA `(.L_x_31) ;  /* 0x0000003000009947 */ /* 0x002fea0003800000 */
[----:B------:R-:W2:Y:S04]  /*8ff0*/  LDG.E R4, [R6.64] ;  /* 0x0000000406047981 */ /* 0x000ea8000c1e1900 */
[----:B------:R-:W2:Y:S02]  /*9000*/  LDG.E R0, [R6.64+0x4] ;  /* 0x0000040406007981 */ /* 0x000ea4000c1e1900 */
[----:B--2--5:R-:W-:-:S02]  /*9010*/  IADD3 R24, -R4, R0, RZ ;  /* 0x0000000004187210 */ /* 0x024fc40007ffe1ff */
.L_x_31:
[----:B-1----:R-:W-:Y:S01]  /*9020*/  LOP3.LUT R6, R48, 0xffffffe0, RZ, 0xc0, !PT ;  /* 0xffffffe030067812 */ /* 0x002fe200078ec0ff */
[----:B------:R-:W1:Y:S01]  /*9030*/  S2R R21, SR_CTAID.X ;  /* 0x0000000000157919 */ /* 0x000e620000002500 */
[----:B------:R-:W-:Y:S01]  /*9040*/  SHF.R.S32.HI R4, RZ, 0x1f, R49 ;  /* 0x0000001fff047819 */ /* 0x000fe20000011431 */
[----:B------:R-:W-:Y:S01]  /*9050*/  IMAD.MOV.U32 R13, RZ, RZ, c[0x0][0x4e8] ;  /* 0x00013a00ff0d7624 */ /* 0x000fe200078e00ff */
[----:B------:R-:W-:Y:S01]  /*9060*/  LEA.HI R0, R29, R29, RZ, 0x1 ;  /* 0x0000001d1d007211 */ /* 0x000fe200078f08ff */
[----:B------:R-:W-:Y:S01]  /*9070*/  IMAD.IADD R6, R55, 0x1, -R6 ;  /* 0x0000000137067824 */ /* 0x000fe200078e0a06 */
[----:B------:R-:W2:Y:S01]  /*9080*/  S2R R17, SR_CTAID.Y ;  /* 0x0000000000117919 */ /* 0x000ea20000002600 */
[----:B------:R-:W-:Y:S01]  /*9090*/  LEA.HI R4, R4, R49, RZ, 0x2 ;  /* 0x0000003104047211 */ /* 0x000fe200078f10ff */
[----:B------:R-:W-:Y:S01]  /*90a0*/  IMAD R11, R3, c[0x0][0x3a0], RZ ;  /* 0x0000e800030b7a24 */ /* 0x000fe200078e02ff */
[C---:B------:R-:W-:Y:S01]  /*90b0*/  LOP3.LUT R7, R0.reuse, 0x1ffffffe, RZ, 0xc0, !PT ;  /* 0x1ffffffe00077812 */ /* 0x040fe200078ec0ff */
[----:B------:R-:W-:Y:S01]  /*90c0*/  IMAD.SHL.U32 R5, R0, 0x20, RZ ;  /* 0x0000002000057824 */ /* 0x000fe200078e00ff */
[----:B------:R-:W-:Y:S01]  /*90d0*/  SHF.R.S32.HI R10, RZ, 0x1f, R6 ;  /* 0x0000001fff0a7819 */ /* 0x000fe20000011406 */
[----:B------:R-:W-:Y:S01]  /*90e0*/  IMAD.WIDE.U32 R8, R2, c[0x0][0x3a0], RZ ;  /* 0x0000e80002087a25 */ /* 0x000fe200078e00ff */
[----:B------:R-:W-:Y:S01]  /*90f0*/  LOP3.LUT R4, R4, 0xffffffc, RZ, 0xc0, !PT ;  /* 0x0ffffffc04047812 */ /* 0x000fe200078ec0ff */
[----:B------:R-:W-:Y:S01]  /*9100*/  BSSY B0, `(.L_x_32) ;  /* 0x000008a000007945 */ /* 0x000fe20003800000 */
[----:B------:R-:W-:Y:S01]  /*9110*/  LEA.HI R0, R10, R6, RZ, 0x2 ;  /* 0x000000060a007211 */ /* 0x000fe200078f10ff */
[----:B-----5:R-:W-:Y:S01]  /*9120*/  IMAD R24, R24, c[0x0][0x4e8], RZ ;  /* 0x00013a0018187a24 */ /* 0x020fe200078e02ff */
[----:B------:R-:W-:-:S02]  /*9130*/  IADD3 R10, R29, -R7, RZ ;  /* 0x800000071d0a7210 */ /* 0x000fc40007ffe0ff */
[----:B------:R-:W-:Y:S01]  /*9140*/  LOP3.LUT R7, R5, 0xffffffc0, RZ, 0xc0, !PT ;  /* 0xffffffc005077812 */ /* 0x000fe200078ec0ff */
[----:B------:R-:W-:Y:S01]  /*9150*/  IMAD.IADD R5, R49, 0x1, -R4 ;  /* 0x0000000131057824 */ /* 0x000fe200078e0a04 */
[----:B------:R-:W-:Y:S01]  /*9160*/  SHF.R.S32.HI R0, RZ, 0x2, R0 ;  /* 0x00000002ff007819 */ /* 0x000fe20000011400 */
[----:B------:R-:W-:Y:S01]  /*9170*/  IMAD R4, R2, c[0x0][0x3a4], R11 ;  /* 0x0000e90002047a24 */ /* 0x000fe200078e020b */
[----:B------:R-:W-:Y:S01]  /*9180*/  LEA.HI R12, R52, R52, RZ, 0x1 ;  /* 0x00000034340c7211 */ /* 0x000fe200078f08ff */
[----:B------:R-:W-:Y:S01]  /*9190*/  IMAD R7, R10, 0x8, R7 ;  /* 0x000000080a077824 */ /* 0x000fe200078e0207 */
[----:B------:R-:W-:Y:S02]  /*91a0*/  ISETP.NE.AND P2, PT, R13, 0x1, PT ;  /* 0x000000010d00780c */ /* 0x000fe40003f45270 */
[----:B------:R-:W-:Y:S01]  /*91b0*/  LEA R16, R5, R0, 0x4 ;  /* 0x0000000005107211 */ /* 0x000fe200078e20ff */
[----:B------:R-:W-:Y:S01]  /*91c0*/  IMAD.IADD R5, R9, 0x1, R4 ;  /* 0x0000000109057824 */ /* 0x000fe200078e0204 */
[----:B------:R-:W-:Y:S01]  /*91d0*/  LOP3.LUT R0, R12, 0x3fffffe, RZ, 0xc0, !PT ;  /* 0x03fffffe0c007812 */ /* 0x000fe200078ec0ff */
[----:B--2---:R-:W-:Y:S01]  /*91e0*/  IMAD.WIDE.U32 R12, R17, c[0x0][0x490], R2 ;  /* 0x00012400110c7a25 */ /* 0x004fe200078e0002 */
[----:B------:R-:W-:-:S02]  /*91f0*/  LOP3.LUT P0, RZ, R6, 0x3, RZ, 0xc0, !PT ;  /* 0x0000000306ff7812 */ /* 0x000fc4000780c0ff */
[----:B------:R-:W-:Y:S01]  /*9200*/  IADD3 R6, R16, R7, RZ ;  /* 0x0000000710067210 */ /* 0x000fe20007ffe0ff */
[----:B------:R-:W-:Y:S01]  /*9210*/  IMAD.IADD R0, R52, 0x1, -R0 ;  /* 0x0000000134007824 */ /* 0x000fe200078e0a00 */
[----:B------:R-:W-:Y:S01]  /*9220*/  SHF.R.S32.HI R7, RZ, 0x1f, R17 ;  /* 0x0000001fff077819 */ /* 0x000fe20000011411 */
[----:B------:R-:W-:Y:S01]  /*9230*/  IMAD.MOV.U32 R4, RZ, RZ, R8 ;  /* 0x000000ffff047224 */ /* 0x000fe200078e0008 */
[----:B-1----:R-:W-:Y:S01]  /*9240*/  LEA R6, R21, R6, 0x7 ;  /* 0x0000000615067211 */ /* 0x002fe200078e38ff */
[----:B------:R-:W-:Y:S01]  /*9250*/  IMAD R20, R49, 0x8, R0 ;  /* 0x0000000831147824 */ /* 0x000fe200078e0200 */
[----:B------:R-:W-:Y:S01]  /*9260*/  SEL R10, R57, RZ, !P1 ;  /* 0x000000ff390a7207 */ /* 0x000fe20004800000 */
[----:B------:R-:W-:Y:S01]  /*9270*/  IMAD R2, R7, c[0x0][0x490], RZ ;  /* 0x0001240007027a24 */ /* 0x000fe200078e02ff */
[----:B------:R-:W-:Y:S01]  /*9280*/  LEA.HI R15, R56, R55, RZ, 0x3 ;  /* 0x00000037380f7211 */ /* 0x000fe200078f18ff */
[----:B------:R-:W-:-:S04]  /*9290*/  @P2 IMAD.HI.U32 R0, R6, c[0x0][0x4ec], RZ ;  /* 0x00013b0006002a27 */ /* 0x000fc800078e00ff */
[----:B------:R-:W-:Y:S01]  /*92a0*/  IMAD.MOV.U32 R8, RZ, RZ, R6 ;  /* 0x000000ffff087224 */ /* 0x000fe200078e0006 */
[----:B------:R-:W-:Y:S01]  /*92b0*/  @P2 SHF.R.U32.HI R8, RZ, c[0x0][0x4f0], R0 ;  /* 0x00013c00ff082a19 */ /* 0x000fe20000011600 */
[----:B------:R-:W-:Y:S01]  /*92c0*/  IMAD R2, R17, c[0x0][0x494], R2 ;  /* 0x0001250011027a24 */ /* 0x000fe200078e0202 */
[----:B------:R-:W-:Y:S01]  /*92d0*/  SHF.R.S32.HI R0, RZ, 0x1f, R57 ;  /* 0x0000001fff007819 */ /* 0x000fe20000011439 */
[----:B------:R-:W-:Y:S02]  /*92e0*/  IMAD R14, R7, c[0x0][0x3e8], RZ ;  /* 0x0000fa00070e7a24 */ /* 0x000fe400078e02ff */
[----:B------:R-:W-:Y:S01]  /*92f0*/  IMAD R9, R29, 0x20, R52 ;  /* 0x000000201d097824 */ /* 0x000fe200078e0234 */
[----:B------:R-:W-:Y:S01]  /*9300*/  IADD3 R3, R13, R2, RZ ;  /* 0x000000020d037210 */ /* 0x000fe20007ffe0ff */
[----:B------:R-:W-:Y:S01]  /*9310*/  IMAD.MOV R7, RZ, RZ, -R8 ;  /* 0x000000ffff077224 */ /* 0x000fe200078e0a08 */
[----:B------:R-:W-:Y:S01]  /*9320*/  SEL R0, R0, RZ, !P1 ;  /* 0x000000ff00007207 */ /* 0x000fe20004800000 */
[C---:B------:R-:W-:Y:S01]  /*9330*/  IMAD R14, R17.reuse, c[0x0][0x3ec], R14 ;  /* 0x0000fb00110e7a24 */ /* 0x040fe200078e020e */
[----:B------:R-:W-:Y:S01]  /*9340*/  MOV R2, R12 ;  /* 0x0000000c00027202 */ /* 0x000fe20000000f00 */
[----:B------:R-:W-:-:S04]  /*9350*/  IMAD.WIDE.U32 R4, R17, c[0x0][0x3e8], R4 ;  /* 0x0000fa0011047a25 */ /* 0x000fc800078e0004 */
[----:B------:R-:W-:Y:S02]  /*9360*/  IMAD R13, R21, 0x80, R9 ;  /* 0x00000080150d7824 */ /* 0x000fe400078e0209 */
[----:B------:R-:W-:Y:S02]  /*9370*/  IMAD R11, R7, c[0x0][0x4e8], R6 ;  /* 0x00013a00070b7a24 */ /* 0x000fe400078e0206 */
[----:B------:R-:W-:Y:S02]  /*9380*/  IMAD R9, R0, c[0x0][0x498], RZ ;  /* 0x0001260000097a24 */ /* 0x000fe400078e02ff */
[----:B------:R-:W-:-:S04]  /*9390*/  IMAD.WIDE.U32 R6, R10, c[0x0][0x498], R2 ;  /* 0x000126000a067a25 */ /* 0x000fc800078e0002 */
[----:B------:R-:W-:Y:S01]  /*93a0*/  IMAD.IADD R3, R5, 0x1, R14 ;  /* 0x0000000105037824 */ /* 0x000fe200078e020e */
[----:B------:R-:W-:Y:S01]  /*93b0*/  SHF.R.S32.HI R5, RZ, 0x1f, R8 ;  /* 0x0000001fff057819 */ /* 0x000fe20000011408 */
[----:B------:R-:W-:Y:S01]  /*93c0*/  IMAD R9, R10, c[0x0][0x49c], R9 ;  /* 0x000127000a097a24 */ /* 0x000fe200078e0209 */
[----:B------:R-:W-:Y:S01]  /*93d0*/  IADD3 R8, P1, R8, R6, RZ ;  /* 0x0000000608087210 */ /* 0x000fe20007f3e0ff */
[----:B------:R-:W-:-:S03]  /*93e0*/  @P2 IMAD.HI.U32 R2, R13, c[0x0][0x4ec], RZ ;  /* 0x00013b000d022a27 */ /* 0x000fc600078e00ff */
[----:B------:R-:W-:Y:S01]  /*93f0*/  IADD3.X R9, R5, R7, R9, P1, !PT ;  /* 0x0000000705097210 */ /* 0x000fe20000ffe409 */
[----:B------:R-:W-:Y:S01]  /*9400*/  IMAD.MOV.U32 R18, RZ, RZ, R13 ;  /* 0x000000ffff127224 */ /* 0x000fe200078e000d */
[----:B------:R-:W-:Y:S01]  /*9410*/  SHF.R.S32.HI R7, RZ, 0x1f, R11 ;  /* 0x0000001fff077819 */ /* 0x000fe2000001140b */
[----:B------:R-:W-:Y:S01]  /*9420*/  IMAD R0, R0, c[0x0][0x3f0], RZ ;  /* 0x0000fc0000007a24 */ /* 0x000fe200078e02ff */
[----:B------:R-:W-:Y:S01]  /*9430*/  @P2 SHF.R.U32.HI R18, RZ, c[0x0][0x4f0], R2 ;  /* 0x00013c00ff122a19 */ /* 0x000fe20000011602 */
[----:B------:R-:W-:Y:S01]  /*9440*/  IMAD.SHL.U32 R12, R15, 0x8, RZ ;  /* 0x000000080f0c7824 */ /* 0x000fe200078e00ff */
[----:B------:R-:W-:Y:S01]  /*9450*/  MOV R2, R4 ;  /* 0x0000000400027202 */ /* 0x000fe20000000f00 */
[----:B------:R-:W-:Y:S02]  /*9460*/  IMAD R7, R7, c[0x0][0x488], RZ ;  /* 0x0001220007077a24 */ /* 0x000fe400078e02ff */
[----:B------:R-:W-:Y:S01]  /*9470*/  IMAD R14, R10, c[0x0][0x3f4], R0 ;  /* 0x0000fd000a0e7a24 */ /* 0x000fe200078e0200 */
[----:B------:R-:W-:Y:S01]  /*9480*/  LOP3.LUT R0, R12, 0xc0, RZ, 0xc0, !PT ;  /* 0x000000c00c007812 */ /* 0x000fe200078ec0ff */
[----:B------:R-:W-:-:S02]  /*9490*/  IMAD.SHL.U32 R6, R29, 0x8, RZ ;  /* 0x000000081d067824 */ /* 0x000fc400078e00ff */
[----:B------:R-:W-:Y:S01]  /*94a0*/  IMAD.WIDE.U32 R4, R10, c[0x0][0x3f0], R2 ;  /* 0x0000fc000a047a25 */ /* 0x000fe200078e0002 */
[----:B------:R-:W-:-:S03]  /*94b0*/  SHF.R.U32.HI R10, RZ, 0x3, R0 ;  /* 0x00000003ff0a7819 */ /* 0x000fc60000011600 */
[C---:B------:R-:W-:Y:S01]  /*94c0*/  IMAD.WIDE.U32 R2, R11.reuse, c[0x0][0x488], R8 ;  /* 0x000122000b027a25 */ /* 0x040fe200078e0008 */
[----:B------:R-:W-:Y:S02]  /*94d0*/  LOP3.LUT R9, R0, 0x18, R6, 0xf8, !PT ;  /* 0x0000001800097812 */ /* 0x000fe400078ef806 */
[----:B------:R-:W-:Y:S01]  /*94e0*/  IADD3 R0, -R18, RZ, RZ ;  /* 0x000000ff12007210 */ /* 0x000fe20007ffe1ff */
[----:B------:R-:W-:Y:S01]  /*94f0*/  IMAD R8, R11, c[0x0][0x48c], R7 ;  /* 0x000123000b087a24 */ /* 0x000fe200078e0207 */
[----:B------:R-:W-:Y:S01]  /*9500*/  LEA R7, P1, R2, c[0x0][0x450], 0x2 ;  /* 0x0001140002077a11 */ /* 0x000fe200078210ff */
[----:B------:R-:W-:Y:S01]  /*9510*/  IMAD.IADD R5, R5, 0x1, R14 ;  /* 0x0000000105057824 */ /* 0x000fe200078e020e */
[----:B------:R-:W-:Y:S01]  /*9520*/  LOP3.LUT R19, R9, R10, RZ, 0x3c, !PT ;  /* 0x0000000a09137212 */ /* 0x000fe200078e3cff */
[----:B------:R-:W-:Y:S01]  /*9530*/  IMAD.IADD R3, R3, 0x1, R8 ;  /* 0x0000000103037824 */ /* 0x000fe200078e0208 */
[----:B------:R-:W-:Y:S01]  /*9540*/  SHF.R.S32.HI R8, RZ, 0x1f, R18 ;  /* 0x0000001fff087819 */ /* 0x000fe20000011412 */
[----:B------:R-:W-:Y:S01]  /*9550*/  IMAD R9, R0, c[0x0][0x4e8], R13 ;  /* 0x00013a0000097a24 */ /* 0x000fe200078e020d */
[----:B------:R-:W-:Y:S02]  /*9560*/  SHFL.IDX PT, R14, R7, RZ, 0x1c1f ;  /* 0x001c1fff070e7589 */ /* 0x000fe400000e0000 */
[----:B------:R-:W-:Y:S01]  /*9570*/  LEA.HI.X R0, R2, c[0x0][0x454], R3, 0x2, P1 ;  /* 0x0001150002007a11 */ /* 0x000fe200008f1403 */
[----:B------:R-:W-:Y:S01]  /*9580*/  IMAD R2, R8, c[0x0][0x3e0], RZ ;  /* 0x0000f80008027a24 */ /* 0x000fe200078e02ff */
[----:B------:R-:W-:Y:S01]  /*9590*/  SHFL.IDX PT, R12, R7, 0x1, 0x1c1f ;  /* 0x003c1f00070c7f89 */ /* 0x000fe200000e0000 */
[----:B------:R-:W-:-:S03]  /*95a0*/  LEA R8, R21, R16, 0x7 ;  /* 0x0000001015087211 */ /* 0x000fc600078e38ff */
[----:B------:R-:W1:Y:S01]  /*95b0*/  SHFL.IDX PT, R15, R0, RZ, 0x1c1f ;  /* 0x001c1fff000f7589 */ /* 0x000e6200000e0000 */
[----:B------:R-:W-:-:S03]  /*95c0*/  ISETP.GE.OR P3, PT, R8, R24, P0 ;  /* 0x000000180800720c */ /* 0x000fc60000766670 */
[----:B------:R-:W2:Y:S04]  /*95d0*/  SHFL.IDX PT, R13, R0, 0x1, 0x1c1f ;  /* 0x003c1f00000d7f89 */ /* 0x000ea800000e0000 */
[----:B------:R-:W-:Y:S04]  /*95e0*/  SHFL.IDX PT, R16, R7, 0x2, 0x1c1f ;  /* 0x005c1f0007107f89 */ /* 0x000fe800000e0000 */
[----:B------:R-:W3:Y:S04]  /*95f0*/  SHFL.IDX PT, R17, R0, 0x2, 0x1c1f ;  /* 0x005c1f0000117f89 */ /* 0x000ee800000e0000 */
[----:B------:R4:W-:Y:S04]  /*9600*/  SHFL.IDX PT, R10, R7, 0x3, 0x1c1f ;  /* 0x007c1f00070a7f89 */ /* 0x0009e800000e0000 */
[----:B------:R2:W2:Y:S04]  /*9610*/  SHFL.IDX PT, R11, R0, 0x3, 0x1c1f ;  /* 0x007c1f00000b7f89 */ /* 0x0004a800000e0000 */
[----:B-1----:R-:W-:Y:S01]  /*9620*/  @!P3 ST.E [R14.64], R50 ;  /* 0x000000320e00b985 */ /* 0x002fe2000c101904 */
[----:B----4-:R-:W-:-:S02]  /*9630*/  IMAD R7, R18, c[0x0][0x3e4], R2 ;  /* 0x0000f90012077a24 */ /* 0x010fc400078e0202 */
[----:B------:R-:W-:Y:S01]  /*9640*/  IMAD.WIDE.U32 R2, R18, c[0x0][0x3e0], R4 ;  /* 0x0000f80012027a25 */ /* 0x000fe200078e0004 */
[C---:B------:R-:W-:Y:S02]  /*9650*/  IADD3 R5, R8.reuse, 0x40, RZ ;  /* 0x0000004008057810 */ /* 0x040fe40007ffe0ff */
[C---:B--2---:R-:W-:Y:S01]  /*9660*/  IADD3 R0, R8.reuse, 0x8, RZ ;  /* 0x0000000808007810 */ /* 0x044fe20007ffe0ff */
[----:B------:R-:W-:Y:S01]  /*9670*/  IMAD.IADD R3, R3, 0x1, R7 ;  /* 0x0000000103037824 */ /* 0x000fe200078e0207 */
[----:B------:R-:W-:Y:S02]  /*9680*/  IADD3 R8, R8, 0x48, RZ ;  /* 0x0000004808087810 */ /* 0x000fe40007ffe0ff */
[-C--:B------:R-:W-:Y:S01]  /*9690*/  ISETP.GE.OR P2, PT, R0, R24.reuse, P0 ;  /* 0x000000180000720c */ /* 0x080fe20000746670 */
[----:B------:R-:W-:Y:S01]  /*96a0*/  IMAD.WIDE.U32 R2, R9, c[0x0][0x3d8], R2 ;  /* 0x0000f60009027a25 */ /* 0x000fe200078e0002 */
[----:B------:R-:W-:Y:S02]  /*96b0*/  SHF.R.S32.HI R4, RZ, 0x1f, R9 ;  /* 0x0000001fff047819 */ /* 0x000fe40000011409 */
[-C--:B------:R-:W-:Y:S01]  /*96c0*/  ISETP.GE.OR P1, PT, R5, R24.reuse, P0 ;  /* 0x000000180500720c */ /* 0x080fe20000726670 */
[----:B------:R-:W-:Y:S01]  /*96d0*/  IMAD.U32 R5, R20, 0x20, R19 ;  /* 0x0000002014057824 */ /* 0x000fe200078e0013 */
[----:B------:R-:W-:Y:S01]  /*96e0*/  ISETP.GE.OR P0, PT, R8, R24, P0 ;  /* 0x000000180800720c */ /* 0x000fe20000706670 */
[----:B------:R-:W-:-:S04]  /*96f0*/  IMAD R0, R4, c[0x0][0x3d8], RZ ;  /* 0x0000f60004007a24 */ /* 0x000fc800078e02ff */
[----:B------:R-:W-:Y:S01]  /*9700*/  IMAD R4, R9, c[0x0][0x3dc], R0 ;  /* 0x0000f70009047a24 */ /* 0x000fe200078e0200 */
[----:B------:R-:W-:Y:S01]  /*9710*/  SHF.L.U32 R0, R5, 0x1, RZ ;  /* 0x0000000105007819 */ /* 0x000fe200000006ff */
[----:B------:R-:W-:Y:S02]  /*9720*/  @!P2 ST.E [R12.64], R51 ;  /* 0x000000330c00a985 */ /* 0x000fe4000c101904 */
[----:B------:R-:W-:Y:S02]  /*9730*/  IMAD.IADD R3, R3, 0x1, R4 ;  /* 0x0000000103037824 */ /* 0x000fe400078e0204 */
[----:B---3--:R-:W-:Y:S04]  /*9740*/  @!P1 ST.E [R16.64], R53 ;  /* 0x0000003510009985 */ /* 0x008fe8000c101904 */
[----:B------:R1:W-:Y:S01]  /*9750*/  @!P0 ST.E [R10.64], R54 ;  /* 0x000000360a008985 */ /* 0x0003e2000c101904 */
[----:B------:R-:W-:-:S03]  /*9760*/  LEA R25, P0, R2, c[0x0][0x380], 0x1 ;  /* 0x0000e00002197a11 */ /* 0x000fc600078008ff */
[----:B------:R2:W3:Y:S04]  /*9770*/  LDS.128 R36, [R0+0x880] ;  /* 0x0008800000247984 */ /* 0x0004e80000000c00 */
[----:B------:R2:W4:Y:S04]  /*9780*/  LDS.128 R48, [R0+0x1080] ;  /* 0x0010800000307984 */ /* 0x0005280000000c00 */
[----:B------:R2:W2:Y:S04]  /*9790*/  LDS.128 R60, [R0+0x1880] ;  /* 0x00188000003c7984 */ /* 0x0004a80000000c00 */
[----:B------:R2:W2:Y:S04]  /*97a0*/  LDS.128 R32, [R0+0x2880] ;  /* 0x0028800000207984 */ /* 0x0004a80000000c00 */
[----:B------:R2:W2:Y:S04]  /*97b0*/  LDS.128 R44, [R0+0x3080] ;  /* 0x00308000002c7984 */ /* 0x0004a80000000c00 */
[----:B------:R2:W2:Y:S01]  /*97c0*/  LDS.128 R56, [R0+0x3880] ;  /* 0x0038800000387984 */ /* 0x0004a20000000c00 */
[----:B-1----:R-:W-:-:S03]  /*97d0*/  LEA R11, R21, R52, 0x7 ;  /* 0x00000034150b7211 */ /* 0x002fc600078e38ff */
[----:B------:R1:W1:Y:S01]  /*97e0*/  LDS.128 R28, [R0+0x4880] ;  /* 0x00488000001c7984 */ /* 0x0002620000000c00 */
[----:B------:R-:W-:Y:S02]  /*97f0*/  LEA.HI.X R10, R2, c[0x0][0x384], R3, 0x1, P0 ;  /* 0x0000e100020a7a11 */ /* 0x000fe400000f0c03 */
[----:B------:R-:W-:Y:S01]  /*9800*/  ISETP.GE.AND P0, PT, R11, R24, PT ;  /* 0x000000180b00720c */ /* 0x000fe20003f06270 */
[----:B------:R1:W1:Y:S04]  /*9810*/  LDS.128 R40, [R0+0x5080] ;  /* 0x0050800000287984 */ /* 0x0002680000000c00 */
[----:B------:R1:W1:Y:S04]  /*9820*/  LDS.128 R64, [R0+0x5880] ;  /* 0x0058800000407984 */ /* 0x0002680000000c00 */
[----:B------:R1:W1:Y:S04]  /*9830*/  SHFL.IDX PT, R2, R25, RZ, 0x1c1f ;  /* 0x001c1fff19027589 */ /* 0x00026800000e0000 */
[----:B------:R1:W1:Y:S01]  /*9840*/  SHFL.IDX PT, R3, R10, RZ, 0x1c1f ;  /* 0x001c1fff0a037589 */ /* 0x00026200000e0000 */
[----:B------:R-:W-:Y:S05]  /*9850*/  @P0 BRA `(.L_x_33) ;  /* 0x0000014000000947 */ /* 0x000fea0003800000 */
[----:B---3--:R-:W3:Y:S01]  /*9860*/  LDS.128 R20, [R0+0x80] ;  /* 0x0000800000147984 */ /* 0x008ee20000000c00 */
[----:B------:R-:W-:-:S02]  /*9870*/  IADD3 R5, R6, 0x20, RZ ;  /* 0x0000002006057810 */ /* 0x000fc40007ffe0ff */
[C---:B------:R-:W-:Y:S01]  /*9880*/  IADD3 R7, R6.reuse, 0x40, RZ ;  /* 0x0000004006077810 */ /* 0x040fe20007ffe0ff */
[----:B------:R-:W5:Y:S01]  /*9890*/  LDS.128 R16, [R0+0x2080] ;  /* 0x0020800000107984 */ /* 0x000f620000000c00 */
[----:B------:R-:W-:Y:S02]  /*98a0*/  ISETP.GE.AND P1, PT, R5, c[0x0][0x3c8], PT ;  /* 0x0000f20005007a0c */ /* 0x000fe40003f26270 */
[----:B------:R-:W-:Y:S01]  /*98b0*/  ISETP.GE.AND P0, PT, R7, c[0x0][0x3c8], PT ;  /* 0x0000f20007007a0c */ /* 0x000fe20003f06270 */
[----:B------:R4:W2:Y:S01]  /*98c0*/  LDS.128 R12, [R0+0x4080] ;  /* 0x00408000000c7984 */ /* 0x0008a20000000c00 */
[----:B------:R-:W-:-:S09]  /*98d0*/  ISETP.GE.AND P2, PT, R6, c[0x0][0x3c8], PT ;  /* 0x0000f20006007a0c */ /* 0x000fd20003f46270 */
[----:B------:R-:W-:-:S04]  /*98e0*/  @!P1 SHF.R.S32.HI R4, RZ, 0x1f, R5 ;  /* 0x0000001fff049819 */ /* 0x000fc80000011405 */
[----:B------:R-:W-:Y:S01]  /*98f0*/  @!P1 LEA.HI R4, R4, R5, RZ, 0x3 ;  /* 0x0000000504049211 */ /* 0x000fe200078f18ff */
[----:B-1----:R-:W-:-:S03]  /*9900*/  @!P2 IMAD.WIDE R8, R6, 0x2, R2 ;  /* 0x000000020608a825 */ /* 0x002fc600078e0202 */
[----:B------:R-:W-:Y:S02]  /*9910*/  @!P1 LOP3.LUT R4, R4, 0xfffffff8, RZ, 0xc0, !PT ;  /* 0xfffffff804049812 */ /* 0x000fe400078ec0ff */
[----:B--2-4-:R-:W-:-:S03]  /*9920*/  @!P0 SHF.R.S32.HI R0, RZ, 0x1f, R7 ;  /* 0x0000001fff008819 */ /* 0x014fc60000011407 */
[----:B------:R-:W-:Y:S01]  /*9930*/  @!P1 IMAD.WIDE R4, R4, 0x2, R2 ;  /* 0x0000000204049825 */ /* 0x000fe200078e0202 */
[----:B------:R-:W-:-:S04]  /*9940*/  @!P0 LEA.HI R0, R0, R7, RZ, 0x3 ;  /* 0x0000000700008211 */ /* 0x000fc800078f18ff */
[----:B------:R-:W-:Y:S01]  /*9950*/  @!P0 LOP3.LUT R0, R0, 0xfffffff8, RZ, 0xc0, !PT ;  /* 0xfffffff800008812 */ /* 0x000fe200078ec0ff */
[----:B---3--:R1:W-:Y:S04]  /*9960*/  @!P2 ST.E.128 [R8.64], R20 ;  /* 0x000000140800a985 */ /* 0x0083e8000c101d04 */
[----:B------:R-:W-:Y:S01]  /*9970*/  @!P0 IMAD.WIDE R2, R0, 0x2, R2 ;  /* 0x0000000200028825 */ /* 0x000fe200078e0202 */
[----:B-----5:R1:W-:Y:S04]  /*9980*/  @!P1 ST.E.128 [R4.64], R16 ;  /* 0x0000001004009985 */ /* 0x0203e8000c101d04 */
[----:B------:R1:W-:Y:S02]  /*9990*/  @!P0 ST.E.128 [R2.64], R12 ;  /* 0x0000000c02008985 */ /* 0x0003e4000c101d04 */
.L_x_33:
[----:B---3--:R-:W-:Y:S05]  /*99a0*/  BSYNC B0 ;  /* 0x0000000000007941 */ /* 0x008fea0003800000 */
.L_x_32:
[----:B-12---:R-:W-:Y:S01]  /*99b0*/  IADD3 R0, R11, 0x20, RZ ;  /* 0x000000200b007810 */ /* 0x006fe20007ffe0ff */
[----:B------:R1:W2:Y:S01]  /*99c0*/  SHFL.IDX PT, R3, R10, 0x1, 0x1c1f ;  /* 0x003c1f000a037f89 */ /* 0x0002a200000e0000 */
[----:B------:R-:W-:Y:S02]  /*99d0*/  BSSY B0, `(.L_x_34) ;  /* 0x0000015000007945 */ /* 0x000fe40003800000 */
[----:B------:R-:W-:Y:S01]  /*99e0*/  ISETP.GE.AND P0, PT, R0, R24, PT ;  /* 0x000000180000720c */ /* 0x000fe20003f06270 */
[----:B------:R1:W3:-:S12]  /*99f0*/  SHFL.IDX PT, R2, R25, 0x1, 0x1c1f ;  /* 0x003c1f0019027f89 */ /* 0x0002d800000e0000 */
[----:B------:R-:W-:Y:S05]  /*9a00*/  @P0 BRA `(.L_x_35) ;  /* 0x0000011000000947 */ /* 0x000fea0003800000 */
[C---:B------:R-:W-:Y:S02]  /*9a10*/  IADD3 R5, R6.reuse, 0x20, RZ ;  /* 0x0000002006057810 */ /* 0x040fe40007ffe0ff */
[C---:B------:R-:W-:Y:S02]  /*9a20*/  IADD3 R7, R6.reuse, 0x40, RZ ;  /* 0x0000004006077810 */ /* 0x040fe40007ffe0ff */
        /* <DEDUP_REMOVED lines=15> */
.L_x_35:
[----:B------:R-:W-:Y:S05]  /*9b20*/  BSYNC B0 ;  /* 0x0000000000007941 */ /* 0x000fea0003800000 */
.L_x_34:
[----:B------:R-:W-:Y:S01]  /*9b30*/  IADD3 R0, R11, 0x40, RZ ;  /* 0x000000400b007810 */ /* 0x000fe20007ffe0ff */
[----:B--2---:R2:W1:Y:S01]  /*9b40*/  SHFL.IDX PT, R3, R10, 0x2, 0x1c1f ;  /* 0x005c1f000a037f89 */ /* 0x00446200000e0000 */
[----:B------:R-:W-:Y:S02]  /*9b50*/  BSSY B0, `(.L_x_36) ;  /* 0x0000015000007945 */ /* 0x000fe40003800000 */
[----:B------:R-:W-:Y:S01]  /*9b60*/  ISETP.GE.AND P0, PT, R0, R24, PT ;  /* 0x000000180000720c */ /* 0x000fe20003f06270 */
[----:B---3--:R2:W3:-:S12]  /*9b70*/  SHFL.IDX PT, R2, R25, 0x2, 0x1c1f ;  /* 0x005c1f0019027f89 */ /* 0x0084d800000e0000 */
        /* <DEDUP_REMOVED lines=9> */
[--C-:B-1-3--:R-:W-:Y:S01]  /*9c10*/  @!P2 IMAD.WIDE R8, R6, 0x2, R2.reuse ;  /* 0x000000020608a825 */ /* 0x10afe200078e0202 */
[----:B------:R-:W-:Y:S02]  /*9c20*/  @!P0 LEA.HI R0, R0, R7, RZ, 0x3 ;  /* 0x0000000700008211 */ /* 0x000fe400078f18ff */
[----:B------:R-:W-:Y:S02]  /*9c30*/  @!P1 LOP3.LUT R4, R4, 0xfffffff8, RZ, 0xc0, !PT ;  /* 0xfffffff804049812 */ /* 0x000fe400078ec0ff */
[----:B------:R-:W-:Y:S01]  /*9c40*/  @!P0 LOP3.LUT R0, R0, 0xfffffff8, RZ, 0xc0, !PT ;  /* 0xfffffff800008812 */ /* 0x000fe200078ec0ff */
[----:B----4-:R1:W-:Y:S02]  /*9c50*/  @!P2 ST.E.128 [R8.64], R48 ;  /* 0x000000300800a985 */ /* 0x0103e4000c101d04 */
[----:B------:R-:W-:-:S04]  /*9c60*/  @!P1 IMAD.WIDE R4, R4, 0x2, R2 ;  /* 0x0000000204049825 */ /* 0x000fc800078e0202 */
[----:B------:R-:W-:Y:S01]  /*9c70*/  @!P0 IMAD.WIDE R2, R0, 0x2, R2 ;  /* 0x0000000200028825 */ /* 0x000fe200078e0202 */
[----:B------:R1:W-:Y:S04]  /*9c80*/  @!P1 ST.E.128 [R4.64], R44 ;  /* 0x0000002c04009985 */ /* 0x0003e8000c101d04 */
[----:B------:R1:W-:Y:S02]  /*9c90*/  @!P0 ST.E.128 [R2.64], R40 ;  /* 0x0000002802008985 */ /* 0x0003e4000c101d04 */
.L_x_37:
[----:B------:R-:W-:Y:S05]  /*9ca0*/  BSYNC B0 ;  /* 0x0000000000007941 */ /* 0x000fea0003800000 */
.L_x_36:
[----:B------:R-:W-:Y:S01]  /*9cb0*/  IADD3 R0, R11, 0x60, RZ ;  /* 0x000000600b007810 */ /* 0x000fe20007ffe0ff */
[----:B-1----:R1:W2:Y:S03]  /*9cc0*/  SHFL.IDX PT, R3, R10, 0x3, 0x1c1f ;  /* 0x007c1f000a037f89 */ /* 0x0022a600000e0000 */
[----:B------:R-:W-:Y:S01]  /*9cd0*/  ISETP.GE.AND P0, PT, R0, R24, PT ;  /* 0x000000180000720c */ /* 0x000fe20003f06270 */
[----:B---3--:R1:W3:-:S12]  /*9ce0*/  SHFL.IDX PT, R2, R25, 0x3, 0x1c1f ;  /* 0x007c1f0019027f89 */ /* 0x0082d800000e0000 */
[----:B------:R-:W-:Y:S05]  /*9cf0*/  @P0 EXIT ;  /* 0x000000000000094d */ /* 0x000fea0003800000 */
[C---:B------:R-:W-:Y:S02]  /*9d00*/  IADD3 R4, R6.reuse, 0x20, RZ ;  /* 0x0000002006047810 */ /* 0x040fe40007ffe0ff */
[----:B------:R-:W-:Y:S02]  /*9d10*/  ISETP.GE.AND P1, PT, R6, c[0x0][0x3c8], PT ;  /* 0x0000f20006007a0c */ /* 0x000fe40003f26270 */
[----:B------:R-:W-:-:S11]  /*9d20*/  ISETP.GE.AND P0, PT, R4, c[0x0][0x3c8], PT ;  /* 0x0000f20004007a0c */ /* 0x000fd60003f06270 */
[----:B--23--:R-:W-:Y:S02]  /*9d30*/  @!P1 IMAD.WIDE R8, R6, 0x2, R2 ;  /* 0x0000000206089825 */ /* 0x00cfe400078e0202 */
[----:B------:R-:W-:-:S03]  /*9d40*/  @!P0 SHF.R.S32.HI R0, RZ, 0x1f, R4 ;  /* 0x0000001fff008819 */ /* 0x000fc60000011404 */
[----:B------:R2:W-:Y:S01]  /*9d50*/  @!P1 ST.E.128 [R8.64], R60 ;  /* 0x0000003c08009985 */ /* 0x0005e2000c101d04 */
[----:B------:R-:W-:-:S04]  /*9d60*/  @!P0 LEA.HI R0, R0, R4, RZ, 0x3 ;  /* 0x0000000400008211 */ /* 0x000fc800078f18ff */
[----:B------:R-:W-:-:S05]  /*9d70*/  @!P0 LOP3.LUT R0, R0, 0xfffffff8, RZ, 0xc0, !PT ;  /* 0xfffffff800008812 */ /* 0x000fca00078ec0ff */
[----:B------:R-:W-:Y:S01]  /*9d80*/  @!P0 IMAD.WIDE R4, R0, 0x2, R2 ;  /* 0x0000000200048825 */ /* 0x000fe200078e0202 */
[----:B------:R-:W-:-:S04]  /*9d90*/  IADD3 R0, R6, 0x40, RZ ;  /* 0x0000004006007810 */ /* 0x000fc80007ffe0ff */
[----:B------:R2:W-:Y:S01]  /*9da0*/  @!P0 ST.E.128 [R4.64], R56 ;  /* 0x0000003804008985 */ /* 0x0005e2000c101d04 */
[----:B------:R-:W-:-:S13]  /*9db0*/  ISETP.GE.AND P0, PT, R0, c[0x0][0x3c8], PT ;  /* 0x0000f20000007a0c */ /* 0x000fda0003f06270 */
[----:B------:R-:W-:Y:S05]  /*9dc0*/  @P0 EXIT ;  /* 0x000000000000094d */ /* 0x000fea0003800000 */
[----:B--2---:R-:W-:-:S04]  /*9dd0*/  SHF.R.S32.HI R4, RZ, 0x1f, R0 ;  /* 0x0000001fff047819 */ /* 0x004fc80000011400 */
[----:B------:R-:W-:-:S04]  /*9de0*/  LEA.HI R0, R4, R0, RZ, 0x3 ;  /* 0x0000000004007211 */ /* 0x000fc800078f18ff */
[----:B------:R-:W-:-:S05]  /*9df0*/  LOP3.LUT R0, R0, 0xfffffff8, RZ, 0xc0, !PT ;  /* 0xfffffff800007812 */ /* 0x000fca00078ec0ff */
[----:B------:R-:W-:-:S05]  /*9e00*/  IMAD.WIDE R2, R0, 0x2, R2 ;  /* 0x0000000200027825 */ /* 0x000fca00078e0202 */
[----:B------:R-:W-:Y:S01]  /*9e10*/  ST.E.128 [R2.64], R64 ;  /* 0x0000004002007985 */ /* 0x000fe2000c101d04 */
[----:B------:R-:W-:Y:S05]  /*9e20*/  EXIT ;  /* 0x000000000000794d */ /* 0x000fea0003800000 */
.L_x_30:
[----:B------:R-:W2:Y:S01]  /*9e30*/  LDL R8, [R1+0x30] ;  /* 0x0000300001087983 */ /* 0x000ea20000100800 */
[----:B------:R-:W-:Y:S01]  /*9e40*/  ISETP.NE.U32.AND P0, PT, RZ, c[0x0][0x508], PT ;  /* 0x00014200ff007a0c */ /* 0x000fe20003f05070 */
[----:B------:R-:W-:Y:S01]  /*9e50*/  IMAD.MOV.U32 R2, RZ, RZ, 0x4 ;  /* 0x00000004ff027424 */ /* 0x000fe200078e00ff */
[----:B------:R-:W-:Y:S02]  /*9e60*/  ISETP.NE.U32.AND P1, PT, RZ, c[0x0][0x500], PT ;  /* 0x00014000ff007a0c */ /* 0x000fe40003f25070 */
[----:B------:R-:W-:Y:S02]  /*9e70*/  ISETP.NE.AND.EX P0, PT, RZ, c[0x0][0x50c], PT, P0 ;  /* 0x00014300ff007a0c */ /* 0x000fe40003f05300 */
[----:B------:R-:W-:Y:S01]  /*9e80*/  ISETP.NE.AND.EX P1, PT, RZ, c[0x0][0x504], PT, P1 ;  /* 0x00014100ff007a0c */ /* 0x000fe20003f25310 */
[----:B------:R-:W-:Y:S02]  /*9e90*/  IMAD.MOV.U32 R13, RZ, RZ, c[0x0][0x388] ;  /* 0x0000e200ff0d7624 */ /* 0x000fe400078e00ff */
[----:B--2---:R-:W-:-:S08]  /*9ea0*/  IMAD.WIDE R6, R8, R2, c[0x0][0x500] ;  /* 0x0001400008067625 */ /* 0x004fd000078e0202 */
[----:B------:R-:W-:Y:S02]  /*9eb0*/  @P0 IMAD.WIDE R2, R8, R2, c[0x0][0x508] ;  /* 0x0001420008020625 */ /* 0x000fe400078e0202 */
[----:B------:R-:W2:Y:S04]  /*9ec0*/  @P1 LDG.E R0, [R6.64] ;  /* 0x0000000406001981 */ /* 0x000ea8000c1e1900 */
[----:B------:R1:W5:Y:S01]  /*9ed0*/  @P0 LDG.E R13, [R2.64] ;  /* 0x00000004020d0981 */ /* 0x000362000c1e1900 */
[----:B------:R-:W-:Y:S02]  /*9ee0*/  CS2R R4, SRZ ;  /* 0x0000000000047805 */ /* 0x000fe4000001ff00 */
[--C-:B--2---:R-:W-:Y:S01]  /*9ef0*/  @P1 SHF.R.S32.HI R5, RZ, 0x1f, R0.reuse ;  /* 0x0000001fff051819 */ /* 0x104fe20000011400 */
[----:B------:R-:W-:Y:S01]  /*9f00*/  @P1 IMAD.MOV.U32 R4, RZ, RZ, R0 ;  /* 0x000000ffff041224 */ /* 0x000fe200078e0000 */
[----:B------:R-:W-:Y:S05]  /*9f10*/  @P0 BRA `(.L_x_38) ;  /* 0x0000004000000947 */ /* 0x000fea0003800000 */
[----:B-1----:R-:W-:Y:S05]  /*9f20*/  @!P1 BRA `(.L_x_38) ;  /* 0x0000003000009947 */ /* 0x002fea0003800000 */
[----:B------:R1:W2:Y:S04]  /*9f30*/  LDG.E R0, [R6.64] ;  /* 0x0000000406007981 */ /* 0x0002a8000c1e1900 */
[----:B-1----:R-:W2:Y:S02]  /*9f40*/  LDG.E R6, [R6.64+0x4] ;  /* 0x0000040406067981 */ /* 0x002ea4000c1e1900 */
[----:B--2--5:R-:W-:-:S02]  /*9f50*/  IADD3 R13, -R0, R6, RZ ;  /* 0x00000006000d7210 */ /* 0x024fc40007ffe1ff */
.L_x_38:
[----:B-1----:R-:W1:Y:S01]  /*9f60*/  S2R R11, SR_TID.X ;  /* 0x00000000000b7919 */ /* 0x002e620000002100 */
[----:B------:R-:W-:Y:S01]  /*9f70*/  SHF.R.S32.HI R0, RZ, 0x1f, R8 ;  /* 0x0000001fff007819 */ /* 0x000fe20000011408 */
[----:B------:R-:W-:Y:S01]  /*9f80*/  BSSY B0, `(.L_x_39) ;  /* 0x0000028000007945 */ /* 0x000fe20003800000 */
[----:B------:R-:W-:-:S02]  /*9f90*/  SEL R10, R8, RZ, !P1 ;  /* 0x000000ff080a7207 */ /* 0x000fc40004800000 */
[----:B------:R-:W-:Y:S02]  /*9fa0*/  SEL R12, R0, RZ, !P1 ;  /* 0x000000ff000c7207 */ /* 0x000fe40004800000 */
[----:B-1----:R-:W-:-:S13]  /*9fb0*/  ISETP.GE.AND P0, PT, R11, 0x80, PT ;  /* 0x000000800b00780c */ /* 0x002fda0003f06270 */
[----:B------:R-:W-:Y:S05]  /*9fc0*/  @P0 BRA `(.L_x_40) ;  /* 0x0000023000000947 */ /* 0x000fea0003800000 */
[----:B------:R-:W1:Y:S01]  /*9fd0*/  S2R R9, SR_CTAID.X ;  /* 0x0000000000097919 */ /* 0x000e620000002500 */
[----:B-----5:R-:W-:Y:S01]  /*9fe0*/  IMAD R0, R13, c[0x0][0x4e8], RZ ;  /* 0x00013a000d007a24 */ /* 0x020fe200078e02ff */
[----:B-1----:R-:W-:-:S04]  /*9ff0*/  LEA R9, R9, R11, 0x7 ;  /* 0x0000000b09097211 */ /* 0x002fc800078e38ff */
[----:B------:R-:W-:-:S13]  /*a000*/  ISETP.GE.AND P0, PT, R9, R0, PT ;  /* 0x000000000900720c */ /* 0x000fda0003f06270 */
[----:B------:R-:W-:Y:S05]  /*a010*/  @P0 BRA `(.L_x_40) ;  /* 0x000001e000000947 */ /* 0x000fea0003800000 */
[----:B------:R-:W1:Y:S01]  /*a020*/  S2R R8, SR_CTAID.Y ;  /* 0x0000000000087919 */ /* 0x000e620000002600 */
[----:B------:R-:W-:Y:S01]  /*a030*/  MOV R0, c[0x0][0x4e8] ;  /* 0x00013a0000007a02 */ /* 0x000fe20000000f00 */
[----:B------:R-:W-:Y:S01]  /*a040*/  IMAD.MOV.U32 R3, RZ, RZ, R5 ;  /* 0x000000ffff037224 */ /* 0x000fe200078e0005 */
[----:B------:R-:W-:Y:S02]  /*a050*/  MOV R2, R4 ;  /* 0x0000000400027202 */ /* 0x000fe40000000f00 */
[----:B------:R-:W-:-:S13]  /*a060*/  ISETP.NE.AND P0, PT, R0, 0x1, PT ;  /* 0x000000010000780c */ /* 0x000fda0003f05270 */
[----:B------:R-:W-:Y:S01]  /*a070*/  @P0 IMAD.HI.U32 R7, R9, c[0x0][0x4ec], RZ ;  /* 0x00013b0009070a27 */ /* 0x000fe200078e00ff */
[----:B-1----:R-:W-:-:S03]  /*a080*/  SHF.R.S32.HI R0, RZ, 0x1f, R8 ;  /* 0x0000001fff007819 */ /* 0x002fc60000011408 */
[----:B------:R-:W-:-:S04]  /*a090*/  IMAD.WIDE.U32 R2, R8, c[0x0][0x490], R2 ;  /* 0x0001240008027a25 */ /* 0x000fc800078e0002 */
[----:B------:R-:W-:Y:S02]  /*a0a0*/  IMAD R6, R0, c[0x0][0x490], RZ ;  /* 0x0001240000067a24 */ /* 0x000fe400078e02ff */
[----:B------:R-:W-:Y:S01]  /*a0b0*/  IMAD.MOV.U32 R0, RZ, RZ, R9 ;  /* 0x000000ffff007224 */ /* 0x000fe200078e0009 */
[----:B------:R-:W-:Y:S01]  /*a0c0*/  @P0 SHF.R.U32.HI R0, RZ, c[0x0][0x4f0], R7 ;  /* 0x00013c00ff000a19 */ /* 0x000fe20000011607 */
[----:B------:R-:W-:Y:S02]  /*a0d0*/  IMAD R6, R8, c[0x0][0x494], R6 ;  /* 0x0001250008067a24 */ /* 0x000fe400078e0206 */
[----:B------:R-:W-:Y:S01]  /*a0e0*/  IMAD R8, R12, c[0x0][0x498], RZ ;  /* 0x000126000c087a24 */ /* 0x000fe200078e02ff */
[----:B------:R-:W-:Y:S01]  /*a0f0*/  IADD3 R7, -R0, RZ, RZ ;  /* 0x000000ff00077210 */ /* 0x000fe20007ffe1ff */
[----:B------:R-:W-:Y:S02]  /*a100*/  IMAD.IADD R3, R6, 0x1, R3 ;  /* 0x0000000106037824 */ /* 0x000fe400078e0203 */
[----:B------:R-:W-:-:S02]  /*a110*/  IMAD R8, R10, c[0x0][0x49c], R8 ;  /* 0x000127000a087a24 */ /* 0x000fc400078e0208 */
[----:B------:R-:W-:Y:S01]  /*a120*/  IMAD R6, R7, c[0x0][0x4e8], R9 ;  /* 0x00013a0007067a24 */ /* 0x000fe200078e0209 */
[----:B------:R-:W-:Y:S01]  /*a130*/  SHF.R.S32.HI R9, RZ, 0x1f, R0 ;  /* 0x0000001fff097819 */ /* 0x000fe20000011400 */
[----:B------:R-:W-:-:S03]  /*a140*/  IMAD.WIDE.U32 R2, R10, c[0x0][0x498], R2 ;  /* 0x000126000a027a25 */ /* 0x000fc600078e0002 */
[----:B------:R-:W-:Y:S02]  /*a150*/  SHF.R.S32.HI R7, RZ, 0x1f, R6 ;  /* 0x0000001fff077819 */ /* 0x000fe40000011406 */
[----:B------:R-:W-:-:S03]  /*a160*/  IADD3 R2, P0, R0, R2, RZ ;  /* 0x0000000200027210 */ /* 0x000fc60007f1e0ff */
[----:B------:R-:W-:Y:S01]  /*a170*/  IMAD R0, R7, c[0x0][0x488], RZ ;  /* 0x0001220007007a24 */ /* 0x000fe200078e02ff */
[----:B------:R-:W-:-:S03]  /*a180*/  IADD3.X R3, R9, R3, R8, P0, !PT ;  /* 0x0000000309037210 */ /* 0x000fc600007fe408 */
[C---:B------:R-:W-:Y:S02]  /*a190*/  IMAD R0, R6.reuse, c[0x0][0x48c], R0 ;  /* 0x0001230006007a24 */ /* 0x040fe400078e0200 */
[----:B------:R-:W-:-:S05]  /*a1a0*/  IMAD.WIDE.U32 R2, R6, c[0x0][0x488], R2 ;  /* 0x0001220006027a25 */ /* 0x000fca00078e0002 */
[----:B------:R-:W-:Y:S02]  /*a1b0*/  IADD3 R0, R3, R0, RZ ;  /* 0x0000000003007210 */ /* 0x000fe40007ffe0ff */
[----:B------:R-:W-:-:S04]  /*a1c0*/  LEA R6, P0, R2, c[0x0][0x450], 0x2 ;  /* 0x0001140002067a11 */ /* 0x000fc800078010ff */
[----:B------:R-:W-:Y:S02]  /*a1d0*/  LEA.HI.X R7, R2, c[0x0][0x454], R0, 0x2, P0 ;  /* 0x0001150002077a11 */ /* 0x000fe400000f1400 */
[----:B------:R-:W-:-:S05]  /*a1e0*/  MOV R0, 0xff800000 ;  /* 0xff80000000007802 */ /* 0x000fca0000000f00 */
[----:B------:R1:W-:Y:S02]  /*a1f0*/  STG.E [R6.64], R0 ;  /* 0x0000000006007986 */ /* 0x0003e4000c101904 */
.L_x_40:
[----:B------:R-:W-:Y:S05]  /*a200*/  BSYNC B0 ;  /* 0x0000000000007941 */ /* 0x000fea0003800000 */
.L_x_39:
[----:B-1----:R-:W1:Y:S01]  /*a210*/  S2R R6, SR_CTAID.Y ;  /* 0x0000000000067919 */ /* 0x002e620000002600 */
[----:B------:R-:W-:Y:S01]  /*a220*/  IMAD R0, R5, c[0x0][0x3a0], RZ ;  /* 0x0000e80005007a24 */ /* 0x000fe200078e02ff */
[----:B------:R-:W-:Y:S01]  /*a230*/  SHF.R.S32.HI R5, RZ, 0x1f, R11 ;  /* 0x0000001fff057819 */ /* 0x000fe2000001140b */
[C---:B------:R-:W-:Y:S01]  /*a240*/  IMAD.WIDE.U32 R2, R4.reuse, c[0x0][0x3a0], RZ ;  /* 0x0000e80004027a25 */ /* 0x040fe200078e00ff */
[----:B------:R-:W2:Y:S01]  /*a250*/  S2R R9, SR_CTAID.X ;  /* 0x0000000000097919 */ /* 0x000ea20000002500 */
[----:B------:R-:W-:Y:S01]  /*a260*/  MOV R8, c[0x0][0x4e8] ;  /* 0x00013a0000087a02 */ /* 0x000fe20000000f00 */
[----:B------:R-:W-:Y:S01]  /*a270*/  BSSY B0, `(.L_x_41) ;  /* 0x000003c000007945 */ /* 0x000fe20003800000 */
[----:B------:R-:W-:Y:S01]  /*a280*/  LEA.HI R5, R5, R11, RZ, 0x2 ;  /* 0x0000000b05057211 */ /* 0x000fe200078f10ff */
[----:B------:R-:W-:Y:S01]  /*a290*/  IMAD R0, R4, c[0x0][0x3a4], R0 ;  /* 0x0000e90004007a24 */ /* 0x000fe200078e0200 */
[----:B------:R-:W-:Y:S01]  /*a2a0*/  ISETP.NE.AND P0, PT, R8, 0x1, PT ;  /* 0x000000010800780c */ /* 0x000fe20003f05270 */
[----:B-----5:R-:W-:Y:S01]  /*a2b0*/  IMAD R13, R13, c[0x0][0x4e8], RZ ;  /* 0x00013a000d0d7a24 */ /* 0x020fe200078e02ff */
[----:B------:R-:W-:-:S02]  /*a2c0*/  LOP3.LUT R4, R5, 0xfffffffc, RZ, 0xc0, !PT ;  /* 0xfffffffc05047812 */ /* 0x000fc400078ec0ff */
[----:B------:R-:W-:-:S03]  /*a2d0*/  IADD3 R3, R3, R0, RZ ;  /* 0x0000000003037210 */ /* 0x000fc60007ffe0ff */
[----:B------:R-:W-:Y:S01]  /*a2e0*/  IMAD.IADD R8, R11, 0x1, -R4 ;  /* 0x000000010b087824 */ /* 0x000fe200078e0a04 */
[----:B------:R-:W-:-:S04]  /*a2f0*/  SHF.R.S32.HI R11, RZ, 0x2, R5 ;  /* 0x00000002ff0b7819 */ /* 0x000fc80000011405 */
[-C--:B------:R-:W-:Y:S02]  /*a300*/  LEA R4, R8, R11.reuse, 0x5 ;  /* 0x0000000b08047211 */ /* 0x080fe400078e28ff */
[----:B-1----:R-:W-:Y:S01]  /*a310*/  SHF.R.S32.HI R7, RZ, 0x1f, R6 ;  /* 0x0000001fff077819 */ /* 0x002fe20000011406 */
[----:B------:R-:W-:Y:S01]  /*a320*/  IMAD.WIDE.U32 R2, R6, c[0x0][0x3e8], R2 ;  /* 0x0000fa0006027a25 */ /* 0x000fe200078e0002 */
[----:B--2---:R-:W-:-:S03]  /*a330*/  LEA R11, R9, R11, 0x7 ;  /* 0x0000000b090b7211 */ /* 0x004fc600078e38ff */
[----:B------:R-:W-:Y:S02]  /*a340*/  IMAD R0, R7, c[0x0][0x3e8], RZ ;  /* 0x0000fa0007007a24 */ /* 0x000fe400078e02ff */
[----:B------:R-:W-:Y:S02]  /*a350*/  IMAD R4, R9, 0x80, R4 ;  /* 0x0000008009047824 */ /* 0x000fe400078e0204 */
[----:B------:R-:W-:Y:S02]  /*a360*/  IMAD R0, R6, c[0x0][0x3ec], R0 ;  /* 0x0000fb0006007a24 */ /* 0x000fe400078e0200 */
[----:B------:R-:W-:-:S03]  /*a370*/  @P0 IMAD.HI.U32 R5, R4, c[0x0][0x4ec], RZ ;  /* 0x00013b0004050a27 */ /* 0x000fc600078e00ff */
[----:B------:R-:W-:Y:S01]  /*a380*/  IADD3 R3, R0, R3, RZ ;  /* 0x0000000300037210 */ /* 0x000fe20007ffe0ff */
[----:B------:R-:W-:Y:S01]  /*a390*/  IMAD R6, R12, c[0x0][0x3f0], RZ ;  /* 0x0000fc000c067a24 */ /* 0x000fe200078e02ff */
[----:B------:R-:W-:Y:S02]  /*a3a0*/  MOV R0, R4 ;  /* 0x0000000400007202 */ /* 0x000fe40000000f00 */
[----:B------:R-:W-:Y:S01]  /*a3b0*/  @P0 SHF.R.U32.HI R0, RZ, c[0x0][0x4f0], R5 ;  /* 0x00013c00ff000a19 */ /* 0x000fe20000011605 */
[C---:B------:R-:W-:Y:S02]  /*a3c0*/  IMAD R7, R10.reuse, c[0x0][0x3f4], R6 ;  /* 0x0000fd000a077a24 */ /* 0x040fe400078e0206 */
[----:B------:R-:W-:Y:S01]  /*a3d0*/  IMAD.WIDE.U32 R2, R10, c[0x0][0x3f0], R2 ;  /* 0x0000fc000a027a25 */ /* 0x000fe200078e0002 */
[----:B------:R-:W-:-:S03]  /*a3e0*/  SHF.R.S32.HI R6, RZ, 0x1f, R0 ;  /* 0x0000001fff067819 */ /* 0x000fc60000011400 */
[----:B------:R-:W-:Y:S01]  /*a3f0*/  IMAD.MOV R5, RZ, RZ, -R0 ;  /* 0x000000ffff057224 */ /* 0x000fe200078e0a00 */
[----:B------:R-:W-:Y:S01]  /*a400*/  IADD3 R3, R3, R7, RZ ;  /* 0x0000000703037210 */ /* 0x000fe20007ffe0ff */
[----:B------:R-:W-:Y:S02]  /*a410*/  IMAD R6, R6, c[0x0][0x3e0], RZ ;  /* 0x0000f80006067a24 */ /* 0x000fe400078e02ff */
[----:B------:R-:W-:Y:S02]  /*a420*/  IMAD R5, R5, c[0x0][0x4e8], R4 ;  /* 0x00013a0005057a24 */ /* 0x000fe400078e0204 */
[----:B------:R-:W-:-:S03]  /*a430*/  IMAD.WIDE.U32 R2, R0, c[0x0][0x3e0], R2 ;  /* 0x0000f80000027a25 */ /* 0x000fc600078e0002 */
[----:B------:R-:W-:Y:S01]  /*a440*/  SHF.R.S32.HI R4, RZ, 0x1f, R5 ;  /* 0x0000001fff047819 */ /* 0x000fe20000011405 */
[----:B------:R-:W-:-:S05]  /*a450*/  IMAD R0, R0, c[0x0][0x3e4], R6 ;  /* 0x0000f90000007a24 */ /* 0x000fca00078e0206 */
[----:B------:R-:W-:Y:S01]  /*a460*/  IADD3 R3, R3, R0, RZ ;  /* 0x0000000003037210 */ /* 0x000fe20007ffe0ff */
[----:B------:R-:W-:-:S04]  /*a470*/  IMAD R0, R4, c[0x0][0x3d8], RZ ;  /* 0x0000f60004007a24 */ /* 0x000fc800078e02ff */
[C---:B------:R-:W-:Y:S02]  /*a480*/  IMAD R0, R5.reuse, c[0x0][0x3dc], R0 ;  /* 0x0000f70005007a24 */ /* 0x040fe400078e0200 */
[----:B------:R-:W-:-:S04]  /*a490*/  IMAD.WIDE.U32 R2, R5, c[0x0][0x3d8], R2 ;  /* 0x0000f60005027a25 */ /* 0x000fc800078e0002 */
[----:B------:R-:W-:Y:S01]  /*a4a0*/  IMAD.IADD R0, R3, 0x1, R0 ;  /* 0x0000000103007824 */ /* 0x000fe200078e0200 */
[----:B------:R-:W-:-:S04]  /*a4b0*/  LEA R14, P0, R2, c[0x0][0x380], 0x1 ;  /* 0x0000e000020e7a11 */ /* 0x000fc800078008ff */
[----:B------:R-:W-:Y:S02]  /*a4c0*/  LEA.HI.X R12, R2, c[0x0][0x384], R0, 0x1, P0 ;  /* 0x0000e100020c7a11 */ /* 0x000fe400000f0c00 */
[----:B------:R-:W-:Y:S01]  /*a4d0*/  ISETP.GE.AND P0, PT, R11, R13, PT ;  /* 0x0000000d0b00720c */ /* 0x000fe20003f06270 */
[----:B------:R1:W2:Y:S01]  /*a4e0*/  SHFL.IDX PT, R2, R14, RZ, 0x1c1f ;  /* 0x001c1fff0e027589 */ /* 0x0002a200000e0000 */
[----:B------:R-:W-:-:S03]  /*a4f0*/  SHF.L.U32 R0, R8, 0x3, RZ ;  /* 0x0000000308007819 */ /* 0x000fc600000006ff */
[----:B------:R1:W3:Y:S01]  /*a500*/  SHFL.IDX PT, R3, R12, RZ, 0x1c1f ;  /* 0x001c1fff0c037589 */ /* 0x0002e200000e0000 */
[C---:B------:R-:W-:Y:S02]  /*a510*/  IADD3 R9, R0.reuse, 0x20, RZ ;  /* 0x0000002000097810 */ /* 0x040fe40007ffe0ff */
[----:B------:R-:W-:-:S05]  /*a520*/  IADD3 R10, R0, 0x40, RZ ;  /* 0x00000040000a7810 */ /* 0x000fca0007ffe0ff */
        /* <DEDUP_REMOVED lines=11> */
[----:B------:R2:W-:Y:S02]  /*a5e0*/  @!P2 ST.E.128 [R6.64], RZ ;  /* 0x000000ff0600a985 */ /* 0x0005e4000c101d04 */
[----:B------:R-:W-:-:S04]  /*a5f0*/  @!P1 IMAD.WIDE R4, R5, 0x2, R2 ;  /* 0x0000000205049825 */ /* 0x000fc800078e0202 */
[----:B------:R-:W-:Y:S01]  /*a600*/  @!P0 IMAD.WIDE R2, R8, 0x2, R2 ;  /* 0x0000000208028825 */ /* 0x000fe200078e0202 */
[----:B------:R2:W-:Y:S04]  /*a610*/  @!P1 ST.E.128 [R4.64], RZ ;  /* 0x000000ff04009985 */ /* 0x0005e8000c101d04 */
[----:B------:R2:W-:Y:S02]  /*a620*/  @!P0 ST.E.128 [R2.64], RZ ;  /* 0x000000ff02008985 */ /* 0x0005e4000c101d04 */
.L_x_42:
[----:B------:R-:W-:Y:S05]  /*a630*/  BSYNC B0 ;  /* 0x0000000000007941 */ /* 0x000fea0003800000 */
.L_x_41:
[----:B--2---:R-:W-:Y:S01]  /*a640*/  IADD3 R4, R11, 0x20, RZ ;  /* 0x000000200b047810 */ /* 0x004fe20007ffe0ff */
[----:B---3--:R2:W3:Y:S01]  /*a650*/  SHFL.IDX PT, R3, R12, 0x1, 0x1c1f ;  /* 0x003c1f000c037f89 */ /* 0x0084e200000e0000 */
[----:B------:R-:W-:Y:S02]  /*a660*/  BSSY B0, `(.L_x_43) ;  /* 0x0000013000007945 */ /* 0x000fe40003800000 */
[----:B------:R-:W-:Y:S01]  /*a670*/  ISETP.GE.AND P0, PT, R4, R13, PT ;  /* 0x0000000d0400720c */ /* 0x000fe20003f06270 */
[----:B------:R2:W4:-:S12]  /*a680*/  SHFL.IDX PT, R2, R14, 0x1, 0x1c1f ;  /* 0x003c1f000e027f89 */ /* 0x00051800000e0000 */
        /* <DEDUP_REMOVED lines=16> */
.L_x_44:
[----:B------:R-:W-:Y:S05]  /*a790*/  BSYNC B0 ;  /* 0x0000000000007941 */ /* 0x000fea0003800000 */
.L_x_43:
[----:B---3--:R-:W-:Y:S01]  /*a7a0*/  IADD3 R4, R11, 0x40, RZ ;  /* 0x000000400b047810 */ /* 0x008fe20007ffe0ff */
[----:B------:R3:W1:Y:S01]  /*a7b0*/  SHFL.IDX PT, R3, R12, 0x2, 0x1c1f ;  /* 0x005c1f000c037f89 */ /* 0x00066200000e0000 */
[----:B------:R-:W-:Y:S02]  /*a7c0*/  BSSY B0, `(.L_x_45) ;  /* 0x0000013000007945 */ /* 0x000fe40003800000 */
[----:B------:R-:W-:Y:S01]  /*a7d0*/  ISETP.GE.AND P0, PT, R4, R13, PT ;  /* 0x0000000d0400720c */ /* 0x000fe20003f06270 */
[----:B----4-:R3:W4:-:S12]  /*a7e0*/  SHFL.IDX PT, R2, R14, 0x2, 0x1c1f ;  /* 0x005c1f000e027f89 */ /* 0x01071800000e0000 */
[----:B------:R-:W-:Y:S05]  /*a7f0*/  @P0 BRA `(.L_x_46) ;  /* 0x000000f000000947 */ /* 0x000fea0003800000 */
[----:B------:R-:W-:Y:S02]  /*a800*/  ISETP.GE.AND P1, PT, R9, c[0x0][0x3c8], PT ;  /* 0x0000f20009007a0c */ /* 0x000fe40003f26270 */
[----:B------:R-:W-:Y:S02]  /*a810*/  ISETP.GE.AND P0, PT, R10, c[0x0][0x3c8], PT ;  /* 0x0000f2000a007a0c */ /* 0x000fe40003f06270 */
[----:B------:R-:W-:-:S09]  /*a820*/  ISETP.GE.AND P2, PT, R0, c[0x0][0x3c8], PT ;  /* 0x0000f20000007a0c */ /* 0x000fd20003f46270 */
[----:B------:R-:W-:Y:S02]  /*a830*/  @!P1 SHF.R.S32.HI R5, RZ, 0x1f, R9 ;  /* 0x0000001fff059819 */ /* 0x000fe40000011409 */
[----:B------:R-:W-:Y:S02]  /*a840*/  @!P0 SHF.R.S32.HI R4, RZ, 0x1f, R10 ;  /* 0x0000001fff048819 */ /* 0x000fe4000001140a */
[----:B------:R-:W-:Y:S01]  /*a850*/  @!P1 LEA.HI R5, R5, R9, RZ, 0x3 ;  /* 0x0000000905059211 */ /* 0x000fe200078f18ff */
[--C-:B-1--4-:R-:W-:Y:S01]  /*a860*/  @!P2 IMAD.WIDE R6, R0, 0x2, R2.reuse ;  /* 0x000000020006a825 */ /* 0x112fe200078e0202 */
        /* <DEDUP_REMOVED lines=8> */
.L_x_46:
[----:B------:R-:W-:Y:S05]  /*a8f0*/  BSYNC B0 ;  /* 0x0000000000007941 */ /* 0x000fea0003800000 */
.L_x_45:
[----:B-1----:R-:W-:Y:S01]  /*a900*/  IADD3 R4, R11, 0x60, RZ ;  /* 0x000000600b047810 */ /* 0x002fe20007ffe0ff */
[----:B------:R1:W2:Y:S03]  /*a910*/  SHFL.IDX PT, R3, R12, 0x3, 0x1c1f ;  /* 0x007c1f000c037f89 */ /* 0x0002a600000e0000 */
[----:B------:R-:W-:Y:S01]  /*a920*/  ISETP.GE.AND P0, PT, R4, R13, PT ;  /* 0x0000000d0400720c */ /* 0x000fe20003f06270 */
[----:B----4-:R1:W4:-:S12]  /*a930*/  SHFL.IDX PT, R2, R14, 0x3, 0x1c1f ;  /* 0x007c1f000e027f89 */ /* 0x01031800000e0000 */
[----:B------:R-:W-:Y:S05]  /*a940*/  @P0 EXIT ;  /* 0x000000000000094d */ /* 0x000fea0003800000 */
[----:B------:R-:W-:Y:S02]  /*a950*/  ISETP.GE.AND P0, PT, R9, c[0x0][0x3c8], PT ;  /* 0x0000f20009007a0c */ /* 0x000fe40003f06270 */
[----:B------:R-:W-:-:S11]  /*a960*/  ISETP.GE.AND P1, PT, R0, c[0x0][0x3c8], PT ;  /* 0x0000f20000007a0c */ /* 0x000fd60003f26270 */
[----:B------:R-:W-:Y:S02]  /*a970*/  @!P0 SHF.R.S32.HI R4, RZ, 0x1f, R9 ;  /* 0x0000001fff048819 */ /* 0x000fe40000011409 */
[----:B--2-4-:R-:W-:Y:S02]  /*a980*/  @!P1 IMAD.WIDE R6, R0, 0x2, R2 ;  /* 0x0000000200069825 */ /* 0x014fe400078e0202 */
[----:B------:R-:W-:-:S03]  /*a990*/  @!P0 LEA.HI R4, R4, R9, RZ, 0x3 ;  /* 0x0000000904048211 */ /* 0x000fc600078f18ff */
[----:B------:R2:W-:Y:S01]  /*a9a0*/  @!P1 ST.E.128 [R6.64], RZ ;  /* 0x000000ff06009985 */ /* 0x0005e2000c101d04 */
[----:B------:R-:W-:-:S05]  /*a9b0*/  @!P0 LOP3.LUT R4, R4, 0xfffffff8, RZ, 0xc0, !PT ;  /* 0xfffffff804048812 */ /* 0x000fca00078ec0ff */
[----:B------:R-:W-:-:S05]  /*a9c0*/  @!P0 IMAD.WIDE R4, R4, 0x2, R2 ;  /* 0x0000000204048825 */ /* 0x000fca00078e0202 */
[----:B------:R2:W-:Y:S01]  /*a9d0*/  @!P0 ST.E.128 [R4.64], RZ ;  /* 0x000000ff04008985 */ /* 0x0005e2000c101d04 */
[----:B------:R-:W-:-:S13]  /*a9e0*/  ISETP.GE.AND P0, PT, R10, c[0x0][0x3c8], PT ;  /* 0x0000f2000a007a0c */ /* 0x000fda0003f06270 */
[----:B------:R-:W-:Y:S05]  /*a9f0*/  @P0 EXIT ;  /* 0x000000000000094d */ /* 0x000fea0003800000 */
[----:B------:R-:W-:-:S04]  /*aa00*/  SHF.R.S32.HI R0, RZ, 0x1f, R10 ;  /* 0x0000001fff007819 */ /* 0x000fc8000001140a */
[----:B------:R-:W-:-:S04]  /*aa10*/  LEA.HI R0, R0, R10, RZ, 0x3 ;  /* 0x0000000a00007211 */ /* 0x000fc800078f18ff */
[----:B------:R-:W-:-:S05]  /*aa20*/  LOP3.LUT R0, R0, 0xfffffff8, RZ, 0xc0, !PT ;  /* 0xfffffff800007812 */ /* 0x000fca00078ec0ff */
[----:B------:R-:W-:-:S05]  /*aa30*/  IMAD.WIDE R2, R0, 0x2, R2 ;  /* 0x0000000200027825 */ /* 0x000fca00078e0202 */
[----:B------:R-:W-:Y:S01]  /*aa40*/  ST.E.128 [R2.64], RZ ;  /* 0x000000ff02007985 */ /* 0x000fe2000c101d04 */
[----:B------:R-:W-:Y:S05]  /*aa50*/  EXIT ;  /* 0x000000000000794d */ /* 0x000fea0003800000 */
.L_x_47:
        /* <DEDUP_REMOVED lines=10> */
.L_x_755:


//--------------------- .text._ZN7cutlass13device_kernelIN5flash19enable_sm80_to_sm89INS1_16FlashAttnFwdSm80INS1_25CollectiveMainloopFwdSm80ILi4ELi1ELb0EN4cute5tupleIJNS5_1CILi128EEENS7_ILi64EEENS7_ILi96EEEEEELi96ENS_10bfloat16_tEfNS_4arch4Sm80ELb0ELb0ELb0ELb1ELb0ELb1ELb1ELb0EEENS1_21CollectiveEpilogueFwdINS6_IJS8_SA_S9_EEENS6_IJNS7_ILi1EEESI_SI_EEESC_SE_Li128ELb1ELb1ELb0ELb0EEENS1_19SingleTileSchedulerILb1ELb0ELb1ELi128EEEEEEEEEvNT_6ParamsE --------------------------
	.section	.text._ZN7cutlass13device_kernelIN5flash19enable_sm80_to_sm89INS1_16FlashAttnFwdSm80INS1_25CollectiveMainloopFwdSm80ILi4ELi1ELb0EN4cute5tupleIJNS5_1CILi128EEENS7_ILi64EEENS7_ILi96EEEEEELi96ENS_10bfloat16_tEfNS_4arch4Sm80ELb0ELb0ELb0ELb1ELb0ELb1ELb1ELb0EEENS1_21CollectiveEpilogueFwdINS6_IJS8_SA_S9_EEENS6_IJNS7_ILi1EEESI_SI_EEESC_SE_Li128ELb1ELb1ELb0ELb0EEENS1_19SingleTileSchedulerILb1ELb0ELb1ELi128EEEEEEEEEvNT_6ParamsE,"ax",@progbits
	.sectioninfo	@"SHI_REGISTERS=255"
	.align	128
.text._ZN7cutlass13device_kernelIN5flash19enable_sm80_to_sm89INS1_16FlashAttnFwdSm80INS1_25CollectiveMainloopFwdSm80ILi4ELi1ELb0EN4cute5tupleIJNS5_1CILi128EEENS7_ILi64EEENS7_ILi96EEEEEELi96ENS_10bfloat16_tEfNS_4arch4Sm80ELb0ELb0ELb0ELb1ELb0ELb1ELb1ELb0EEENS1_21CollectiveEpilogueFwdINS6_IJS8_SA_S9_EEENS6_IJNS7_ILi1EEESI_SI_EEESC_SE_Li128ELb1ELb1ELb0ELb0EEENS1_19SingleTileSchedulerILb1ELb0ELb1ELi128EEEEEEEEEvNT_6ParamsE:
        .type           _ZN7cutlass13device_kernelIN5flash19enable_sm80_to_sm89INS1_16FlashAttnFwdSm80INS1_25CollectiveMainloopFwdSm80ILi4ELi1ELb0EN4cute5tupleIJNS5_1CILi128EEENS7_ILi64EEENS7_ILi96EEEEEELi96ENS_10bfloat16_tEfNS_4arch4Sm80ELb0ELb0ELb0ELb1ELb0ELb1ELb1ELb0EEENS1_21CollectiveEpilogueFwdINS6_IJS8_SA_S9_EEENS6_IJNS7_ILi1EEESI_SI_EEESC_SE_Li128ELb1ELb1ELb0ELb0EEENS1_19SingleTileSchedulerILb1ELb0ELb1ELi128EEEEEEEEEvNT_6ParamsE,@function
        .size           _ZN7cutlass13device_kernelIN5flash19enable_sm80_to_sm89INS1_16FlashAttnFwdSm80INS1_25CollectiveMainloopFwdSm80ILi4ELi1ELb0EN4cute5tupleIJNS5_1CILi128EEENS7_ILi64EEENS7_ILi96EEEEEELi96ENS_10bfloat16_tEfNS_4arch4Sm80ELb0ELb0ELb0ELb1ELb0ELb1ELb1ELb0EEENS1_21CollectiveEpilogueFwdINS6_IJS8_SA_S9_EEENS6_IJNS7_ILi1EEESI_SI_EEESC_SE_Li128ELb1ELb1ELb0ELb0EEENS1_19SingleTileSchedulerILb1ELb0ELb1ELi128EEEEEEEEEvNT_6ParamsE,(.L_x_756 - _ZN7cutlass13device_kernelIN5flash19enable_sm80_to_sm89INS1_16FlashAttnFwdSm80INS1_25CollectiveMainloopFwdSm80ILi4ELi1ELb0EN4cute5tupleIJNS5_1CILi128EEENS7_ILi64EEENS7_ILi96EEEEEELi96ENS_10bfloat16_tEfNS_4arch4Sm80ELb0ELb0ELb0ELb1ELb0ELb1ELb1ELb0EEENS1_21CollectiveEpilogueFwdINS6_IJS8_SA_S9_EEENS6_IJNS7_ILi1EEESI_SI_EEESC_SE_Li128ELb1ELb1ELb0ELb0EEENS1_19SingleTileSchedulerILb1ELb0ELb1ELi128EEEEEEEEEvNT_6ParamsE)
        .other          _ZN7cutlass13device_kernelIN5flash19enable_sm80_to_sm89INS1_16FlashAttnFwdSm80INS1_25CollectiveMainloopFwdSm80ILi4ELi1ELb0EN4cute5tupleIJNS5_1CILi128EEENS7_ILi64EEENS7_ILi96EEEEEELi96ENS_10bfloat16_tEfNS_4arch4Sm80ELb0ELb0ELb0ELb1ELb0ELb1ELb1ELb0EEENS1_21CollectiveEpilogueFwdINS6_IJS8_SA_S9_EEENS6_IJNS7_ILi1EEESI_SI_EEESC_SE_Li128ELb1ELb1ELb0ELb0EEENS1_19SingleTileSchedulerILb1ELb0ELb1ELi128EEEEEEEEEvNT_6ParamsE,@"STO_CUDA_ENTRY STV_DEFAULT"
_ZN7cutlass13device_kernelIN5flash19enable_sm80_to_sm89INS1_16FlashAttnFwdSm80INS1_25CollectiveMainloopFwdSm80ILi4ELi1ELb0EN4cute5tupleIJNS5_1CILi128EEENS7_ILi64EEENS7_ILi96EEEEEELi96ENS_10bfloat16_tEfNS_4arch4Sm80ELb0ELb0ELb0ELb1ELb0ELb1ELb1ELb0EEENS1_21CollectiveEpilogueFwdINS6_IJS8_SA_S9_EEENS6_IJNS7_ILi1EEESI_SI_EEESC_SE_Li128ELb1ELb1ELb0ELb0EEENS1_19SingleTileSchedulerILb1ELb0ELb1ELi128EEEEEEEEEvNT_6ParamsE:
        /* <DEDUP_REMOVED lines=17> */
.L_x_49:
        /* <DEDUP_REMOVED lines=8> */
.L_x_51:
[----:B------:R-:W-:-:S05]  /*0190*/  MOV R0, c[0x0][0x54c] ;  /* 0x0001530000007a02 */ /* 0x000fca0000000f00 */
.L_x_50:
[----:B-----5:R-:W-:Y:S01]  /*01a0*/  IMAD R0, R0, c[0x0][0x548], RZ ;  /* 0x0001520000007a24 */ /* 0x020fe200078e02ff */
[----:B-1----:R-:W-:-:S04]  /*01b0*/  SHF.L.U32 R2, R172, 0x7, RZ ;  /* 0x00000007ac027819 */ /* 0x002fc800000006ff */
[----:B------:R-:W-:-:S04]  /*01c0*/  ISETP.GE.AND P0, PT, R2, R0, PT ;  /* 0x000000000200720c */ /* 0x000fc80003f06270 */
[----:B------:R-:W-:-:S05]  /*01d0*/  SEL R0, R5, 0xffffffff, !P0 ;  /* 0xffffffff05007807 */ /* 0x000fca0004000000 */
[----:B------:R1:W-:Y:S01]  /*01e0*/  STL [R1+0x34], R0 ;  /* 0x0000340001007387 */ /* 0x0003e20000100800 */
[----:B------:R-:W-:Y:S05]  /*01f0*/  BRA `(.L_x_52) ;  /* 0x0000013000007947 */ /* 0x000fea0003800000 */
.L_x_48:
[----:B---3--:R-:W-:-:S04]  /*0200*/  ISETP.NE.U32.AND P0, PT, RZ, c[0x0][0x568], PT ;  /* 0x00015a00ff007a0c */ /* 0x008fc80003f05070 */
[----:B------:R-:W-:-:S13]  /*0210*/  ISETP.NE.AND.EX P0, PT, RZ, c[0x0][0x56c], PT, P0 ;  /* 0x00015b00ff007a0c */ /* 0x000fda0003f05300 */
[----:B------:R-:W-:Y:S05]  /*0220*/  @!P0 BRA `(.L_x_53) ;  /* 0x0000002000008947 */ /* 0x000fea0003800000 */
[----:B------:R1:W5:Y:S01]  /*0230*/  LDG.E R0, [R2.64] ;  /* 0x0000000602007981 */ /* 0x000362000c1e1900 */
[----:B------:R-:W-:Y:S05]  /*0240*/  BRA `(.L_x_54) ;  /* 0x0000009000007947 */ /* 0x000fea0003800000 */
.L_x_53:
        /* <DEDUP_REMOVED lines=8> */
.L_x_55:
[----:B------:R-:W-:-:S05]  /*02d0*/  MOV R0, c[0x0][0x54c] ;  /* 0x0001530000007a02 */ /* 0x000fca0000000f00 */
.L_x_54:
[----:B-----5:R-:W-:Y:S01]  /*02e0*/  IMAD R0, R0, c[0x0][0x548], RZ ;  /* 0x0001520000007a24 */ /* 0x020fe200078e02ff */
[----:B-1----:R-:W-:-:S04]  /*02f0*/  SHF.L.U32 R2, R172, 0x7, RZ ;  /* 0x00000007ac027819 */ /* 0x002fc800000006ff */
[----:B------:R-:W-:-:S04]  /*0300*/  ISETP.GE.AND P0, PT, R2, R0, PT ;  /* 0x000000000200720c */ /* 0x000fc80003f06270 */
[----:B------:R-:W-:-:S05]  /*0310*/  SEL R0, R5, 0xffffffff, !P0 ;  /* 0xffffffff05007807 */ /* 0x000fca0004000000 */
[----:B------:R1:W-:Y:S04]  /*0320*/  STL [R1+0x34], R0 ;  /* 0x0000340001007387 */ /* 0x0003e80000100800 */
.L_x_52:
[----:B------:R-:W2:Y:S02]  /*0330*/  LDL R17, [R1+0x34] ;  /* 0x0000340001117983 */ /* 0x000ea40000100800 */
[----:B--2---:R-:W-:-:S13]  /*0340*/  ISETP.GE.AND P0, PT, R17, RZ, PT ;  /* 0x000000ff1100720c */ /* 0x004fda0003f06270 */
[----:B------:R-:W-:Y:S05]  /*0350*/  @!P0 EXIT ;  /* 0x000000000000894d */ /* 0x000fea0003800000 */
[----:B------:R-:W-:Y:S01]  /*0360*/  ISETP.NE.U32.AND P0, PT, RZ, c[0x0][0x370], PT ;  /* 0x0000dc00ff007a0c */ /* 0x000fe20003f05070 */
[----:B------:R-:W-:Y:S01]  /*0370*/  IMAD.MOV.U32 R144, RZ, RZ, RZ ;  /* 0x000000ffff907224 */ /* 0x000fe200078e00ff */
[----:B------:R-:W-:Y:S01]  /*0380*/  ISETP.NE.U32.AND P1, PT, RZ, c[0x0][0x360], PT ;  /* 0x0000d800ff007a0c */ /* 0x000fe20003f25070 */
[----:B------:R-:W-:Y:S01]  /*0390*/  CS2R R148, SRZ ;  /* 0x0000000000947805 */ /* 0x000fe2000001ff00 */
[----:B------:R-:W-:Y:S01]  /*03a0*/  ISETP.NE.AND.EX P2, PT, RZ, c[0x0][0x374], PT, P0 ;  /* 0x0000dd00ff007a0c */ /* 0x000fe20003f45300 */
[----:B------:R-:W-:Y:S01]  /*03b0*/  IMAD.MOV.U32 R12, RZ, RZ, RZ ;  /* 0x000000ffff0c7224 */ /* 0x000fe200078e00ff */
[----:B------:R-:W-:Y:S01]  /*03c0*/  ISETP.NE.AND.EX P0, PT, RZ, c[0x0][0x364], PT, P1 ;  /* 0x0000d900ff007a0c */ /* 0x000fe20003f05310 */
[CC--:B------:R-:W-:Y:S01]  /*03d0*/  IMAD.WIDE R6, R17.reuse, R13.reuse, c[0x0][0x348] ;  /* 0x0000d20011067625 */ /* 0x0c0fe200078e020d */
[----:B------:R-:W-:Y:S02]  /*03e0*/  ISETP.NE.U32.AND P1, PT, RZ, c[0x0][0x348], PT ;  /* 0x0000d200ff007a0c */ /* 0x000fe40003f25070 */
[----:B------:R-:W-:Y:S01]  /*03f0*/  ISETP.NE.U32.AND P5, PT, RZ, c[0x0][0x350], PT ;  /* 0x0000d400ff007a0c */ /* 0x000fe20003fa5070 */
[----:B------:R-:W-:Y:S01]  /*0400*/  IMAD.WIDE R4, R17, R13, c[0x0][0x350] ;  /* 0x0000d40011047625 */ /* 0x000fe200078e020d */
[----:B------:R-:W-:-:S02]  /*0410*/  ISETP.NE.U32.AND P3, PT, RZ, c[0x0][0x358], PT ;  /* 0x0000d600ff007a0c */ /* 0x000fc40003f65070 */
[----:B------:R-:W-:Y:S01]  /*0420*/  ISETP.NE.AND.EX P1, PT, RZ, c[0x0][0x34c], PT, P1 ;  /* 0x0000d300ff007a0c */ /* 0x000fe20003f25310 */
[CC--:B------:R-:W-:Y:S01]  /*0430*/  IMAD.WIDE R2, R17.reuse, R13.reuse, c[0x0][0x358] ;  /* 0x0000d60011027625 */ /* 0x0c0fe200078e020d */
[----:B------:R-:W-:Y:S02]  /*0440*/  ISETP.NE.AND.EX P5, PT, RZ, c[0x0][0x354], PT, P5 ;  /* 0x0000d500ff007a0c */ /* 0x000fe40003fa5350 */
[----:B------:R-:W-:Y:S01]  /*0450*/  ISETP.NE.AND.EX P3, PT, RZ, c[0x0][0x35c], PT, P3 ;  /* 0x0000d700ff007a0c */ /* 0x000fe20003f65330 */
[CC--:B------:R-:W-:Y:S01]  /*0460*/  @P2 IMAD.WIDE R10, R17.reuse, R13.reuse, c[0x0][0x370] ;  /* 0x0000dc00110a2625 */ /* 0x0c0fe200078e020d */
[----:B------:R-:W2:Y:S03]  /*0470*/  S2R R51, SR_CTAID.Y ;  /* 0x0000000000337919 */ /* 0x000ea60000002600 */
[----:B------:R-:W-:Y:S01]  /*0480*/  IMAD.MOV.U32 R153, RZ, RZ, c[0x0][0x168] ;  /* 0x00005a00ff997624 */ /* 0x000fe200078e00ff */
[----:B------:R3:W5:Y:S01]  /*0490*/  @P2 LDG.E R144, [R10.64] ;  /* 0x000000060a902981 */ /* 0x000762000c1e1900 */
[----:B------:R-:W-:-:S03]  /*04a0*/  @P0 IMAD.WIDE R8, R17, R13, c[0x0][0x360] ;  /* 0x0000d80011080625 */ /* 0x000fc600078e020d */
[----:B------:R3:W5:Y:S04]  /*04b0*/  @P1 LDG.E R149, [R6.64] ;  /* 0x0000000606951981 */ /* 0x000768000c1e1900 */
[----:B------:R3:W5:Y:S04]  /*04c0*/  @P5 LDG.E R148, [R4.64] ;  /* 0x0000000604945981 */ /* 0x000768000c1e1900 */
[----:B------:R3:W5:Y:S01]  /*04d0*/  @P3 LDG.E R12, [R2.64] ;  /* 0x00000006020c3981 */ /* 0x000762000c1e1900 */
[----:B------:R-:W-:-:S03]  /*04e0*/  IMAD.MOV.U32 R94, RZ, RZ, c[0x0][0x228] ;  /* 0x00008a00ff5e7624 */ /* 0x000fc600078e00ff */
[----:B------:R4:W5:Y:S01]  /*04f0*/  @P0 LDG.E R153, [R8.64] ;  /* 0x0000000608990981 */ /* 0x000962000c1e1900 */
[----:B--2---:R-:W-:Y:S01]  /*0500*/  SHF.R.S32.HI R173, RZ, 0x1f, R51 ;  /* 0x0000001fffad7819 */ /* 0x004fe20000011433 */
[----:B----4-:R-:W-:Y:S01]  /*0510*/  IMAD.MOV.U32 R8, RZ, RZ, c[0x0][0x1d0] ;  /* 0x00007400ff087624 */ /* 0x010fe200078e00ff */
[----:B------:R-:W-:Y:S05]  /*0520*/  @P0 BRA `(.L_x_56) ;  /* 0x0000004000000947 */ /* 0x000fea0003800000 */
[----:B---3--:R-:W-:Y:S05]  /*0530*/  @!P1 BRA `(.L_x_56) ;  /* 0x0000003000009947 */ /* 0x008fea0003800000 */
[----:B-1----:R1:W2:Y:S04]  /*0540*/  LDG.E R0, [R6.64] ;  /* 0x0000000606007981 */ /* 0x0022a8000c1e1900 */
[----:B-1----:R-:W2:Y:S02]  /*0550*/  LDG.E R6, [R6.64+0x4] ;  /* 0x0000040606067981 */ /* 0x002ea4000c1e1900 */
[----:B--2--5:R-:W-:Y:S02]  /*0560*/  IADD3 R153, -R0, R6, RZ ;  /* 0x0000000600997210 */ /* 0x024fe40007ffe1ff */
.L_x_56:
[----:B---3--:R-:W-:-:S04]  /*0570*/  ISETP.NE.U32.AND P0, PT, RZ, c[0x0][0x368], PT ;  /* 0x0000da00ff007a0c */ /* 0x008fc80003f05070 */
[----:B------:R-:W-:-:S13]  /*0580*/  ISETP.NE.AND.EX P0, PT, RZ, c[0x0][0x36c], PT, P0 ;  /* 0x0000db00ff007a0c */ /* 0x000fda0003f05300 */
[----:B------:R-:W-:Y:S05]  /*0590*/  @!P0 BRA `(.L_x_57) ;  /* 0x0000003000008947 */ /* 0x000fea0003800000 */
[----:B------:R-:W-:-:S05]  /*05a0*/  IMAD.WIDE R4, R17, R13, c[0x0][0x368] ;  /* 0x0000da0011047625 */ /* 0x000fca00078e020d */
[----:B------:R2:W5:Y:S01]  /*05b0*/  LDG.E R8, [R4.64] ;  /* 0x0000000604087981 */ /* 0x000562000c1e1900 */
[----:B------:R-:W-:Y:S05]  /*05c0*/  BRA `(.L_x_58) ;  /* 0x0000004000007947 */ /* 0x000fea0003800000 */
.L_x_57:
[----:B------:R-:W-:Y:S05]  /*05d0*/  @!P5 BRA `(.L_x_58) ;  /* 0x000000300000d947 */ /* 0x000fea0003800000 */
[----:B-1----:R1:W2:Y:S04]  /*05e0*/  LDG.E R0, [R4.64] ;  /* 0x0000000604007981 */ /* 0x0022a8000c1e1900 */
[----:B-1----:R-:W2:Y:S02]  /*05f0*/  LDG.E R4, [R4.64+0x4] ;  /* 0x0000040604047981 */ /* 0x002ea4000c1e1900 */
[----:B--2---:R-:W-:Y:S02]  /*0600*/  IADD3 R8, -R0, R4, RZ ;  /* 0x0000000400087210 */ /* 0x004fe40007ffe1ff */
.L_x_58:
[----:B--2---:R2:W3:Y:S04]  /*0610*/  @P3 LDG.E R5, [R2.64] ;  /* 0x0000000602053981 */ /* 0x0044e8000c1e1900 */
[----:B------:R2:W3:Y:S01]  /*0620*/  @P3 LDG.E R4, [R2.64+0x4] ;  /* 0x0000040602043981 */ /* 0x0004e2000c1e1900 */
[----:B------:R-:W-:Y:S01]  /*0630*/  ISETP.NE.U32.AND P0, PT, RZ, c[0x0][0x378], PT ;  /* 0x0000de00ff007a0c */ /* 0x000fe20003f05070 */
[----:B-----5:R-:W-:-:S03]  /*0640*/  IMAD.MOV.U32 R145, RZ, RZ, R8 ;  /* 0x000000ffff917224 */ /* 0x020fc600078e0008 */
[----:B------:R-:W-:Y:S01]  /*0650*/  ISETP.NE.AND.EX P0, PT, RZ, c[0x0][0x37c], PT, P0 ;  /* 0x0000df00ff007a0c */ /* 0x000fe20003f05300 */
[----:B-1----:R-:W-:-:S12]  /*0660*/  IMAD.IADD R0, R8, 0x1, -R144 ;  /* 0x0000000108007824 */ /* 0x002fd800078e0a90 */
[----:B--2---:R-:W-:-:S05]  /*0670*/  @P0 IMAD.WIDE R2, R17, R13, c[0x0][0x378] ;  /* 0x0000de0011020625 */ /* 0x004fca00078e020d */
[----:B------:R1:W5:Y:S01]  /*0680*/  @P0 LDG.E R145, [R2.64] ;  /* 0x0000000602910981 */ /* 0x000362000c1e1900 */
[----:B---3--:R-:W-:-:S04]  /*0690*/  @P3 IMAD.IADD R94, R4, 0x1, -R5 ;  /* 0x00000001045e3824 */ /* 0x008fc800078e0a05 */
[----:B------:R-:W-:-:S05]  /*06a0*/  IMAD.IADD R161, R0, 0x1, R94 ;  /* 0x0000000100a17824 */ /* 0x000fca00078e025e */
[----:B-1----:R-:W-:-:S04]  /*06b0*/  IADD3 R2, R161, 0x3f, RZ ;  /* 0x0000003fa1027810 */ /* 0x002fc80007ffe0ff */
[----:B------:R-:W-:-:S04]  /*06c0*/  SHF.R.S32.HI R3, RZ, 0x1f, R2 ;  /* 0x0000001fff037819 */ /* 0x000fc80000011402 */
[----:B------:R-:W-:Y:S01]  /*06d0*/  LEA.HI R6, R3, R2, RZ, 0x6 ;  /* 0x0000000203067211 */ /* 0x000fe200078f30ff */
[----:B------:R-:W-:-:S03]  /*06e0*/  IMAD.MOV R3, RZ, RZ, -R0 ;  /* 0x000000ffff037224 */ /* 0x000fc600078e0a00 */
[----:B------:R-:W-:Y:S01]  /*06f0*/  LOP3.LUT R2, R6, 0xffffffc0, RZ, 0xc0, !PT ;  /* 0xffffffc006027812 */ /* 0x000fe200078ec0ff */
[----:B------:R1:W-:Y:S04]  /*0700*/  STL [R1+0x38], R6 ;  /* 0x0000380601007387 */ /* 0x0003e80000100800 */
[----:B------:R-:W-:Y:S01]  /*0710*/  IMAD.IADD R0, R2, 0x1, -R0 ;  /* 0x0000000102007824 */ /* 0x000fe200078e0a00 */
[----:B------:R-:W-:-:S04]  /*0720*/  IMNMX R2, RZ, R3, !PT ;  /* 0x00000003ff027217 */ /* 0x000fc80007800200 */
[----:B------:R-:W-:Y:S02]  /*0730*/  IMNMX R0, R0, R94, PT ;  /* 0x0000005e00007217 */ /* 0x000fe40003800200 */
[----:B------:R-:W-:Y:S02]  /*0740*/  SHF.R.U32.HI R142, RZ, 0x6, R2 ;  /* 0x00000006ff8e7819 */ /* 0x000fe40000011602 */
[----:B------:R-:W-:-:S03]  /*0750*/  ISETP.GT.AND P0, PT, R0, R2, PT ;  /* 0x000000020000720c */ /* 0x000fc60003f04270 */
[----:B------:R-:W-:-:S10]  /*0760*/  IMAD.MOV.U32 R4, RZ, RZ, R142 ;  /* 0x000000ffff047224 */ /* 0x000fd400078e008e */
[----:B------:R-:W-:-:S04]  /*0770*/  @P0 IADD3 R0, R0, 0x3f, RZ ;  /* 0x0000003f00000810 */ /* 0x000fc80007ffe0ff */
[----:B------:R-:W-:-:S04]  /*0780*/  @P0 SHF.R.S32.HI R2, RZ, 0x1f, R0 ;  /* 0x0000001fff020819 */ /* 0x000fc80000011400 */
[----:B------:R-:W-:-:S04]  /*0790*/  @P0 LEA.HI R0, R2, R0, RZ, 0x6 ;  /* 0x0000000002000211 */ /* 0x000fc800078f30ff */
[----:B------:R-:W-:-:S04]  /*07a0*/  @P0 SHF.R.S32.HI R4, RZ, 0x6, R0 ;  /* 0x00000006ff040819 */ /* 0x000fc80000011400 */
[----:B------:R-:W-:-:S13]  /*07b0*/  ISETP.GT.AND P0, PT, R4, R142, PT ;  /* 0x0000008e0400720c */ /* 0x000fda0003f04270 */
[----:B------:R-:W-:Y:S05]  /*07c0*/  @!P0 BRA `(.L_x_59) ;  /* 0x0000525000008947 */ /* 0x000fea0003800000 */
[----:B-1----:R-:W-:-:S04]  /*07d0*/  ISETP.NE.U32.AND P2, PT, RZ, c[0x0][0x340], PT ;  /* 0x0000d000ff007a0c */ /* 0x002fc80003f45070 */
[----:B------:R-:W-:-:S13]  /*07e0*/  ISETP.NE.AND.EX P2, PT, RZ, c[0x0][0x344], PT, P2 ;  /* 0x0000d100ff007a0c */ /* 0x000fda0003f45320 */
[----:B------:R-:W-:-:S05]  /*07f0*/  @P2 IMAD.WIDE R2, R17, R13, c[0x0][0x340] ;  /* 0x0000d00011022625 */ /* 0x000fca00078e020d */
[----:B------:R1:W2:Y:S01]  /*0800*/  @P2 LDG.E R15, [R2.64] ;  /* 0x00000006020f2981 */ /* 0x0002a2000c1e1900 */
[----:B------:R-:W-:Y:S01]  /*0810*/  SHF.R.S32.HI R10, RZ, 0x1f, R163 ;  /* 0x0000001fff0a7819 */ /* 0x000fe200000114a3 */
[----:B------:R-:W-:Y:S01]  /*0820*/  IMAD.MOV.U32 R159, RZ, RZ, c[0x0][0x238] ;  /* 0x00008e00ff9f7624 */ /* 0x000fe200078e00ff */
[----:B------:R-:W-:Y:S01]  /*0830*/  IADD3 R77, R4, -0x1, RZ ;  /* 0xffffffff044d7810 */ /* 0x000fe20007ffe0ff */
[----:B------:R-:W-:Y:S01]  /*0840*/  IMAD.MOV.U32 R151, RZ, RZ, 0x6 ;  /* 0x00000006ff977424 */ /* 0x000fe200078e00ff */
[----:B------:R-:W-:Y:S01]  /*0850*/  SHF.R.S32.HI R7, RZ, 0x1f, R12 ;  /* 0x0000001fff077819 */ /* 0x000fe2000001140c */
[----:B------:R-:W-:Y:S01]  /*0860*/  IMAD.SHL.U32 R160, R159, 0x40, RZ ;  /* 0x000000409fa07824 */ /* 0x000fe200078e00ff */
[----:B------:R-:W-:Y:S01]  /*0870*/  LEA.HI R30, R163, R163, RZ, 0x1 ;  /* 0x000000a3a31e7211 */ /* 0x000fe200078f08ff */
[----:B------:R-:W-:Y:S01]  /*0880*/  IMAD.IADD R49, R148, 0x1, R8 ;  /* 0x0000000194317824 */ /* 0x000fe200078e0208 */
[----:B------:R-:W-:Y:S01]  /*0890*/  SHF.L.U64.HI R155, R159, R151, c[0x0][0x23c] ;  /* 0x00008f009f9b7619 */ /* 0x000fe20000010297 */
[----:B------:R-:W-:Y:S01]  /*08a0*/  IMAD.MOV.U32 R162, RZ, RZ, c[0x0][0x27c] ;  /* 0x00009f00ffa27624 */ /* 0x000fe200078e00ff */
[----:B------:R-:W-:Y:S01]  /*08b0*/  SHF.R.S32.HI R6, RZ, 0x1f, R77 ;  /* 0x0000001fff067819 */ /* 0x000fe2000001144d */
[----:B------:R-:W-:Y:S01]  /*08c0*/  IMAD.MOV.U32 R154, RZ, RZ, 0x5 ;  /* 0x00000005ff9a7424 */ /* 0x000fe200078e00ff */
[----:B------:R-:W-:Y:S01]  /*08d0*/  SHF.R.S32.HI R90, RZ, 0x1, R30 ;  /* 0x00000001ff5a7819 */ /* 0x000fe2000001141e */
[----:B------:R-:W-:Y:S01]  /*08e0*/  IMAD R4, R155, R77, RZ ;  /* 0x0000004d9b047224 */ /* 0x000fe200078e02ff */
[----:B------:R-:W-:Y:S01]  /*08f0*/  SHF.R.S32.HI R138, RZ, 0x1f, R49 ;  /* 0x0000001fff8a7819 */ /* 0x000fe20000011431 */
[----:B------:R-:W-:Y:S01]  /*0900*/  IMAD.MOV.U32 R157, RZ, RZ, c[0x0][0x1e0] ;  /* 0x00007800ff9d7624 */ /* 0x000fe200078e00ff */
[----:B------:R-:W-:Y:S01]  /*0910*/  SEL R23, R17, RZ, !P3 ;  /* 0x000000ff11177207 */ /* 0x000fe20005800000 */
[----:B------:R-:W-:Y:S01]  /*0920*/  IMAD R16, R6, R160, R4 ;  /* 0x000000a006107224 */ /* 0x000fe200078e0204 */
[-C--:B------:R-:W-:Y:S01]  /*0930*/  LEA.HI R6, R10, R163.reuse, RZ, 0x3 ;  /* 0x000000a30a067211 */ /* 0x080fe200078f18ff */
[----:B------:R-:W-:Y:S01]  /*0940*/  IMAD R8, R138, c[0x0][0x1e0], RZ ;  /* 0x000078008a087a24 */ /* 0x000fe200078e02ff */
[----:B------:R-:W-:Y:S01]  /*0950*/  LOP3.LUT R30, R30, 0xfffffffe, RZ, 0xc0, !PT ;  /* 0xfffffffe1e1e7812 */ /* 0x000fe200078ec0ff */
[----:B------:R-:W-:Y:S01]  /*0960*/  IMAD.WIDE.U32 R146, R90, c[0x0][0x1e0], RZ ;  /* 0x000078005a927a25 */ /* 0x000fe200078e00ff */
[----:B------:R-:W-:Y:S01]  /*0970*/  SHF.R.S32.HI R13, RZ, 0x3, R6 ;  /* 0x00000003ff0d7819 */ /* 0x000fe20000011406 */
[----:B------:R-:W-:Y:S01]  /*0980*/  ULDC.U8 UR4, c[0x0][0x298] ;  /* 0x0000a60000047ab9 */ /* 0x000fe20000000000 */
[----:B-1----:R-:W-:Y:S01]  /*0990*/  LEA.HI R2, R10, R163, RZ, 0x2 ;  /* 0x000000a30a027211 */ /* 0x002fe200078f10ff */
[----:B------:R-:W-:Y:S01]  /*09a0*/  IMAD.IADD R30, R163, 0x1, -R30 ;  /* 0x00000001a31e7824 */ /* 0x000fe200078e0a1e */
[----:B------:R-:W-:Y:S01]  /*09b0*/  SHF.R.S32.HI R50, RZ, 0x1f, R90 ;  /* 0x0000001fff327819 */ /* 0x000fe2000001145a */
[----:B------:R-:W-:Y:S01]  /*09c0*/  IMAD.MOV.U32 R158, RZ, RZ, c[0x0][0x280] ;  /* 0x0000a000ff9e7624 */ /* 0x000fe200078e00ff */
[--C-:B------:R-:W-:Y:S01]  /*09d0*/  SHF.R.S32.HI R9, RZ, 0x2, R2.reuse ;  /* 0x00000002ff097819 */ /* 0x100fe20000011402 */
[C---:B------:R-:W-:Y:S01]  /*09e0*/  IMAD.SHL.U32 R24, R30.reuse, 0x8, RZ ;  /* 0x000000081e187824 */ /* 0x040fe200078e00ff */
[----:B------:R-:W-:Y:S01]  /*09f0*/  SHF.R.S32.HI R0, RZ, 0x1f, R2 ;  /* 0x0000001fff007819 */ /* 0x000fe20000011402 */
[----:B------:R-:W-:Y:S01]  /*0a00*/  IMAD.SHL.U32 R30, R30, 0x4, RZ ;  /* 0x000000041e1e7824 */ /* 0x000fe200078e00ff */
[C---:B------:R-:W-:Y:S01]  /*0a10*/  IADD3 R141, P0, R9.reuse, R12, RZ ;  /* 0x0000000c098d7210 */ /* 0x040fe20007f1e0ff */
[----:B------:R-:W-:Y:S01]  /*0a20*/  IMAD.IADD R140, R94, 0x1, -R9 ;  /* 0x000000015e8c7824 */ /* 0x000fe200078e0a09 */
[----:B------:R-:W-:Y:S01]  /*0a30*/  LEA.HI R0, R0, R9, RZ, 0x2 ;  /* 0x0000000900007211 */ /* 0x000fe200078f10ff */
[----:B------:R-:W-:Y:S01]  /*0a40*/  IMAD.MOV.U32 R156, RZ, RZ, c[0x0][0x290] ;  /* 0x0000a400ff9c7624 */ /* 0x000fe200078e00ff */
[----:B------:R-:W-:-:S02]  /*0a50*/  LEA.HI.X.SX32 R143, R9, R7, 0x1, P0 ;  /* 0x00000007098f7211 */ /* 0x000fc400000f0eff */
[----:B------:R-:W-:Y:S01]  /*0a60*/  LOP3.LUT R3, R0, 0xfffffffc, RZ, 0xc0, !PT ;  /* 0xfffffffc00037812 */ /* 0x000fe200078ec0ff */
[----:B------:R-:W-:Y:S01]  /*0a70*/  IMAD R0, R77, -0x40, R140 ;  /* 0xffffffc04d007824 */ /* 0x000fe200078e028c */
[----:B------:R-:W-:Y:S02]  /*0a80*/  LEA.HI R5, R2, R9, RZ, 0x1 ;  /* 0x0000000902057211 */ /* 0x000fe400078f08ff */
[-C--:B------:R-:W-:Y:S01]  /*0a90*/  LEA.HI R7, R10, R163.reuse, RZ, 0x4 ;  /* 0x000000a30a077211 */ /* 0x080fe200078f20ff */
[----:B------:R-:W-:Y:S01]  /*0aa0*/  IMAD.IADD R36, R9, 0x1, -R3 ;  /* 0x0000000109247824 */ /* 0x000fe200078e0a03 */
[C---:B------:R-:W-:Y:S02]  /*0ab0*/  ISETP.GE.AND P1, PT, R0.reuse, 0x1, PT ;  /* 0x000000010000780c */ /* 0x040fe40003f26270 */
[----:B------:R-:W-:Y:S02]  /*0ac0*/  ISETP.GT.AND P0, PT, R0, 0x20, PT ;  /* 0x000000200000780c */ /* 0x000fe40003f04270 */
[----:B------:R-:W-:-:S02]  /*0ad0*/  LEA.HI R3, R10, R163, RZ, 0x5 ;  /* 0x000000a30a037211 */ /* 0x000fc400078f28ff */
[----:B------:R-:W-:Y:S01]  /*0ae0*/  LOP3.LUT R0, R2, 0x1ffffffc, RZ, 0xc0, !PT ;  /* 0x1ffffffc02007812 */ /* 0x000fe200078ec0ff */
[----:B------:R-:W-:Y:S01]  /*0af0*/  IMAD.SHL.U32 R2, R7, 0x10, RZ ;  /* 0x0000001007027824 */ /* 0x000fe200078e00ff */
[----:B------:R-:W-:Y:S01]  /*0b00*/  LOP3.LUT R5, R5, 0x7fffffe, RZ, 0xc0, !PT ;  /* 0x07fffffe05057812 */ /* 0x000fe200078ec0ff */
[----:B------:R-:W-:Y:S01]  /*0b10*/  IMAD.SHL.U32 R12, R3, 0x8, RZ ;  /* 0x00000008030c7824 */ /* 0x000fe200078e00ff */
[----:B------:R-:W-:Y:S01]  /*0b20*/  LEA.HI R3, R90, R90, RZ, 0x1 ;  /* 0x0000005a5a037211 */ /* 0x000fe200078f08ff */
[----:B------:R-:W-:Y:S01]  /*0b30*/  IMAD.IADD R0, R163, 0x1, -R0 ;  /* 0x00000001a3007824 */ /* 0x000fe200078e0a00 */
[----:B------:R-:W-:Y:S01]  /*0b40*/  LOP3.LUT R10, R2, 0xffffff00, RZ, 0xc0, !PT ;  /* 0xffffff00020a7812 */ /* 0x000fe200078ec0ff */
[----:B------:R-:W-:Y:S01]  /*0b50*/  IMAD.IADD R14, R9, 0x1, -R5 ;  /* 0x00000001090e7824 */ /* 0x000fe200078e0a05 */
[----:B------:R-:W-:Y:S01]  /*0b60*/  LOP3.LUT R3, R3, 0x7fffffe, RZ, 0xc0, !PT ;  /* 0x07fffffe03037812 */ /* 0x000fe200078ec0ff */
[----:B------:R-:W-:Y:S01]  /*0b70*/  IMAD.SHL.U32 R6, R0, 0x8, RZ ;  /* 0x0000000800067824 */ /* 0x000fe200078e00ff */
[C---:B------:R-:W-:Y:S01]  /*0b80*/  IADD3 R34, R30.reuse, 0x10, RZ ;  /* 0x000000101e227810 */ /* 0x040fe20007ffe0ff */
[----:B------:R-:W-:Y:S01]  /*0b90*/  IMAD R9, R49, c[0x0][0x1e4], R8 ;  /* 0x0000790031097a24 */ /* 0x000fe200078e0208 */
[----:B------:R-:W-:Y:S01]  /*0ba0*/  IADD3 R33, R30, 0x20, RZ ;  /* 0x000000201e217810 */ /* 0x000fe20007ffe0ff */
[----:B------:R-:W-:Y:S01]  /*0bb0*/  IMAD.IADD R8, R90, 0x1, -R3 ;  /* 0x000000015a087824 */ /* 0x000fe200078e0a03 */
[----:B------:R-:W-:Y:S01]  /*0bc0*/  SHF.R.S32.HI R7, RZ, 0x1f, R6 ;  /* 0x0000001fff077819 */ /* 0x000fe20000011406 */
[----:B------:R-:W-:Y:S01]  /*0bd0*/  IMAD R0, R143, c[0x0][0x238], RZ ;  /* 0x00008e008f007a24 */ /* 0x000fe200078e02ff */
[----:B------:R-:W-:Y:S01]  /*0be0*/  SHF.R.S32.HI R25, RZ, 0x1f, R24 ;  /* 0x0000001fff197819 */ /* 0x000fe20000011418 */
[----:B------:R-:W-:Y:S01]  /*0bf0*/  IMAD.WIDE.U32 R4, R49, c[0x0][0x1e0], RZ ;  /* 0x0000780031047a25 */ /* 0x000fe200078e00ff */
[----:B------:R-:W-:-:S02]  /*0c00*/  SHF.R.S32.HI R31, RZ, 0x1f, R30 ;  /* 0x0000001fff1f7819 */ /* 0x000fc4000001141e */
[----:B------:R-:W-:Y:S01]  /*0c10*/  SHF.L.U64.HI R154, R159, R154, c[0x0][0x23c] ;  /* 0x00008f009f9a7619 */ /* 0x000fe2000001029a */
[----:B------:R-:W-:Y:S01]  /*0c20*/  IMAD R20, R8, 0x20, R10 ;  /* 0x0000002008147824 */ /* 0x000fe200078e020a */
[-C--:B------:R-:W-:Y:S01]  /*0c30*/  SHF.L.U64.HI R152, R157, R151.reuse, c[0x0][0x1e4] ;  /* 0x000079009d987619 */ /* 0x080fe20000010297 */
[C---:B------:R-:W-:Y:S01]  /*0c40*/  IMAD R0, R141.reuse, c[0x0][0x23c], R0 ;  /* 0x00008f008d007a24 */ /* 0x040fe200078e0200 */
[-C--:B------:R-:W-:Y:S01]  /*0c50*/  SHF.L.U64.HI R150, R158, R151.reuse, c[0x0][0x284] ;  /* 0x0000a1009e967619 */ /* 0x080fe20000010297 */
[----:B------:R-:W-:Y:S01]  /*0c60*/  IMAD.WIDE.U32 R2, R141, c[0x0][0x238], R6 ;  /* 0x00008e008d027a25 */ /* 0x000fe200078e0006 */
[----:B------:R-:W-:Y:S02]  /*0c70*/  SHF.L.U64.HI R151, R156, R151, c[0x0][0x294] ;  /* 0x0000a5009c977619 */ /* 0x000fe40000010297 */
[----:B------:R-:W-:Y:S01]  /*0c80*/  ISETP.NE.AND P6, PT, RZ, UR4, PT ;  /* 0x00000004ff007c0c */ /* 0x000fe2000bfc5270 */
[----:B------:R-:W-:Y:S01]  /*0c90*/  IMAD.SHL.U32 R8, R13, 0x40, RZ ;  /* 0x000000400d087824 */ /* 0x000fe200078e00ff */
[----:B------:R-:W-:Y:S01]  /*0ca0*/  IADD3 R93, R24, 0x30, RZ ;  /* 0x00000030185d7810 */ /* 0x000fe20007ffe0ff */
[----:B------:R-:W-:Y:S01]  /*0cb0*/  IMAD.IADD R11, R5, 0x1, R9 ;  /* 0x00000001050b7824 */ /* 0x000fe200078e0209 */
[----:B------:R-:W-:Y:S01]  /*0cc0*/  LOP3.LUT R5, R12, 0xffffff00, RZ, 0xc0, !PT ;  /* 0xffffff000c057812 */ /* 0x000fe200078ec0ff */
[----:B------:R-:W-:Y:S01]  /*0cd0*/  IMAD.IADD R3, R3, 0x1, R0 ;  /* 0x0000000103037824 */ /* 0x000fe200078e0200 */
[----:B------:R-:W-:Y:S01]  /*0ce0*/  LOP3.LUT R0, R8, 0xc0, RZ, 0xc0, !PT ;  /* 0x000000c008007812 */ /* 0x000fe200078ec0ff */
[----:B------:R-:W-:Y:S01]  /*0cf0*/  IMAD.MOV.U32 R10, RZ, RZ, R4 ;  /* 0x000000ffff0a7224 */ /* 0x000fe200078e0004 */
[----:B------:R-:W-:Y:S01]  /*0d00*/  IADD3 R92, R24, 0x40, RZ ;  /* 0x00000040185c7810 */ /* 0x000fe20007ffe0ff */
[----:B------:R-:W-:Y:S01]  /*0d10*/  IMAD R13, R14, 0x20, R5 ;  /* 0x000000200e0d7824 */ /* 0x000fe200078e0205 */
[----:B------:R-:W-:Y:S01]  /*0d20*/  LOP3.LUT R9, R0, 0x18, R6, 0xf8, !PT ;  /* 0x0000001800097812 */ /* 0x000fe200078ef806 */
[----:B------:R-:W-:Y:S01]  /*0d30*/  IMAD R4, R173, c[0x0][0x240], RZ ;  /* 0x00009000ad047a24 */ /* 0x000fe200078e02ff */
[----:B------:R-:W-:Y:S01]  /*0d40*/  SHF.R.U32.HI R5, RZ, 0x3, R0 ;  /* 0x00000003ff057819 */ /* 0x000fe20000011600 */
[----:B------:R-:W-:Y:S01]  /*0d50*/  IMAD.WIDE.U32 R2, R51, c[0x0][0x240], R2 ;  /* 0x0000900033027a25 */ /* 0x000fe200078e0002 */
[----:B------:R-:W-:-:S02]  /*0d60*/  SHF.R.S32.HI R0, RZ, 0x1f, R17 ;  /* 0x0000001fff007819 */ /* 0x000fc40000011411 */
[----:B------:R-:W-:Y:S01]  /*0d70*/  LOP3.LUT R12, R9, R5, RZ, 0x3c, !PT ;  /* 0x00000005090c7212 */ /* 0x000fe200078e3cff */
[----:B------:R-:W-:Y:S01]  /*0d80*/  IMAD R8, R51, c[0x0][0x244], R4 ;  /* 0x0000910033087a24 */ /* 0x000fe200078e0204 */
[----:B------:R-:W-:Y:S01]  /*0d90*/  SEL R28, R0, RZ, !P3 ;  /* 0x000000ff001c7207 */ /* 0x000fe20005800000 */
[----:B------:R-:W-:Y:S01]  /*0da0*/  IMAD.IADD R27, R30, 0x1, R34 ;  /* 0x000000011e1b7824 */ /* 0x000fe200078e0222 */
[----:B------:R-:W-:Y:S01]  /*0db0*/  IADD3 R4, R6, 0x20, RZ ;  /* 0x0000002006047810 */ /* 0x000fe20007ffe0ff */
[----:B------:R-:W-:Y:S01]  /*0dc0*/  IMAD.IADD R3, R3, 0x1, R8 ;  /* 0x0000000103037824 */ /* 0x000fe200078e0208 */
[----:B------:R-:W-:Y:S01]  /*0dd0*/  IADD3 R91, R24, 0x50, RZ ;  /* 0x00000050185b7810 */ /* 0x000fe20007ffe0ff */
[----:B------:R-:W-:Y:S01]  /*0de0*/  IMAD R8, R28, c[0x0][0x248], RZ ;  /* 0x000092001c087a24 */ /* 0x000fe200078e02ff */
[----:B------:R-:W-:Y:S01]  /*0df0*/  ISETP.GE.AND P4, PT, R4, c[0x0][0x1d4], PT ;  /* 0x0000750004007a0c */ /* 0x000fe20003f86270 */
[----:B------:R-:W-:-:S04]  /*0e00*/  IMAD.WIDE.U32 R114, R23, c[0x0][0x248], R2 ;  /* 0x0000920017727a25 */ /* 0x000fc800078e0002 */
[----:B------:R-:W-:Y:S02]  /*0e10*/  IMAD.MOV.U32 R102, RZ, RZ, R114 ;  /* 0x000000ffff667224 */ /* 0x000fe400078e0072 */
[----:B------:R-:W-:Y:S02]  /*0e20*/  IMAD.SHL.U32 R3, R162, 0x2, RZ ;  /* 0x00000002a2037824 */ /* 0x000fe400078e00ff */
[----:B------:R-:W-:Y:S02]  /*0e30*/  IMAD.IADD R83, R13, 0x1, R12 ;  /* 0x000000010d537824 */ /* 0x000fe400078e020c */
[----:B------:R-:W-:Y:S01]  /*0e40*/  IMAD R12, R173, c[0x0][0x1e8], RZ ;  /* 0x00007a00ad0c7a24 */ /* 0x000fe200078e02ff */
[----:B------:R-:W-:Y:S01]  /*0e50*/  IADD3 R21, -R3, c[0x0][0x1d4], RZ ;  /* 0x0000750003157a10 */ /* 0x000fe20007ffe1ff */
[----:B------:R-:W-:Y:S02]  /*0e60*/  IMAD.IADD R26, R30, 0x1, R33 ;  /* 0x000000011e1a7824 */ /* 0x000fe400078e0221 */
[----:B------:R-:W-:-:S02]  /*0e70*/  IMAD R12, R51, c[0x0][0x1ec], R12 ;  /* 0x00007b00330c7a24 */ /* 0x000fc400078e020c */
[----:B------:R-:W-:Y:S02]  /*0e80*/  IMAD.SHL.U32 R83, R83, 0x2, RZ ;  /* 0x0000000253537824 */ /* 0x000fe400078e00ff */
[----:B------:R-:W-:Y:S02]  /*0e90*/  IMAD.SHL.U32 R159, R159, 0x20, RZ ;  /* 0x000000209f9f7824 */ /* 0x000fe400078e00ff */
[----:B------:R-:W-:Y:S02]  /*0ea0*/  IMAD.SHL.U32 R157, R157, 0x40, RZ ;  /* 0x000000409d9d7824 */ /* 0x000fe400078e00ff */
[----:B------:R-:W-:Y:S02]  /*0eb0*/  IMAD.SHL.U32 R158, R158, 0x40, RZ ;  /* 0x000000409e9e7824 */ /* 0x000fe400078e00ff */
[----:B------:R-:W-:Y:S01]  /*0ec0*/  IMAD.SHL.U32 R156, R156, 0x40, RZ ;  /* 0x000000409c9c7824 */ /* 0x000fe200078e00ff */
[----:B--2---:R-:W-:Y:S01]  /*0ed0*/  @P2 SHF.R.S32.HI R5, RZ, 0x1f, R15 ;  /* 0x0000001fff052819 */ /* 0x004fe2000001140f */
[----:B------:R-:W-:-:S02]  /*0ee0*/  @!P2 IMAD.MOV.U32 R5, RZ, RZ, R0 ;  /* 0x000000ffff05a224 */ /* 0x000fc400078e0000 */
[----:B------:R-:W-:Y:S02]  /*0ef0*/  IMAD R0, R23, c[0x0][0x24c], R8 ;  /* 0x0000930017007a24 */ /* 0x000fe400078e0208 */
[----:B------:R-:W-:Y:S01]  /*0f00*/  @P2 IMAD.MOV.U32 R4, RZ, RZ, R15 ;  /* 0x000000ffff042224 */ /* 0x000fe200078e000f */
[----:B------:R-:W-:Y:S01]  /*0f10*/  SEL R47, R5, RZ, !P5 ;  /* 0x000000ff052f7207 */ /* 0x000fe20006800000 */
[----:B------:R-:W-:Y:S01]  /*0f20*/  IMAD.IADD R103, R115, 0x1, R0 ;  /* 0x0000000173677824 */ /* 0x000fe200078e0200 */
[----:B------:R-:W-:Y:S01]  /*0f30*/  IADD3 R0, R6, 0x40, RZ ;  /* 0x0000004006007810 */ /* 0x000fe20007ffe0ff */
[----:B------:R-:W-:Y:S01]  /*0f40*/  @!P2 IMAD.MOV.U32 R4, RZ, RZ, R17 ;  /* 0x000000ffff04a224 */ /* 0x000fe200078e0011 */
[----:B------:R-:W-:Y:S01]  /*0f50*/  ISETP.GE.AND P2, PT, R162, 0x1, PT ;  /* 0x00000001a200780c */ /* 0x000fe20003f46270 */
[----:B------:R-:W-:Y:S01]  /*0f60*/  IMAD.WIDE.U32 R18, R77, R160, R102 ;  /* 0x000000a04d127225 */ /* 0x000fe200078e0066 */
[----:B------:R-:W-:Y:S02]  /*0f70*/  ISETP.GE.AND P2, PT, R24, c[0x0][0x27c], PT ;  /* 0x00009f0018007a0c */ /* 0x000fe40003f46270 */
[----:B------:R-:W-:Y:S01]  /*0f80*/  SEL R48, R4, RZ, !P5 ;  /* 0x000000ff04307207 */ /* 0x000fe20006800000 */
[----:B------:R-:W-:Y:S01]  /*0f90*/  IMAD.IADD R37, R19, 0x1, R16 ;  /* 0x0000000113257824 */ /* 0x000fe200078e0210 */
[----:B------:R-:W-:Y:S01]  /*0fa0*/  @P1 LEA R14, P3, R18, c[0x0][0x220], 0x1 ;  /* 0x00008800120e1a11 */ /* 0x000fe200078608ff */
[----:B------:R-:W-:Y:S01]  /*0fb0*/  IMAD.WIDE.U32 R4, R51, c[0x0][0x1e8], R10 ;  /* 0x00007a0033047a25 */ /* 0x000fe200078e000a */
[----:B------:R-:W-:-:S02]  /*0fc0*/  SEL R2, RZ, c[0x0][0x27c], !P2 ;  /* 0x00009f00ff027a07 */ /* 0x000fc40005000000 */
[----:B------:R-:W-:Y:S01]  /*0fd0*/  @P1 LEA.HI.X R15, R18, c[0x0][0x224], R37, 0x1, P3 ;  /* 0x00008900120f1a11 */ /* 0x000fe200018f0c25 */
[----:B------:R-:W-:Y:S01]  /*0fe0*/  IMAD R16, R50, c[0x0][0x280], RZ ;  /* 0x0000a00032107a24 */ /* 0x000fe200078e02ff */
[----:B------:R-:W-:Y:S01]  /*0ff0*/  ISETP.GE.AND P3, PT, R0, c[0x0][0x1d4], PT ;  /* 0x0000750000007a0c */ /* 0x000fe20003f66270 */
[----:B------:R-:W-:Y:S01]  /*1000*/  IMAD.IADD R0, R24, 0x1, R2 ;  /* 0x0000000118007824 */ /* 0x000fe200078e0202 */
[----:B------:R-:W-:Y:S01]  /*1010*/  SEL R9, R3, R21, !P2 ;  /* 0x0000001503097207 */ /* 0x000fe20005000000 */
[----:B------:R-:W-:Y:S01]  /*1020*/  IMAD.IADD R87, R5, 0x1, R12 ;  /* 0x0000000105577824 */ /* 0x000fe200078e020c */
[----:B------:R-:W-:Y:S01]  /*1030*/  ISETP.GE.AND P2, PT, R27, c[0x0][0x27c], PT ;  /* 0x00009f001b007a0c */ /* 0x000fe20003f46270 */
[----:B------:R-:W-:Y:S01]  /*1040*/  IMAD.MOV.U32 R86, RZ, RZ, R4 ;  /* 0x000000ffff567224 */ /* 0x000fe200078e0004 */
[----:B------:R-:W-:Y:S01]  /*1050*/  SHF.R.S32.HI R8, RZ, 0x1f, R0 ;  /* 0x0000001fff087819 */ /* 0x000fe20000011400 */
[----:B------:R-:W-:Y:S01]  /*1060*/  IMAD.WIDE.U32 R4, R90, c[0x0][0x290], R24 ;  /* 0x0000a4005a047a25 */ /* 0x000fe200078e0018 */
[----:B------:R-:W-:-:S02]  /*1070*/  SEL R32, RZ, c[0x0][0x27c], !P2 ;  /* 0x00009f00ff207a07 */ /* 0x000fc40005000000 */
[----:B------:R-:W-:Y:S01]  /*1080*/  SEL R22, R3, R21, !P2 ;  /* 0x0000001503167207 */ /* 0x000fe20005000000 */
[----:B------:R-:W-:Y:S01]  /*1090*/  IMAD R16, R90, c[0x0][0x284], R16 ;  /* 0x0000a1005a107a24 */ /* 0x000fe200078e0210 */
[----:B------:R-:W-:Y:S01]  /*10a0*/  SHF.R.S32.HI R10, RZ, 0x1f, R9 ;  /* 0x0000001fff0a7819 */ /* 0x000fe20000011409 */
[----:B------:R-:W-:Y:S01]  /*10b0*/  IMAD R19, R173, c[0x0][0x260], RZ ;  /* 0x00009800ad137a24 */ /* 0x000fe200078e02ff */
[CC--:B------:R-:W-:Y:S01]  /*10c0*/  LEA.HI R29, R8.reuse, R0.reuse, RZ, 0x3 ;  /* 0x00000000081d7211 */ /* 0x0c0fe200078f18ff */
[----:B------:R-:W-:Y:S01]  /*10d0*/  IMAD.MOV.U32 R38, RZ, RZ, R4 ;  /* 0x000000ffff267224 */ /* 0x000fe200078e0004 */
[----:B------:R-:W-:Y:S01]  /*10e0*/  LEA.HI R35, R8, R0, RZ, 0x5 ;  /* 0x0000000008237211 */ /* 0x000fe200078f28ff */
[----:B------:R-:W-:Y:S01]  /*10f0*/  IMAD R0, R50, c[0x0][0x290], RZ ;  /* 0x0000a40032007a24 */ /* 0x000fe200078e02ff */
[----:B------:R-:W-:Y:S01]  /*1100*/  ISETP.GE.AND P2, PT, R26, c[0x0][0x27c], PT ;  /* 0x00009f001a007a0c */ /* 0x000fe20003f46270 */
[----:B------:R-:W-:Y:S01]  /*1110*/  IMAD R19, R51, c[0x0][0x264], R19 ;  /* 0x0000990033137a24 */ /* 0x000fe200078e0213 */
[----:B------:R-:W-:Y:S01]  /*1120*/  LEA.HI R46, R10, R9, RZ, 0x4 ;  /* 0x000000090a2e7211 */ /* 0x000fe200078f20ff */
[C---:B------:R-:W-:Y:S01]  /*1130*/  IMAD R0, R90.reuse, c[0x0][0x294], R0 ;  /* 0x0000a5005a007a24 */ /* 0x040fe200078e0200 */
[----:B------:R-:W-:Y:S01]  /*1140*/  SEL R21, R3, R21, !P2 ;  /* 0x0000001503157207 */ /* 0x000fe20005000000 */
[----:B------:R-:W-:Y:S01]  /*1150*/  IMAD.WIDE.U32 R10, R90, c[0x0][0x290], R30 ;  /* 0x0000a4005a0a7a25 */ /* 0x000fe200078e001e */
[----:B------:R-:W-:-:S02]  /*1160*/  ISETP.GE.AND P5, PT, R6, c[0x0][0x1d4], PT ;  /* 0x0000750006007a0c */ /* 0x000fc40003fa6270 */
[----:B------:R-:W-:Y:S01]  /*1170*/  SHF.R.S32.HI R4, RZ, 0x1f, R21 ;  /* 0x0000001fff047819 */ /* 0x000fe20000011415 */
[----:B------:R-:W-:Y:S01]  /*1180*/  IMAD.WIDE.U32 R2, R90, c[0x0][0x280], R30 ;  /* 0x0000a0005a027a25 */ /* 0x000fe200078e001e */
[----:B------:R-:W-:-:S03]  /*1190*/  LOP3.LUT R117, R29, 0xfffffff8, RZ, 0xc0, !PT ;  /* 0xfffffff81d757812 */ /* 0x000fc600078ec0ff */
[----:B------:R-:W-:Y:S01]  /*11a0*/  IMAD.WIDE.U32 R8, R90, c[0x0][0x280], R24 ;  /* 0x0000a0005a087a25 */ /* 0x000fe200078e0018 */
[----:B------:R-:W-:-:S03]  /*11b0*/  SHF.R.S32.HI R132, RZ, 0x1f, R117 ;  /* 0x0000001fff847819 */ /* 0x000fc60000011475 */
[----:B------:R-:W-:Y:S02]  /*11c0*/  IMAD.IADD R43, R11, 0x1, R0 ;  /* 0x000000010b2b7824 */ /* 0x000fe400078e0200 */
[----:B------:R-:W-:Y:S01]  /*11d0*/  IMAD.IADD R39, R0, 0x1, R5 ;  /* 0x0000000100277824 */ /* 0x000fe200078e0205 */
[----:B------:R-:W-:Y:S01]  /*11e0*/  SHF.R.S32.HI R5, RZ, 0x1f, R22 ;  /* 0x0000001fff057819 */ /* 0x000fe20000011416 */
[----:B------:R-:W-:Y:S01]  /*11f0*/  IMAD.IADD R45, R3, 0x1, R16 ;  /* 0x00000001032d7824 */ /* 0x000fe200078e0210 */
[----:B------:R-:W-:Y:S01]  /*1200*/  @!PT LDS RZ, [RZ] ;  /* 0x00000000fffff984 */ /* 0x000fe20000000800 */
[----:B------:R-:W-:Y:S01]  /*1210*/  @!PT LDS RZ, [RZ] ;  /* 0x00000000fffff984 */ /* 0x000fe20000000800 */
[----:B------:R-:W-:Y:S01]  /*1220*/  @!PT LDS RZ, [RZ] ;  /* 0x00000000fffff984 */ /* 0x000fe20000000800 */
[----:B------:R1:W-:Y:S01]  /*1230*/  @P1 LDGSTS.E.BYPASS.LTC128B.128 [R83+0x3100], [R14.64], !P5 ;  /* 0x031000000e531fae */ /* 0x0003e2000e901d46 */
[----:B------:R-:W-:Y:S01]  /*1240*/  IMAD.MOV.U32 R44, RZ, RZ, R2 ;  /* 0x000000ffff2c7224 */ /* 0x000fe200078e0002 */
[----:B------:R-:W-:Y:S01]  /*1250*/  LEA.HI R22, R5, R22, RZ, 0x4 ;  /* 0x0000001605167211 */ /* 0x000fe200078f20ff */
[----:B------:R-:W-:Y:S01]  /*1260*/  IMAD R0, R28, c[0x0][0x268], RZ ;  /* 0x00009a001c007a24 */ /* 0x000fe200078e02ff */
[----:B------:R1:W-:Y:S01]  /*1270*/  @P1 LDGSTS.E.BYPASS.LTC128B.128 [R83+0x4100], [R14.64+0x40], !P4 ;  /* 0x041000400e531fae */ /* 0x0003e2000e101d46 */
[----:B------:R-:W-:-:S03]  /*1280*/  IMAD.WIDE.U32 R2, R51, c[0x0][0x260], R6 ;  /* 0x0000980033027a25 */ /* 0x000fc600078e0006 */
[----:B------:R1:W-:Y:S01]  /*1290*/  @P1 LDGSTS.E.BYPASS.LTC128B.128 [R83+0x5100], [R14.64+0x80], !P3 ;  /* 0x051000800e531fae */ /* 0x0003e2000d901d46 */
[----:B------:R-:W-:Y:S01]  /*12a0*/  IMAD.IADD R41, R16, 0x1, R9 ;  /* 0x0000000110297824 */ /* 0x000fe200078e0209 */
[----:B------:R-:W-:Y:S01]  /*12b0*/  LEA.HI R9, R4, R21, RZ, 0x4 ;  /* 0x0000001504097211 */ /* 0x000fe200078f20ff */
[----:B------:R-:W-:Y:S01]  /*12c0*/  IMAD R99, R23, c[0x0][0x26c], R0 ;  /* 0x00009b0017637a24 */ /* 0x000fe200078e0200 */
[----:B------:R-:W-:Y:S01]  /*12d0*/  SEL R0, RZ, c[0x0][0x27c], !P2 ;  /* 0x00009f00ff007a07 */ /* 0x000fe20005000000 */
[----:B------:R-:W-:Y:S01]  /*12e0*/  IMAD.IADD R4, R32, 0x1, R27 ;  /* 0x0000000120047824 */ /* 0x000fe200078e021b */
[C---:B------:R-:W-:Y:S01]  /*12f0*/  LOP3.LUT P2, RZ, R36.reuse, 0x2, RZ, 0xc0, !PT ;  /* 0x0000000224ff7812 */ /* 0x040fe2000784c0ff */
[----:B------:R-:W-:Y:S02]  /*1300*/  IMAD.IADD R3, R3, 0x1, R19 ;  /* 0x0000000103037824 */ /* 0x000fe400078e0213 */
[----:B------:R-:W-:Y:S01]  /*1310*/  IMAD.SHL.U32 R6, R36, 0x40, RZ ;  /* 0x0000004024067824 */ /* 0x000fe200078e00ff */
[----:B------:R-:W-:Y:S01]  /*1320*/  SHF.R.S32.HI R5, RZ, 0x1f, R4 ;  /* 0x0000001fff057819 */ /* 0x000fe20000011404 */
[----:B------:R-:W-:Y:S01]  /*1330*/  IMAD.WIDE.U32 R96, R23, c[0x0][0x268], R2 ;  /* 0x00009a0017607a25 */ /* 0x000fe200078e0002 */
[----:B------:R-:W-:-:S02]  /*1340*/  IADD3 R36, R30, 0x8, RZ ;  /* 0x000000081e247810 */ /* 0x000fc40007ffe0ff */
[CC--:B------:R-:W-:Y:S01]  /*1350*/  LEA.HI R21, R5.reuse, R4.reuse, RZ, 0x3 ;  /* 0x0000000405157211 */ /* 0x0c0fe200078f18ff */
[----:B------:R-:W-:Y:S01]  /*1360*/  IMAD.IADD R3, R0, 0x1, R26 ;  /* 0x0000000100037824 */ /* 0x000fe200078e021a */
[----:B------:R-:W-:Y:S01]  /*1370*/  LEA.HI R5, R5, R4, RZ, 0x5 ;  /* 0x0000000405057211 */ /* 0x000fe200078f28ff */
[----:B------:R-:W-:Y:S01]  /*1380*/  IMAD.MOV.U32 R42, RZ, RZ, R10 ;  /* 0x000000ffff2a7224 */ /* 0x000fe200078e000a */
[----:B------:R-:W-:Y:S01]  /*1390*/  LOP3.LUT R0, R6, 0xc0, RZ, 0xc0, !PT ;  /* 0x000000c006007812 */ /* 0x000fe200078ec0ff */
[----:B------:R-:W-:Y:S01]  /*13a0*/  IMAD.SHL.U32 R6, R35, 0x40, RZ ;  /* 0x0000004023067824 */ /* 0x000fe200078e00ff */
[----:B------:R-:W-:Y:S01]  /*13b0*/  SHF.R.S32.HI R4, RZ, 0x1f, R3 ;  /* 0x0000001fff047819 */ /* 0x000fe20000011403 */
[----:B------:R-:W-:Y:S01]  /*13c0*/  IMAD.MOV.U32 R40, RZ, RZ, R8 ;  /* 0x000000ffff287224 */ /* 0x000fe200078e0008 */
[----:B------:R-:W-:Y:S01]  /*13d0*/  SHF.R.U32.HI R2, RZ, 0x3, R0 ;  /* 0x00000003ff027819 */ /* 0x000fe20000011600 */
[----:B------:R-:W-:Y:S01]  /*13e0*/  IMAD R17, R173, c[0x0][0x210], RZ ;  /* 0x00008400ad117a24 */ /* 0x000fe200078e02ff */
[CC--:B------:R-:W-:Y:S01]  /*13f0*/  LEA.HI R19, R4.reuse, R3.reuse, RZ, 0x3 ;  /* 0x0000000304137211 */ /* 0x0c0fe200078f18ff */
[----:B------:R-:W-:Y:S01]  /*1400*/  IMAD.WIDE.U32 R12, R51, c[0x0][0x210], R24 ;  /* 0x00008400330c7a25 */ /* 0x000fe200078e0018 */
[----:B------:R-:W-:-:S02]  /*1410*/  LEA.HI R3, R4, R3, RZ, 0x5 ;  /* 0x0000000304037211 */ /* 0x000fc400078f28ff */
[C---:B------:R-:W-:Y:S01]  /*1420*/  LOP3.LUT R7, R0.reuse, 0x18, R29, 0xf8, !PT ;  /* 0x0000001800077812 */ /* 0x040fe200078ef81d */
[----:B------:R-:W-:Y:S01]  /*1430*/  IMAD.SHL.U32 R4, R5, 0x40, RZ ;  /* 0x0000004005047824 */ /* 0x000fe200078e00ff */
[----:B------:R-:W-:Y:S01]  /*1440*/  LOP3.LUT R5, R0, 0x18, R21, 0xf8, !PT ;  /* 0x0000001800057812 */ /* 0x000fe200078ef815 */
[----:B------:R-:W-:Y:S01]  /*1450*/  IMAD.SHL.U32 R3, R3, 0x40, RZ ;  /* 0x0000004003037824 */ /* 0x000fe200078e00ff */
[----:B------:R-:W-:Y:S01]  /*1460*/  LOP3.LUT R10, R6, 0x7ffff800, RZ, 0xc0, !PT ;  /* 0x7ffff800060a7812 */ /* 0x000fe200078ec0ff */
[----:B------:R-:W-:Y:S01]  /*1470*/  IMAD R17, R51, c[0x0][0x214], R17 ;  /* 0x0000850033117a24 */ /* 0x000fe200078e0211 */
[-C--:B------:R-:W-:Y:S01]  /*1480*/  LOP3.LUT R8, R7, R2.reuse, RZ, 0x3c, !PT ;  /* 0x0000000207087212 */ /* 0x080fe200078e3cff */
[----:B------:R-:W-:Y:S01]  /*1490*/  IMAD.MOV.U32 R16, RZ, RZ, R12 ;  /* 0x000000ffff107224 */ /* 0x000fe200078e000c */
[----:B------:R-:W-:Y:S01]  /*14a0*/  LOP3.LUT R6, R0, 0x18, R19, 0xf8, !PT ;  /* 0x0000001800067812 */ /* 0x000fe200078ef813 */
[----:B------:R-:W-:Y:S01]  /*14b0*/  IMAD.IADD R17, R13, 0x1, R17 ;  /* 0x000000010d117824 */ /* 0x000fe200078e0211 */
[----:B------:R-:W-:Y:S01]  /*14c0*/  LOP3.LUT R7, R4, 0x7ffff800, RZ, 0xc0, !PT ;  /* 0x7ffff80004077812 */ /* 0x000fe200078ec0ff */
[----:B------:R-:W-:Y:S01]  /*14d0*/  IMAD.WIDE.U32 R86, R48, c[0x0][0x1f0], R86 ;  /* 0x00007c0030567a25 */ /* 0x000fe200078e0056 */
[----:B------:R-:W-:-:S02]  /*14e0*/  LOP3.LUT R5, R5, R2, RZ, 0x3c, !PT ;  /* 0x0000000205057212 */ /* 0x000fc400078e3cff */
[----:B------:R-:W-:Y:S01]  /*14f0*/  LOP3.LUT R4, R3, 0x7ffff800, RZ, 0xc0, !PT ;  /* 0x7ffff80003047812 */ /* 0x000fe200078ec0ff */
[----:B------:R-:W-:Y:S01]  /*1500*/  IMAD.WIDE.U32 R112, R48, c[0x0][0x218], R16 ;  /* 0x0000860030707a25 */ /* 0x000fe200078e0010 */
[----:B------:R-:W-:Y:S02]  /*1510*/  LOP3.LUT R3, R6, R2, RZ, 0x3c, !PT ;  /* 0x0000000206037212 */ /* 0x000fe400078e3cff */
[----:B------:R-:W-:Y:S01]  /*1520*/  IADD3 R128, R5, R7, R20 ;  /* 0x0000000705807210 */ /* 0x000fe20007ffe014 */
[----:B-----5:R-:W-:Y:S01]  /*1530*/  IMAD.WIDE.U32 R110, R145, c[0x0][0x280], R44 ;  /* 0x0000a000916e7a25 */ /* 0x020fe200078e002c */
[----:B------:R-:W-:Y:S02]  /*1540*/  SHF.R.S32.HI R5, RZ, 0x4, R46 ;  /* 0x00000004ff057819 */ /* 0x000fe4000001142e */
[----:B------:R-:W-:Y:S01]  /*1550*/  IADD3 R127, R3, R4, R20 ;  /* 0x00000004037f7210 */ /* 0x000fe20007ffe014 */
[----:B------:R-:W-:Y:S01]  /*1560*/  IMAD.WIDE.U32 R108, R145, c[0x0][0x280], R40 ;  /* 0x0000a000916c7a25 */ /* 0x000fe200078e0028 */
[----:B------:R-:W-:-:S02]  /*1570*/  SHF.R.S32.HI R4, RZ, 0x4, R22 ;  /* 0x00000004ff047819 */ /* 0x000fc40000011416 */
[----:B------:R-:W-:Y:S01]  /*1580*/  LEA.HI.SX32 R5, R29, R5, 0x1d ;  /* 0x000000051d057211 */ /* 0x000fe200078feaff */
[----:B------:R-:W-:Y:S01]  /*1590*/  IMAD.WIDE.U32 R106, R145, c[0x0][0x290], R42 ;  /* 0x0000a400916a7a25 */ /* 0x000fe200078e002a */
[----:B------:R-:W-:Y:S02]  /*15a0*/  SHF.R.S32.HI R3, RZ, 0x4, R9 ;  /* 0x00000004ff037819 */ /* 0x000fe40000011409 */
[----:B------:R-:W-:Y:S01]  /*15b0*/  LEA.HI.SX32 R4, R21, R4, 0x1d ;  /* 0x0000000415047211 */ /* 0x000fe200078feaff */
[----:B------:R-:W-:Y:S01]  /*15c0*/  IMAD.SHL.U32 R98, R5, 0x8, RZ ;  /* 0x0000000805627824 */ /* 0x000fe200078e00ff */
[----:B------:R-:W-:Y:S01]  /*15d0*/  SHF.R.S32.HI R6, RZ, 0x1f, R5 ;  /* 0x0000001fff067819 */ /* 0x000fe20000011405 */
[----:B------:R-:W-:Y:S01]  /*15e0*/  IMAD.WIDE.U32 R104, R145, c[0x0][0x290], R38 ;  /* 0x0000a40091687a25 */ /* 0x000fe200078e0026 */
[----:B------:R-:W-:Y:S02]  /*15f0*/  LEA.HI.SX32 R3, R19, R3, 0x1d ;  /* 0x0000000313037211 */ /* 0x000fe400078feaff */
[----:B------:R-:W-:Y:S01]  /*1600*/  LEA.HI R11, R6, R5, RZ, 0x2 ;  /* 0x00000005060b7211 */ /* 0x000fe200078f10ff */
[----:B------:R-:W-:Y:S01]  /*1610*/  IMAD.SHL.U32 R95, R4, 0x8, RZ ;  /* 0x00000008045f7824 */ /* 0x000fe200078e00ff */
[----:B------:R-:W-:Y:S01]  /*1620*/  SHF.R.S32.HI R6, RZ, 0x1f, R3 ;  /* 0x0000001fff067819 */ /* 0x000fe20000011403 */
[----:B------:R-:W-:Y:S01]  /*1630*/  IMAD.SHL.U32 R100, R3, 0x8, RZ ;  /* 0x0000000803647824 */ /* 0x000fe200078e00ff */
[----:B------:R-:W-:Y:S01]  /*1640*/  SHF.R.S32.HI R7, RZ, 0x1f, R4 ;  /* 0x0000001fff077819 */ /* 0x000fe20000011404 */
[----:B------:R-:W-:Y:S01]  /*1650*/  IMAD.IADD R99, R97, 0x1, R99 ;  /* 0x0000000161637824 */ /* 0x000fe200078e0263 */
[----:B------:R-:W-:Y:S01]  /*1660*/  LEA.HI R6, R6, R3, RZ, 0x2 ;  /* 0x0000000306067211 */ /* 0x000fe200078f10ff */
[----:B------:R-:W-:Y:S01]  /*1670*/  IMAD.SHL.U32 R128, R128, 0x2, RZ ;  /* 0x0000000280807824 */ /* 0x000fe200078e00ff */
[----:B------:R-:W-:Y:S01]  /*1680*/  IADD3 R129, R8, R10, R20 ;  /* 0x0000000a08817210 */ /* 0x000fe20007ffe014 */
[----:B------:R-:W-:Y:S01]  /*1690*/  IMAD.SHL.U32 R127, R127, 0x2, RZ ;  /* 0x000000027f7f7824 */ /* 0x000fe200078e00ff */
[----:B------:R-:W-:Y:S01]  /*16a0*/  LEA.HI R7, R7, R4, RZ, 0x2 ;  /* 0x0000000407077211 */ /* 0x000fe200078f10ff */
[----:B------:R-:W-:Y:S01]  /*16b0*/  IMAD.SHL.U32 R6, R6, 0x200, RZ ;  /* 0x0000020006067824 */ /* 0x000fe200078e00ff */
[----:B------:R-:W-:Y:S01]  /*16c0*/  LOP3.LUT R3, R0, 0x18, R95, 0xf8, !PT ;  /* 0x0000001800037812 */ /* 0x000fe200078ef85f */
[----:B------:R-:W-:Y:S01]  /*16d0*/  IMAD.SHL.U32 R129, R129, 0x2, RZ ;  /* 0x0000000281817824 */ /* 0x000fe200078e00ff */
[----:B------:R-:W-:-:S02]  /*16e0*/  @P0 IADD3 R8, P1, R159, R18, RZ ;  /* 0x000000129f080210 */ /* 0x000fc40007f3e0ff */
[C---:B------:R-:W-:Y:S02]  /*16f0*/  LOP3.LUT R4, R0.reuse, 0x8, R24, 0xf8, !PT ;  /* 0x0000000800047812 */ /* 0x040fe400078ef818 */
[C---:B------:R-:W-:Y:S02]  /*1700*/  LOP3.LUT R5, R0.reuse, 0x18, R98, 0xf8, !PT ;  /* 0x0000001800057812 */ /* 0x040fe400078ef862 */
[----:B------:R-:W-:Y:S02]  /*1710*/  LOP3.LUT R0, R0, 0x18, R100, 0xf8, !PT ;  /* 0x0000001800007812 */ /* 0x000fe400078ef864 */
[-C--:B------:R-:W-:Y:S01]  /*1720*/  LOP3.LUT R10, R3, R2.reuse, RZ, 0x3c, !PT ;  /* 0x00000002030a7212 */ /* 0x080fe200078e3cff */
[----:B------:R-:W-:Y:S01]  /*1730*/  IMAD.SHL.U32 R3, R11, 0x200, RZ ;  /* 0x000002000b037824 */ /* 0x000fe200078e00ff */
[-C--:B------:R-:W-:Y:S01]  /*1740*/  LOP3.LUT R12, R5, R2.reuse, RZ, 0x3c, !PT ;  /* 0x00000002050c7212 */ /* 0x080fe200078e3cff */
[----:B------:R-:W-:Y:S01]  /*1750*/  @P0 IMAD.X R5, R154, 0x1, R37, P1 ;  /* 0x000000019a050824 */ /* 0x000fe200008e0625 */
[----:B------:R-:W-:-:S02]  /*1760*/  LOP3.LUT R13, R4, R2, RZ, 0x3c, !PT ;  /* 0x00000002040d7212 */ /* 0x000fc400078e3cff */
[----:B------:R-:W-:Y:S01]  /*1770*/  LOP3.LUT R9, R0, R2, RZ, 0x3c, !PT ;  /* 0x0000000200097212 */ /* 0x000fe200078e3cff */
[----:B------:R-:W-:Y:S01]  /*1780*/  IMAD.SHL.U32 R0, R7, 0x200, RZ ;  /* 0x0000020007007824 */ /* 0x000fe200078e00ff */
[----:B------:R-:W-:Y:S01]  /*1790*/  @P0 LEA R2, P1, R8, c[0x0][0x220], 0x1 ;  /* 0x0000880008020a11 */ /* 0x000fe200078208ff */
[----:B------:R-:W-:Y:S01]  /*17a0*/  IMAD.IADD R13, R20, 0x1, R13 ;  /* 0x00000001140d7824 */ /* 0x000fe200078e020d */
[----:B------:R-:W-:Y:S02]  /*17b0*/  LOP3.LUT R7, R3, 0x7ffff800, RZ, 0xc0, !PT ;  /* 0x7ffff80003077812 */ /* 0x000fe400078ec0ff */
[----:B------:R-:W-:Y:S02]  /*17c0*/  @P0 LEA.HI.X R3, R8, c[0x0][0x224], R5, 0x1, P1 ;  /* 0x0000890008030a11 */ /* 0x000fe400008f0c05 */
[----:B------:R-:W-:Y:S02]  /*17d0*/  LOP3.LUT R4, R0, 0x7ffff800, RZ, 0xc0, !PT ;  /* 0x7ffff80000047812 */ /* 0x000fe400078ec0ff */
[----:B------:R-:W-:Y:S01]  /*17e0*/  LOP3.LUT R0, R6, 0x7ffff800, RZ, 0xc0, !PT ;  /* 0x7ffff80006007812 */ /* 0x000fe200078ec0ff */
[----:B------:R2:W-:Y:S01]  /*17f0*/  @P0 LDGSTS.E.BYPASS.LTC128B.128 [R83+0x3900], [R2.64], !P5 ;  /* 0x0390000002530fae */ /* 0x0005e2000e901d46 */
[----:B------:R-:W-:-:S02]  /*1800*/  IADD3 R10, R10, R4, R20 ;  /* 0x000000040a0a7210 */ /* 0x000fc40007ffe014 */
[--C-:B------:R-:W-:Y:S01]  /*1810*/  IADD3 R9, R9, R0, R20.reuse ;  /* 0x0000000009097210 */ /* 0x100fe20007ffe014 */
[----:B------:R2:W-:Y:S01]  /*1820*/  @P0 LDGSTS.E.BYPASS.LTC128B.128 [R83+0x4900], [R2.64+0x40], !P4 ;  /* 0x0490004002530fae */ /* 0x0005e2000e101d46 */
[----:B------:R-:W-:Y:S01]  /*1830*/  IMAD R0, R47, c[0x0][0x218], RZ ;  /* 0x000086002f007a24 */ /* 0x000fe200078e02ff */
[----:B------:R-:W-:Y:S01]  /*1840*/  IADD3 R7, R12, R7, R20 ;  /* 0x000000070c077210 */ /* 0x000fe20007ffe014 */
[----:B------:R-:W-:Y:S01]  /*1850*/  IMAD.SHL.U32 R120, R10, 0x2, RZ ;  /* 0x000000020a787824 */ /* 0x000fe200078e00ff */
[----:B------:R2:W-:Y:S01]  /*1860*/  @P0 LDGSTS.E.BYPASS.LTC128B.128 [R83+0x5900], [R2.64+0x80], !P3 ;  /* 0x0590008002530fae */ /* 0x0005e2000d901d46 */
[----:B------:R-:W-:Y:S01]  /*1870*/  IMAD R4, R48, c[0x0][0x21c], R0 ;  /* 0x0000870030047a24 */ /* 0x000fe200078e0200 */
[----:B------:R-:W-:Y:S01]  /*1880*/  SHF.R.S32.HI R0, RZ, 0x1f, R145 ;  /* 0x0000001fff007819 */ /* 0x000fe20000011491 */
[----:B------:R-:W-:Y:S01]  /*1890*/  IMAD.SHL.U32 R121, R7, 0x2, RZ ;  /* 0x0000000207797824 */ /* 0x000fe200078e00ff */
[----:B------:R-:W0:Y:S01]  /*18a0*/  LDGDEPBAR ;  /* 0x00000000000079af */ /* 0x000e220000000000 */
[----:B------:R-:W-:Y:S01]  /*18b0*/  IADD3 R139, P0, R49, R90, RZ ;  /* 0x0000005a318b7210 */ /* 0x000fe20007f1e0ff */
[----:B------:R-:W-:Y:S01]  /*18c0*/  IMAD.IADD R130, R113, 0x1, R4 ;  /* 0x0000000171827824 */ /* 0x000fe200078e0204 */
[----:B------:R-:W-:Y:S01]  /*18d0*/  LEA R84, R13, 0x100, 0x1 ;  /* 0x000001000d547811 */ /* 0x000fe200078e08ff */
[----:B------:R-:W-:Y:S01]  /*18e0*/  IMAD.SHL.U32 R119, R9, 0x2, RZ ;  /* 0x0000000209777824 */ /* 0x000fe200078e00ff */
[----:B------:R-:W-:Y:S01]  /*18f0*/  LOP3.LUT R116, R21, 0xfffffff8, RZ, 0xc0, !PT ;  /* 0xfffffff815747812 */ /* 0x000fe200078ec0ff */
[----:B------:R-:W-:Y:S01]  /*1900*/  IMAD.X R138, R138, 0x1, R50, P0 ;  /* 0x000000018a8a7824 */ /* 0x000fe200000e0632 */
[----:B------:R-:W-:-:S02]  /*1910*/  IADD3 R137, P1, P0, R86, R146, R24 ;  /* 0x0000009256897210 */ /* 0x000fc4000783e018 */
[----:B------:R-:W-:Y:S02]  /*1920*/  LOP3.LUT R101, R19, 0xfffffff8, RZ, 0xc0, !PT ;  /* 0xfffffff813657812 */ /* 0x000fe400078ec0ff */
[----:B------:R-:W-:Y:S02]  /*1930*/  IADD3 R85, R84, 0x20, RZ ;  /* 0x0000002054557810 */ /* 0x000fe40007ffe0ff */
[C---:B------:R-:W-:Y:S02]  /*1940*/  IADD3 R37, R30.reuse, 0x28, RZ ;  /* 0x000000281e257810 */ /* 0x040fe40007ffe0ff */
[----:B------:R-:W-:Y:S02]  /*1950*/  IADD3 R35, R30, 0x18, RZ ;  /* 0x000000181e237810 */ /* 0x000fe40007ffe0ff */
[----:B------:R-:W-:Y:S02]  /*1960*/  SHF.R.S32.HI R124, RZ, 0x1f, R98 ;  /* 0x0000001fff7c7819 */ /* 0x000fe40000011462 */
[----:B------:R-:W-:-:S02]  /*1970*/  SHF.R.S32.HI R126, RZ, 0x1f, R116 ;  /* 0x0000001fff7e7819 */ /* 0x000fc40000011474 */
[----:B------:R-:W-:Y:S01]  /*1980*/  SHF.R.S32.HI R125, RZ, 0x1f, R101 ;  /* 0x0000001fff7d7819 */ /* 0x000fe20000011465 */
[----:B--2---:R-:W-:Y:S01]  /*1990*/  IMAD R2, R47, c[0x0][0x1f0], RZ ;  /* 0x00007c002f027a24 */ /* 0x004fe200078e02ff */
[----:B------:R-:W-:Y:S02]  /*19a0*/  @P2 IADD3 R85, R84, -0x20, RZ ;  /* 0xffffffe054552810 */ /* 0x000fe40007ffe0ff */
[----:B------:R-:W-:Y:S01]  /*19b0*/  SHF.R.S32.HI R123, RZ, 0x1f, R95 ;  /* 0x0000001fff7b7819 */ /* 0x000fe2000001145f */
[----:B------:R-:W-:Y:S01]  /*19c0*/  IMAD R3, R48, c[0x0][0x1f4], R2 ;  /* 0x00007d0030037a24 */ /* 0x000fe200078e0202 */
[----:B------:R-:W-:Y:S01]  /*19d0*/  SHF.R.S32.HI R122, RZ, 0x1f, R100 ;  /* 0x0000001fff7a7819 */ /* 0x000fe20000011464 */
[----:B------:R-:W-:Y:S02]  /*19e0*/  IMAD R2, R50, c[0x0][0x1e0], RZ ;  /* 0x0000780032027a24 */ /* 0x000fe400078e02ff */
[----:B------:R-:W-:Y:S02]  /*19f0*/  IMAD.IADD R88, R87, 0x1, R3 ;  /* 0x0000000157587824 */ /* 0x000fe400078e0203 */
[----:B------:R-:W-:-:S04]  /*1a00*/  IMAD R2, R90, c[0x0][0x1e4], R2 ;  /* 0x000079005a027a24 */ /* 0x000fc800078e0202 */
[----:B------:R-:W-:Y:S02]  /*1a10*/  IMAD.IADD R118, R147, 0x1, R2 ;  /* 0x0000000193767824 */ /* 0x000fe400078e0202 */
[C---:B------:R-:W-:Y:S02]  /*1a20*/  IMAD R2, R0.reuse, c[0x0][0x280], RZ ;  /* 0x0000a00000027a24 */ /* 0x040fe400078e02ff */
[----:B------:R-:W-:Y:S01]  /*1a30*/  IMAD R0, R0, c[0x0][0x290], RZ ;  /* 0x0000a40000007a24 */ /* 0x000fe200078e02ff */
[----:B------:R-:W-:Y:S01]  /*1a40*/  IADD3.X R136, R88, R118, R25, P1, P0 ;  /* 0x0000007658887210 */ /* 0x000fe20000fe0419 */
[C---:B------:R-:W-:Y:S02]  /*1a50*/  IMAD R2, R145.reuse, c[0x0][0x284], R2 ;  /* 0x0000a10091027a24 */ /* 0x040fe400078e0202 */
[----:B------:R-:W-:Y:S02]  /*1a60*/  IMAD R0, R145, c[0x0][0x294], R0 ;  /* 0x0000a50091007a24 */ /* 0x000fe400078e0200 */
[----:B------:R-:W-:-:S02]  /*1a70*/  IMAD.IADD R135, R111, 0x1, R2 ;  /* 0x000000016f877824 */ /* 0x000fc400078e0202 */
[----:B------:R-:W-:Y:S02]  /*1a80*/  IMAD.IADD R133, R2, 0x1, R109 ;  /* 0x0000000102857824 */ /* 0x000fe400078e026d */
[----:B------:R-:W-:Y:S02]  /*1a90*/  IMAD.IADD R134, R107, 0x1, R0 ;  /* 0x000000016b867824 */ /* 0x000fe400078e0200 */
[----:B------:R-:W-:Y:S01]  /*1aa0*/  IMAD.IADD R131, R0, 0x1, R105 ;  /* 0x0000000100837824 */ /* 0x000fe200078e0269 */
[----:B-1----:R-:W-:Y:S06]  /*1ab0*/  BAR.SYNC.DEFER_BLOCKING 0x0 ;  /* 0x0000000000007b1d */ /* 0x002fec0000010000 */
.L_x_84:
[-C--:B------:R-:W-:Y:S01]  /*1ac0*/  IMAD R0, R152, R77.reuse, RZ ;  /* 0x0000004d98007224 */ /* 0x080fe200078e02ff */
[----:B------:R-:W-:Y:S01]  /*1ad0*/  SHF.R.S32.HI R89, RZ, 0x1f, R77 ;  /* 0x0000001fff597819 */ /* 0x000fe2000001144d */
[----:B------:R-:W-:Y:S01]  /*1ae0*/  IMAD.WIDE.U32 R10, R157, R77, RZ ;  /* 0x0000004d9d0a7225 */ /* 0x000fe200078e00ff */
[----:B------:R-:W-:Y:S04]  /*1af0*/  DEPBAR.LE SB0, 0x0 ;  /* 0x000080000000791a */ /* 0x000fe80000000000 */
[----:B------:R-:W-:Y:S01]  /*1b00*/  BAR.SYNC.DEFER_BLOCKING 0x0 ;  /* 0x0000000000007b1d */ /* 0x000fe20000010000 */
[----:B------:R-:W-:Y:S01]  /*1b10*/  ISETP.GE.AND P2, PT, R162, 0x1, PT ;  /* 0x00000001a200780c */ /* 0x000fe20003f46270 */
[----:B-1----:R-:W-:Y:S01]  /*1b20*/  IMAD R2, R89, R157, R0 ;  /* 0x0000009d59027224 */ /* 0x002fe200078e0200 */
[----:B------:R-:W-:Y:S03]  /*1b30*/  IADD3 R0, P1, R137, R10, RZ ;  /* 0x0000000a89007210 */ /* 0x000fe60007f3e0ff */
[----:B------:R-:W-:Y:S01]  /*1b40*/  IMAD.IADD R12, R11, 0x1, R2 ;  /* 0x000000010b0c7824 */ /* 0x000fe200078e0202 */
[----:B------:R-:W-:Y:S03]  /*1b50*/  LEA R58, P0, R0, c[0x0][0x1c8], 0x1 ;  /* 0x00007200003a7a11 */ /* 0x000fe600078008ff */
[----:B------:R-:W-:Y:S05]  /*1b60*/  IMAD.X R2, R12, 0x1, R136, P1 ;  /* 0x000000010c027824 */ /* 0x000fea00008e0688 */
[----:B------:R-:W-:Y:S01]  /*1b70*/  LEA.HI.X R59, R0, c[0x0][0x1cc], R2, 0x1, P0 ;  /* 0x00007300003b7a11 */ /* 0x000fe200000f0c02 */
[----:B------:R-:W-:Y:S01]  /*1b80*/  BSSY B1, `(.L_x_60) ;  /* 0x0000383000017945 */ /* 0x000fe20003800000 */
[----:B------:R-:W-:-:S05]  /*1b90*/  @!P2 BRA `(.L_x_61) ;  /* 0x000036a00000a947 */ /* 0x000fca0003800000 */
[-C--:B------:R-:W-:Y:S02]  /*1ba0*/  IMAD R2, R150, R77.reuse, RZ ;  /* 0x0000004d96027224 */ /* 0x080fe400078e02ff */
[-C--:B------:R-:W-:Y:S02]  /*1bb0*/  IMAD R0, R151, R77.reuse, RZ ;  /* 0x0000004d97007224 */ /* 0x080fe400078e02ff */
[----:B------:R-:W-:Y:S02]  /*1bc0*/  IMAD R4, R77, -0x40, R94 ;  /* 0xffffffc04d047824 */ /* 0x000fe400078e025e */
[-C--:B------:R-:W-:Y:S04]  /*1bd0*/  IMAD.WIDE.U32 R8, R158, R77.reuse, RZ ;  /* 0x0000004d9e087225 */ /* 0x080fe800078e00ff */
[----:B------:R-:W-:Y:S04]  /*1be0*/  IMAD.WIDE.U32 R14, R156, R77, RZ ;  /* 0x0000004d9c0e7225 */ /* 0x000fe800078e00ff */
[C---:B------:R-:W-:Y:S02]  /*1bf0*/  IMAD R3, R89.reuse, R158, R2 ;  /* 0x0000009e59037224 */ /* 0x040fe400078e0202 */
[----:B------:R-:W-:Y:S01]  /*1c00*/  IMAD R2, R89, R156, R0 ;  /* 0x0000009c59027224 */ /* 0x000fe200078e0200 */
[----:B------:R-:W-:Y:S02]  /*1c10*/  IMNMX R0, R4, 0x40, PT ;  /* 0x0000004004007817 */ /* 0x000fe40003800200 */
[----:B------:R-:W-:Y:S02]  /*1c20*/  IADD3 R28, R9, R3, RZ ;  /* 0x00000003091c7210 */ /* 0x000fe40007ffe0ff */
[----:B------:R-:W-:Y:S01]  /*1c30*/  IADD3 R29, R15, R2, RZ ;  /* 0x000000020f1d7210 */ /* 0x000fe20007ffe0ff */
[----:B------:R-:W-:-:S05]  /*1c40*/  @!P6 BRA `(.L_x_62) ;  /* 0x00001b200000e947 */ /* 0x000fca0003800000 */
[----:B------:R-:W-:Y:S01]  /*1c50*/  ISETP.GE.AND P1, PT, R90, R0, PT ;  /* 0x000000005a00720c */ /* 0x000fe20003f26270 */
[----:B------:R-:W-:Y:S01]  /*1c60*/  BSSY B0, `(.L_x_63) ;  /* 0x000003a000007945 */ /* 0x000fe20003800000 */
[----:B------:R-:W-:Y:S01]  /*1c70*/  CS2R R20, SRZ ;  /* 0x0000000000147805 */ /* 0x000fe2000001ff00 */
        /* <DEDUP_REMOVED lines=11> */
[----:B------:R-:W-:-:S05]  /*1d30*/  @P1 BRA `(.L_x_64) ;  /* 0x000002c000001947 */ /* 0x000fca0003800000 */
[----:B------:R-:W-:Y:S01]  /*1d40*/  IADD3 R0, P0, R110, R8, RZ ;  /* 0x000000086e007210 */ /* 0x000fe20007f1e0ff */
[----:B------:R-:W-:Y:S01]  /*1d50*/  CS2R R38, SRZ ;  /* 0x0000000000267805 */ /* 0x000fe2000001ff00 */
[----:B------:R-:W-:Y:S01]  /*1d60*/  CS2R R6, SRZ ;  /* 0x0000000000067805 */ /* 0x000fe2000001ff00 */
[----:B------:R-:W-:Y:S01]  /*1d70*/  CS2R R44, SRZ ;  /* 0x00000000002c7805 */ /* 0x000fe2000001ff00 */
[----:B------:R-:W-:Y:S01]  /*1d80*/  CS2R R12, SRZ ;  /* 0x00000000000c7805 */ /* 0x000fe2000001ff00 */
[----:B------:R-:W-:Y:S01]  /*1d90*/  IMAD.X R3, R28, 0x1, R135, P0 ;  /* 0x000000011c037824 */ /* 0x000fe200000e0687 */
[----:B------:R-:W-:Y:S01]  /*1da0*/  IADD3 R2, P0, R106, R14, RZ ;  /* 0x0000000e6a027210 */ /* 0x000fe20007f1e0ff */
[----:B------:R-:W-:Y:S01]  /*1db0*/  CS2R R46, SRZ ;  /* 0x00000000002e7805 */ /* 0x000fe2000001ff00 */
[----:B------:R-:W-:Y:S01]  /*1dc0*/  CS2R R16, SRZ ;  /* 0x0000000000107805 */ /* 0x000fe2000001ff00 */
[----:B------:R-:W-:Y:S01]  /*1dd0*/  CS2R R48, SRZ ;  /* 0x0000000000307805 */ /* 0x000fe2000001ff00 */
[----:B------:R-:W-:Y:S01]  /*1de0*/  CS2R R18, SRZ ;  /* 0x0000000000127805 */ /* 0x000fe2000001ff00 */
[----:B------:R-:W-:Y:S01]  /*1df0*/  IMAD.X R5, R29, 0x1, R134, P0 ;  /* 0x000000011d057824 */ /* 0x000fe200000e0686 */
[C---:B------:R-:W-:Y:S01]  /*1e00*/  LEA R8, P0, R0.reuse, c[0x0][0x270], 0x1 ;  /* 0x00009c0000087a11 */ /* 0x040fe200078008ff */
[----:B------:R-:W-:Y:S01]  /*1e10*/  CS2R R50, SRZ ;  /* 0x0000000000327805 */ /* 0x000fe2000001ff00 */
[----:B------:R-:W-:Y:S01]  /*1e20*/  CS2R R20, SRZ ;  /* 0x0000000000147805 */ /* 0x000fe2000001ff00 */
[----:B------:R-:W-:Y:S01]  /*1e30*/  CS2R R52, SRZ ;  /* 0x0000000000347805 */ /* 0x000fe2000001ff00 */
[----:B------:R-:W-:Y:S02]  /*1e40*/  LEA.HI.X R9, R0, c[0x0][0x274], R3, 0x1, P0 ;  /* 0x00009d0000097a11 */ /* 0x000fe400000f0c03 */
[C---:B------:R-:W-:Y:S04]  /*1e50*/  LEA R4, P0, R2.reuse, c[0x0][0x288], 0x1 ;  /* 0x0000a20002047a11 */ /* 0x040fe800078008ff */
[----:B------:R-:W-:Y:S02]  /*1e60*/  LEA.HI.X R5, R2, c[0x0][0x28c], R5, 0x1, P0 ;  /* 0x0000a30002057a11 */ /* 0x000fe400000f0c05 */
[----:B------:R-:W-:Y:S01]  /*1e70*/  ISETP.GE.AND P0, PT, R30, c[0x0][0x27c], PT ;  /* 0x00009f001e007a0c */ /* 0x000fe20003f06270 */
[----:B------:R-:W-:Y:S11]  /*1e80*/  CS2R R2, SRZ ;  /* 0x0000000000027805 */ /* 0x000ff6000001ff00 */
[----:B------:R-:W-:Y:S01]  /*1e90*/  @!UPT UIADD3 URZ, URZ, URZ, URZ ;  /* 0x0000003f3f3ff290 */ /* 0x000fe2000fffe03f */
[----:B------:R1:W5:Y:S04]  /*1ea0*/  @!P0 LDG.E.64 R2, [R8.64] ;  /* 0x0000000608028981 */ /* 0x000368000c1e1b00 */
[----:B------:R1:W5:Y:S01]  /*1eb0*/  @!P0 LDG.E.64 R38, [R4.64] ;  /* 0x0000000604268981 */ /* 0x000362000c1e1b00 */
[----:B------:R-:W-:Y:S11]  /*1ec0*/  ISETP.GE.AND P0, PT, R36, c[0x0][0x27c], PT ;  /* 0x00009f0024007a0c */ /* 0x000ff60003f06270 */
[----:B------:R-:W-:Y:S02]  /*1ed0*/  @!UPT UIADD3 URZ, URZ, URZ, URZ ;  /* 0x0000003f3f3ff290 */ /* 0x000fe4000fffe03f */
[----:B------:R1:W5:Y:S04]  /*1ee0*/  @!P0 LDG.E.64 R6, [R8.64+0x10] ;  /* 0x0000100608068981 */ /* 0x000368000c1e1b00 */
[----:B------:R1:W5:Y:S01]  /*1ef0*/  @!P0 LDG.E.64 R44, [R4.64+0x10] ;  /* 0x00001006042c8981 */ /* 0x000362000c1e1b00 */
        /* <DEDUP_REMOVED lines=15> */
[----:B------:R1:W5:Y:S02]  /*1ff0*/  @!P0 LDG.E.64 R52, [R4.64+0x50] ;  /* 0x0000500604348981 */ /* 0x000364000c1e1b00 */
.L_x_64:
[----:B------:R-:W-:Y:S05]  /*2000*/  BSYNC B0 ;  /* 0x0000000000007941 */ /* 0x000fea0003800000 */
.L_x_63:
[----:B------:R-:W-:-:S05]  /*2010*/  @P1 BRA `(.L_x_65) ;  /* 0x0000339000001947 */ /* 0x000fca0003800000 */
[----:B-----5:R-:W-:Y:S01]  /*2020*/  MOV R0, R19 ;  /* 0x0000001300007202 */ /* 0x020fe20000000f00 */
[----:B-1----:R-:W-:Y:S01]  /*2030*/  IMAD.MOV.U32 R8, RZ, RZ, R20 ;  /* 0x000000ffff087224 */ /* 0x002fe200078e0014 */
[----:B------:R-:W-:Y:S01]  /*2040*/  ISETP.GE.AND P0, PT, R24, c[0x0][0x1d4], PT ;  /* 0x0000750018007a0c */ /* 0x000fe20003f06270 */
[----:B------:R-:W-:Y:S01]  /*2050*/  IMAD.MOV.U32 R5, RZ, RZ, R21 ;  /* 0x000000ffff057224 */ /* 0x000fe200078e0015 */
[----:B------:R-:W-:Y:S01]  /*2060*/  BSSY B0, `(.L_x_66) ;  /* 0x0000054000007945 */ /* 0x000fe20003800000 */
[----:B------:R-:W-:Y:S03]  /*2070*/  IMAD.MOV.U32 R4, RZ, RZ, R18 ;  /* 0x000000ffff047224 */ /* 0x000fe600078e0012 */
[----:B------:R-:W-:Y:S01]  /*2080*/  PRMT R29, R5, 0x5410, R8 ;  /* 0x00005410051d7816 */ /* 0x000fe20000000008 */
[----:B------:R-:W-:Y:S01]  /*2090*/  IMAD.MOV.U32 R8, RZ, RZ, R16 ;  /* 0x000000ffff087224 */ /* 0x000fe200078e0010 */
[----:B------:R-:W-:Y:S01]  /*20a0*/  PRMT R28, R0, 0x5410, R4 ;  /* 0x00005410001c7816 */ /* 0x000fe20000000004 */
[----:B------:R-:W-:Y:S01]  /*20b0*/  IMAD.MOV.U32 R5, RZ, RZ, R17 ;  /* 0x000000ffff057224 */ /* 0x000fe200078e0011 */
[----:B------:R-:W-:Y:S01]  /*20c0*/  MOV R4, R12 ;  /* 0x0000000c00047202 */ /* 0x000fe20000000f00 */
        /* <DEDUP_REMOVED lines=11> */
[----:B------:R-:W-:Y:S02]  /*2180*/  MOV R8, R50 ;  /* 0x0000003200087202 */ /* 0x000fe40000000f00 */
[----:B------:R-:W-:Y:S02]  /*2190*/  MOV R0, R49 ;  /* 0x0000003100007202 */ /* 0x000fe40000000f00 */
[----:B------:R-:W-:Y:S01]  /*21a0*/  PRMT R56, R8, 0x5410, R5 ;  /* 0x0000541008387816 */ /* 0x000fe20000000005 */
[----:B------:R-:W-:Y:S01]  /*21b0*/  IMAD.MOV.U32 R8, RZ, RZ, R46 ;  /* 0x000000ffff087224 */ /* 0x000fe200078e002e */
[----:B------:R-:W-:Y:S01]  /*21c0*/  PRMT R55, R4, 0x5410, R0 ;  /* 0x0000541004377816 */ /* 0x000fe20000000000 */
[----:B------:R-:W-:Y:S01]  /*21d0*/  IMAD.MOV.U32 R5, RZ, RZ, R47 ;  /* 0x000000ffff057224 */ /* 0x000fe200078e002f */
[----:B------:R-:W-:Y:S01]  /*21e0*/  MOV R4, R44 ;  /* 0x0000002c00047202 */ /* 0x000fe20000000f00 */
[----:B------:R-:W-:Y:S03]  /*21f0*/  IMAD.MOV.U32 R0, RZ, RZ, R45 ;  /* 0x000000ffff007224 */ /* 0x000fe600078e002d */
[----:B------:R-:W-:Y:S02]  /*2200*/  PRMT R54, R8, 0x5410, R5 ;  /* 0x0000541008367816 */ /* 0x000fe40000000005 */
[----:B------:R-:W-:Y:S01]  /*2210*/  PRMT R43, R4, 0x5410, R0 ;  /* 0x00005410042b7816 */ /* 0x000fe20000000000 */
[----:B------:R-:W-:-:S05]  /*2220*/  @P0 BRA `(.L_x_67) ;  /* 0x0000037000000947 */ /* 0x000fca0003800000 */
[----:B------:R-:W-:Y:S01]  /*2230*/  ISETP.GE.AND P0, PT, R30, c[0x0][0x27c], PT ;  /* 0x00009f001e007a0c */ /* 0x000fe20003f06270 */
[----:B------:R-:W1:Y:S01]  /*2240*/  LDS.128 R8, [R84+0x3000] ;  /* 0x0030000054087984 */ /* 0x000e620000000c00 */
[----:B------:R-:W-:Y:S01]  /*2250*/  MOV R4, R2 ;  /* 0x0000000200047202 */ /* 0x000fe20000000f00 */
[----:B------:R-:W-:Y:S02]  /*2260*/  IMAD.MOV.U32 R32, RZ, RZ, R38 ;  /* 0x000000ffff207224 */ /* 0x000fe400078e0026 */
[--C-:B------:R-:W-:Y:S08]  /*2270*/  IMAD.MOV.U32 R40, RZ, RZ, R39.reuse ;  /* 0x000000ffff287224 */ /* 0x100ff000078e0027 */
[----:B------:R-:W-:Y:S02]  /*2280*/  @!P0 SHF.R.U64 R38, R38, 0x10, R39 ;  /* 0x0000001026268819 */ /* 0x000fe40000001227 */
[--C-:B------:R-:W-:Y:S01]  /*2290*/  @!P0 SHF.R.U64 R5, R2, 0x10, R3.reuse ;  /* 0x0000001002058819 */ /* 0x100fe20000001203 */
[----:B------:R-:W-:Y:S01]  /*22a0*/  IMAD.MOV.U32 R2, RZ, RZ, R3 ;  /* 0x000000ffff027224 */ /* 0x000fe200078e0003 */
[----:B------:R-:W-:Y:S02]  /*22b0*/  @!P0 SHF.R.U32.HI R14, RZ, 0x10, R39 ;  /* 0x00000010ff0e8819 */ /* 0x000fe40000011627 */
[----:B------:R-:W-:Y:S02]  /*22c0*/  @!P0 SHF.R.U32.HI R0, RZ, 0x10, R3 ;  /* 0x00000010ff008819 */ /* 0x000fe40000011603 */
[----:B------:R-:W-:Y:S02]  /*22d0*/  @!P0 PRMT R38, R32, 0x5410, R38 ;  /* 0x0000541020268816 */ /* 0x000fe40000000026 */
[----:B------:R-:W-:Y:S02]  /*22e0*/  @!P0 PRMT R4, R4, 0x5410, R5 ;  /* 0x0000541004048816 */ /* 0x000fe40000000005 */
[----:B------:R-:W-:Y:S01]  /*22f0*/  @!P0 PRMT R41, R40, 0x5410, R14 ;  /* 0x0000541028298816 */ /* 0x000fe2000000000e */
[----:B------:R-:W-:Y:S01]  /*2300*/  @!P0 IMAD.U32 R5, R38, 0x10000, RZ ;  /* 0x0001000026058824 */ /* 0x000fe200078e00ff */
[----:B------:R-:W-:Y:S02]  /*2310*/  @!P0 PRMT R14, R2, 0x5410, R0 ;  /* 0x00005410020e8816 */ /* 0x000fe40000000000 */
[----:B------:R-:W-:Y:S02]  /*2320*/  @!P0 SHF.L.U32 R3, R4, 0x10, RZ ;  /* 0x0000001004038819 */ /* 0x000fe400000006ff */
[----:B------:R-:W-:Y:S02]  /*2330*/  @!P0 LOP3.LUT R38, R38, 0xffff0000, RZ, 0xc0, !PT ;  /* 0xffff000026268812 */ /* 0x000fe400078ec0ff */
[----:B------:R-:W-:Y:S01]  /*2340*/  @!P0 LOP3.LUT R4, R4, 0xffff0000, RZ, 0xc0, !PT ;  /* 0xffff000004048812 */ /* 0x000fe200078ec0ff */
[C---:B-1----:R-:W-:Y:S01]  /*2350*/  @!P0 IMAD.U32 R32, R8.reuse, 0x10000, RZ ;  /* 0x0001000008208824 */ /* 0x042fe200078e00ff */
[----:B------:R-:W-:Y:S02]  /*2360*/  @!P0 LOP3.LUT R0, R8, 0xffff0000, RZ, 0xc0, !PT ;  /* 0xffff000008008812 */ /* 0x000fe400078ec0ff */
[C---:B------:R-:W-:Y:S02]  /*2370*/  @!P0 LOP3.LUT R2, R9.reuse, 0xffff0000, RZ, 0xc0, !PT ;  /* 0xffff000009028812 */ /* 0x040fe400078ec0ff */
[----:B------:R-:W-:Y:S01]  /*2380*/  @!P0 SHF.L.U32 R39, R9, 0x10, RZ ;  /* 0x0000001009278819 */ /* 0x000fe200000006ff */
[C---:B------:R-:W-:Y:S02]  /*2390*/  @!P0 FMUL.FTZ R40, R0.reuse, R5 ;  /* 0x0000000500288220 */ /* 0x040fe40000410000 */
[-C--:B------:R-:W-:Y:S02]  /*23a0*/  @!P0 FMUL.FTZ R0, R0, R3.reuse ;  /* 0x0000000300008220 */ /* 0x080fe40000410000 */
[----:B------:R-:W-:Y:S02]  /*23b0*/  @!P0 FMUL.FTZ R42, R2, R38 ;  /* 0x00000026022a8220 */ /* 0x000fe40000410000 */
[----:B------:R-:W-:Y:S01]  /*23c0*/  @!P0 FFMA.FTZ R63, R32, R3, -R40 ;  /* 0x00000003203f8223 */ /* 0x000fe20000010828 */
[C---:B------:R-:W-:Y:S01]  /*23d0*/  @!P0 LOP3.LUT R3, R10.reuse, 0xffff0000, RZ, 0xc0, !PT ;  /* 0xffff00000a038812 */ /* 0x040fe200078ec0ff */
[----:B------:R-:W-:Y:S01]  /*23e0*/  @!P0 FFMA.FTZ R0, R5, R32, R0 ;  /* 0x0000002005008223 */ /* 0x000fe20000010000 */
[----:B------:R-:W-:Y:S01]  /*23f0*/  @!P0 SHF.L.U32 R40, R10, 0x10, RZ ;  /* 0x000000100a288819 */ /* 0x000fe200000006ff */
[C---:B------:R-:W-:Y:S01]  /*2400*/  @!P0 IMAD.U32 R32, R41.reuse, 0x10000, RZ ;  /* 0x0001000029208824 */ /* 0x040fe200078e00ff */
[----:B------:R-:W-:Y:S01]  /*2410*/  @!P0 LOP3.LUT R41, R41, 0xffff0000, RZ, 0xc0, !PT ;  /* 0xffff000029298812 */ /* 0x000fe200078ec0ff */
[----:B------:R-:W-:Y:S01]  /*2420*/  @!P0 IMAD.U32 R5, R14, 0x10000, RZ ;  /* 0x000100000e058824 */ /* 0x000fe200078e00ff */
[----:B------:R-:W-:Y:S01]  /*2430*/  @!P0 F2FP.BF16.PACK_AB R0, R0, R63 ;  /* 0x0000003f0000823e */ /* 0x000fe200000010ff */
[-C--:B------:R-:W-:Y:S01]  /*2440*/  @!P0 FMUL.FTZ R2, R2, R4.reuse ;  /* 0x0000000402028220 */ /* 0x080fe20000410000 */
[----:B------:R-:W-:Y:S01]  /*2450*/  @!P0 LOP3.LUT R14, R14, 0xffff0000, RZ, 0xc0, !PT ;  /* 0xffff00000e0e8812 */ /* 0x000fe200078ec0ff */
[----:B------:R-:W-:Y:S01]  /*2460*/  @!P0 FFMA.FTZ R62, R39, R4, -R42 ;  /* 0x00000004273e8223 */ /* 0x000fe2000001082a */
[----:B------:R-:W-:Y:S01]  /*2470*/  @!P0 LOP3.LUT R4, R11, 0xffff0000, RZ, 0xc0, !PT ;  /* 0xffff00000b048812 */ /* 0x000fe200078ec0ff */
[----:B------:R-:W-:Y:S01]  /*2480*/  @!P0 FMUL.FTZ R60, R3, R32 ;  /* 0x00000020033c8220 */ /* 0x000fe20000410000 */
[----:B------:R-:W-:Y:S01]  /*2490*/  @!P0 SHF.L.U32 R42, R11, 0x10, RZ ;  /* 0x000000100b2a8819 */ /* 0x000fe200000006ff */
[----:B------:R-:W-:Y:S02]  /*24a0*/  @!P0 FMUL.FTZ R3, R3, R5 ;  /* 0x0000000503038220 */ /* 0x000fe40000410000 */
[C---:B------:R-:W-:Y:S02]  /*24b0*/  @!P0 FMUL.FTZ R61, R4.reuse, R41 ;  /* 0x00000029043d8220 */ /* 0x040fe40000410000 */
[----:B------:R-:W-:Y:S02]  /*24c0*/  @!P0 FMUL.FTZ R4, R4, R14 ;  /* 0x0000000e04048220 */ /* 0x000fe40000410000 */
[----:B------:R-:W-:Y:S02]  /*24d0*/  @!P0 FFMA.FTZ R2, R38, R39, R2 ;  /* 0x0000002726028223 */ /* 0x000fe40000010002 */
[----:B------:R-:W-:Y:S02]  /*24e0*/  @!P0 FFMA.FTZ R3, R32, R40, R3 ;  /* 0x0000002820038223 */ /* 0x000fe40000010003 */
[----:B------:R-:W-:Y:S01]  /*24f0*/  @!P0 FFMA.FTZ R60, R40, R5, -R60 ;  /* 0x00000005283c8223 */ /* 0x000fe2000001083c */
[----:B------:R-:W-:Y:S01]  /*2500*/  @!P0 F2FP.BF16.PACK_AB R2, R2, R62 ;  /* 0x0000003e0202823e */ /* 0x000fe200000010ff */
[----:B------:R-:W-:Y:S02]  /*2510*/  @!P0 FFMA.FTZ R61, R42, R14, -R61 ;  /* 0x0000000e2a3d8223 */ /* 0x000fe4000001083d */
[----:B------:R-:W-:Y:S01]  /*2520*/  @!P0 FFMA.FTZ R4, R41, R42, R4 ;  /* 0x0000002a29048223 */ /* 0x000fe20000010004 */
[----:B------:R-:W-:Y:S01]  /*2530*/  @!P0 F2FP.BF16.PACK_AB R3, R3, R60 ;  /* 0x0000003c0303823e */ /* 0x000fe200000010ff */
[----:B------:R-:W-:Y:S01]  /*2540*/  @!P0 IMAD.MOV.U32 R8, RZ, RZ, R0 ;  /* 0x000000ffff088224 */ /* 0x000fe200078e0000 */
[----:B------:R-:W-:Y:S02]  /*2550*/  @!P0 MOV R9, R2 ;  /* 0x0000000200098202 */ /* 0x000fe40000000f00 */
[----:B------:R-:W-:Y:S01]  /*2560*/  @!P0 F2FP.BF16.PACK_AB R4, R4, R61 ;  /* 0x0000003d0404823e */ /* 0x000fe200000010ff */
[----:B------:R-:W-:Y:S03]  /*2570*/  @!P0 IMAD.MOV.U32 R10, RZ, RZ, R3 ;  /* 0x000000ffff0a8224 */ /* 0x000fe600078e0003 */
[----:B------:R-:W-:Y:S05]  /*2580*/  @!P0 MOV R11, R4 ;  /* 0x00000004000b8202 */ /* 0x000fea0000000f00 */
[----:B------:R1:W-:Y:S02]  /*2590*/  STG.E.128 [R58.64], R8 ;  /* 0x000000083a007986 */ /* 0x0003e4000c101d06 */
.L_x_67:
[----:B------:R-:W-:Y:S05]  /*25a0*/  BSYNC B0 ;  /* 0x0000000000007941 */ /* 0x000fea0003800000 */
.L_x_66:
[----:B------:R-:W-:Y:S01]  /*25b0*/  ISETP.GE.AND P0, PT, R27, c[0x0][0x1d4], PT ;  /* 0x000075001b007a0c */ /* 0x000fe20003f06270 */
[----:B------:R-:W-:Y:S01]  /*25c0*/  @!UPT UIADD3 URZ, URZ, URZ, URZ ;  /* 0x0000003f3f3ff290 */ /* 0x000fe2000fffe03f */
[----:B------:R-:W-:Y:S11]  /*25d0*/  BSSY B0, `(.L_x_68) ;  /* 0x0000036000007945 */ /* 0x000ff60003800000 */
[----:B------:R-:W-:-:S05]  /*25e0*/  @P0 BRA `(.L_x_69) ;  /* 0x0000034000000947 */ /* 0x000fca0003800000 */
[----:B------:R-:W-:Y:S01]  /*25f0*/  ISETP.GE.AND P0, PT, R36, c[0x0][0x27c], PT ;  /* 0x00009f0024007a0c */ /* 0x000fe20003f06270 */
[----:B-1----:R-:W1:Y:S11]  /*2600*/  LDS.128 R8, [R85+0x3000] ;  /* 0x0030000055087984 */ /* 0x002e760000000c00 */
[----:B------:R-:W-:Y:S01]  /*2610*/  @!UPT UIADD3 URZ, URZ, URZ, URZ ;  /* 0x0000003f3f3ff290 */ /* 0x000fe2000fffe03f */
[----:B------:R-:W-:Y:S02]  /*2620*/  @!P0 SHF.R.U64 R4, R44, 0x10, R45 ;  /* 0x000000102c048819 */ /* 0x000fe4000000122d */
[--C-:B------:R-:W-:Y:S02]  /*2630*/  @!P0 SHF.R.U64 R0, R6, 0x10, R7.reuse ;  /* 0x0000001006008819 */ /* 0x100fe40000001207 */
[----:B------:R-:W-:Y:S02]  /*2640*/  @!P0 PRMT R4, R43, 0x5410, R4 ;  /* 0x000054102b048816 */ /* 0x000fe40000000004 */
[C---:B------:R-:W-:Y:S02]  /*2650*/  @!P0 PRMT R0, R15.reuse, 0x5432, R0 ;  /* 0x000054320f008816 */ /* 0x040fe40000000000 */
[----:B------:R-:W-:Y:S01]  /*2660*/  @!P0 SHF.R.U32.HI R6, RZ, 0x10, R7 ;  /* 0x00000010ff068819 */ /* 0x000fe20000011607 */
[----:B------:R-:W-:Y:S01]  /*2670*/  @!P0 IMAD.U32 R7, R4, 0x10000, RZ ;  /* 0x0001000004078824 */ /* 0x000fe200078e00ff */
[----:B------:R-:W-:Y:S01]  /*2680*/  @!P0 SHF.R.U32.HI R38, RZ, 0x10, R45 ;  /* 0x00000010ff268819 */ /* 0x000fe2000001162d */
[----:B------:R-:W-:Y:S01]  /*2690*/  @!P0 IMAD.U32 R5, R0, 0x10000, RZ ;  /* 0x0001000000058824 */ /* 0x000fe200078e00ff */
[----:B------:R-:W-:Y:S02]  /*26a0*/  @!P0 PRMT R6, R15, 0x5410, R6 ;  /* 0x000054100f068816 */ /* 0x000fe40000000006 */
[----:B------:R-:W-:Y:S02]  /*26b0*/  @!P0 LOP3.LUT R15, R4, 0xffff0000, RZ, 0xc0, !PT ;  /* 0xffff0000040f8812 */ /* 0x000fe400078ec0ff */
[----:B------:R-:W-:Y:S02]  /*26c0*/  @!P0 LOP3.LUT R4, R0, 0xffff0000, RZ, 0xc0, !PT ;  /* 0xffff000000048812 */ /* 0x000fe400078ec0ff */
[----:B------:R-:W-:Y:S01]  /*26d0*/  @!P0 PRMT R38, R43, 0x5432, R38 ;  /* 0x000054322b268816 */ /* 0x000fe20000000026 */
[C---:B-1----:R-:W-:Y:S01]  /*26e0*/  @!P0 IMAD.U32 R32, R9.reuse, 0x10000, RZ ;  /* 0x0001000009208824 */ /* 0x042fe200078e00ff */
[C---:B------:R-:W-:Y:S02]  /*26f0*/  @!P0 LOP3.LUT R2, R8.reuse, 0xffff0000, RZ, 0xc0, !PT ;  /* 0xffff000008028812 */ /* 0x040fe400078ec0ff */
[----:B------:R-:W-:Y:S02]  /*2700*/  @!P0 LOP3.LUT R3, R9, 0xffff0000, RZ, 0xc0, !PT ;  /* 0xffff000009038812 */ /* 0x000fe400078ec0ff */
[----:B------:R-:W-:Y:S01]  /*2710*/  @!P0 SHF.L.U32 R14, R8, 0x10, RZ ;  /* 0x00000010080e8819 */ /* 0x000fe200000006ff */
[C---:B------:R-:W-:Y:S02]  /*2720*/  @!P0 FMUL.FTZ R39, R2.reuse, R7 ;  /* 0x0000000702278220 */ /* 0x040fe40000410000 */
[----:B------:R-:W-:Y:S02]  /*2730*/  @!P0 FMUL.FTZ R0, R2, R5 ;  /* 0x0000000502008220 */ /* 0x000fe40000410000 */
[C---:B------:R-:W-:Y:S02]  /*2740*/  @!P0 FMUL.FTZ R40, R3.reuse, R15 ;  /* 0x0000000f03288220 */ /* 0x040fe40000410000 */
[----:B------:R-:W-:Y:S01]  /*2750*/  @!P0 FMUL.FTZ R2, R3, R4 ;  /* 0x0000000403028220 */ /* 0x000fe20000410000 */
[----:B------:R-:W-:Y:S01]  /*2760*/  @!P0 LOP3.LUT R3, R10, 0xffff0000, RZ, 0xc0, !PT ;  /* 0xffff00000a038812 */ /* 0x000fe200078ec0ff */
[----:B------:R-:W-:Y:S01]  /*2770*/  @!P0 FFMA.FTZ R43, R14, R5, -R39 ;  /* 0x000000050e2b8223 */ /* 0x000fe20000010827 */
[----:B------:R-:W-:Y:S01]  /*2780*/  @!P0 SHF.L.U32 R39, R11, 0x10, RZ ;  /* 0x000000100b278819 */ /* 0x000fe200000006ff */
[----:B------:R-:W-:Y:S01]  /*2790*/  @!P0 FFMA.FTZ R0, R7, R14, R0 ;  /* 0x0000000e07008223 */ /* 0x000fe20000010000 */
[----:B------:R-:W-:Y:S01]  /*27a0*/  @!P0 SHF.L.U32 R14, R10, 0x10, RZ ;  /* 0x000000100a0e8819 */ /* 0x000fe200000006ff */
[C---:B------:R-:W-:Y:S01]  /*27b0*/  @!P0 IMAD.U32 R7, R38.reuse, 0x10000, RZ ;  /* 0x0001000026078824 */ /* 0x040fe200078e00ff */
[----:B------:R-:W-:Y:S01]  /*27c0*/  @!P0 LOP3.LUT R38, R38, 0xffff0000, RZ, 0xc0, !PT ;  /* 0xffff000026268812 */ /* 0x000fe200078ec0ff */
[----:B------:R-:W-:Y:S01]  /*27d0*/  @!P0 IMAD.U32 R5, R6, 0x10000, RZ ;  /* 0x0001000006058824 */ /* 0x000fe200078e00ff */
[----:B------:R-:W-:Y:S01]  /*27e0*/  @!P0 F2FP.BF16.PACK_AB R0, R0, R43 ;  /* 0x0000002b0000823e */ /* 0x000fe200000010ff */
[----:B------:R-:W-:Y:S01]  /*27f0*/  @!P0 FFMA.FTZ R42, R32, R4, -R40 ;  /* 0x00000004202a8223 */ /* 0x000fe20000010828 */
[----:B------:R-:W-:Y:S01]  /*2800*/  @!P0 LOP3.LUT R4, R11, 0xffff0000, RZ, 0xc0, !PT ;  /* 0xffff00000b048812 */ /* 0x000fe200078ec0ff */
[C---:B------:R-:W-:Y:S01]  /*2810*/  @!P0 FMUL.FTZ R40, R3.reuse, R7 ;  /* 0x0000000703288220 */ /* 0x040fe20000410000 */
[----:B------:R-:W-:Y:S01]  /*2820*/  @!P0 LOP3.LUT R6, R6, 0xffff0000, RZ, 0xc0, !PT ;  /* 0xffff000006068812 */ /* 0x000fe200078ec0ff */
[-C--:B------:R-:W-:Y:S02]  /*2830*/  @!P0 FMUL.FTZ R3, R3, R5.reuse ;  /* 0x0000000503038220 */ /* 0x080fe40000410000 */
        /* <DEDUP_REMOVED lines=14> */
[----:B------:R1:W-:Y:S02]  /*2920*/  STG.E.128 [R58.64+0x20], R8 ;  /* 0x000020083a007986 */ /* 0x0003e4000c101d06 */
.L_x_69:
[----:B------:R-:W-:Y:S05]  /*2930*/  BSYNC B0 ;  /* 0x0000000000007941 */ /* 0x000fea0003800000 */
.L_x_68:
        /* <DEDUP_REMOVED lines=9> */
[----:B------:R-:W-:Y:S02]  /*29d0*/  @!P0 SHF.R.U32.HI R2, RZ, 0x10, R13 ;  /* 0x00000010ff028819 */ /* 0x000fe4000001160d */
[----:B------:R-:W-:Y:S02]  /*29e0*/  @!P0 PRMT R13, R54, 0x5410, R3 ;  /* 0x00005410360d8816 */ /* 0x000fe40000000003 */
[C---:B------:R-:W-:Y:S02]  /*29f0*/  @!P0 PRMT R0, R22.reuse, 0x5432, R0 ;  /* 0x0000543216008816 */ /* 0x040fe40000000000 */
[----:B------:R-:W-:Y:S01]  /*2a00*/  @!P0 PRMT R5, R22, 0x5410, R2 ;  /* 0x0000541016058816 */ /* 0x000fe20000000002 */
[C---:B------:R-:W-:Y:S01]  /*2a10*/  @!P0 IMAD.U32 R7, R13.reuse, 0x10000, RZ ;  /* 0x000100000d078824 */ /* 0x040fe200078e00ff */
[----:B------:R-:W-:Y:S01]  /*2a20*/  @!P0 SHF.R.U32.HI R15, RZ, 0x10, R47 ;  /* 0x00000010ff0f8819 */ /* 0x000fe2000001162f */
[C---:B------:R-:W-:Y:S01]  /*2a30*/  @!P0 IMAD.U32 R6, R0.reuse, 0x10000, RZ ;  /* 0x0001000000068824 */ /* 0x040fe200078e00ff */
        /* <DEDUP_REMOVED lines=22> */
[----:B------:R-:W-:Y:S01]  /*2ba0*/  @!P0 FMUL.FTZ R32, R3, R7 ;  /* 0x0000000703208220 */ /* 0x000fe20000410000 */
[----:B------:R-:W-:Y:S01]  /*2bb0*/  @!P0 LOP3.LUT R5, R5, 0xffff0000, RZ, 0xc0, !PT ;  /* 0xffff000005058812 */ /* 0x000fe200078ec0ff */
        /* <DEDUP_REMOVED lines=16> */
.L_x_71:
[----:B------:R-:W-:Y:S05]  /*2cc0*/  BSYNC B0 ;  /* 0x0000000000007941 */ /* 0x000fea0003800000 */
.L_x_70:
        /* <DEDUP_REMOVED lines=11> */
[----:B------:R-:W-:Y:S02]  /*2d80*/  @!P0 PRMT R13, R55, 0x5410, R13 ;  /* 0x00005410370d8816 */ /* 0x000fe4000000000d */
        /* <DEDUP_REMOVED lines=44> */
.L_x_73:
[----:B------:R-:W-:Y:S05]  /*3050*/  BSYNC B0 ;  /* 0x0000000000007941 */ /* 0x000fea0003800000 */
.L_x_72:
        /* <DEDUP_REMOVED lines=56> */
.L_x_75:
[----:B------:R-:W-:Y:S05]  /*33e0*/  BSYNC B0 ;  /* 0x0000000000007941 */ /* 0x000fea0003800000 */
.L_x_74:
[----:B------:R-:W-:Y:S11]  /*33f0*/  ISETP.GE.AND P0, PT, R91, c[0x0][0x1d4], PT ;  /* 0x000075005b007a0c */ /* 0x000ff60003f06270 */
[----:B------:R-:W-:Y:S02]  /*3400*/  @!UPT UIADD3 URZ, URZ, URZ, URZ ;  /* 0x0000003f3f3ff290 */ /* 0x000fe4000fffe03f */
        /* <DEDUP_REMOVED lines=52> */
[----:B------:R1:W-:Y:S01]  /*3750*/  STG.E.128 [R58.64+0xa0], R8 ;  /* 0x0000a0083a007986 */ /* 0x0003e2000c101d06 */
[----:B------:R-:W-:-:S05]  /*3760*/  BRA `(.L_x_65) ;  /* 0x00001c4000007947 */ /* 0x000fca0003800000 */
.L_x_62:
        /* <DEDUP_REMOVED lines=37> */
[----:B------:R1:W5:Y:S04]  /*39c0*/  @!P0 LDG.E.128 R4, [R8.64] ;  /* 0x0000000608048981 */ /* 0x000368000c1e1d00 */
[----:B------:R1:W5:Y:S01]  /*39d0*/  @!P0 LDG.E.128 R40, [R2.64] ;  /* 0x0000000602288981 */ /* 0x000362000c1e1d00 */
[----:B------:R-:W-:Y:S11]  /*39e0*/  ISETP.GE.AND P0, PT, R27, c[0x0][0x27c], PT ;  /* 0x00009f001b007a0c */ /* 0x000ff60003f06270 */
[----:B------:R-:W-:Y:S02]  /*39f0*/  @!UPT UIADD3 URZ, URZ, URZ, URZ ;  /* 0x0000003f3f3ff290 */ /* 0x000fe4000fffe03f */
[----:B------:R1:W5:Y:S04]  /*3a00*/  @!P0 LDG.E.128 R16, [R8.64+0x20] ;  /* 0x0000200608108981 */ /* 0x000368000c1e1d00 */
[----:B------:R1:W5:Y:S01]  /*3a10*/  @!P0 LDG.E.128 R56, [R2.64+0x20] ;  /* 0x0000200602388981 */ /* 0x000362000c1e1d00 */
[----:B------:R-:W-:Y:S11]  /*3a20*/  ISETP.GE.AND P0, PT, R26, c[0x0][0x27c], PT ;  /* 0x00009f001a007a0c */ /* 0x000ff60003f06270 */
[----:B------:R-:W-:Y:S02]  /*3a30*/  @!UPT UIADD3 URZ, URZ, URZ, URZ ;  /* 0x0000003f3f3ff290 */ /* 0x000fe4000fffe03f */
[----:B------:R1:W5:Y:S04]  /*3a40*/  @!P0 LDG.E.128 R20, [R8.64+0x40] ;  /* 0x0000400608148981 */ /* 0x000368000c1e1d00 */
[----:B------:R1:W5:Y:S02]  /*3a50*/  @!P0 LDG.E.128 R60, [R2.64+0x40] ;  /* 0x00004006023c8981 */ /* 0x000364000c1e1d00 */
.L_x_77:
[----:B------:R-:W-:Y:S05]  /*3a60*/  BSYNC B0 ;  /* 0x0000000000007941 */ /* 0x000fea0003800000 */
.L_x_76:
[----:B------:R-:W-:Y:S04]  /*3a70*/  IADD3 R80, P0, R146, R10, RZ ;  /* 0x0000000a92507210 */ /* 0x000fe80007f1e0ff */
[----:B------:R-:W-:Y:S01]  /*3a80*/  IADD3.X R79, R118, R12, RZ, P0, !PT ;  /* 0x0000000c764f7210 */ /* 0x000fe200007fe4ff */
        /* <DEDUP_REMOVED lines=25> */
[----:B------:R-:W-:Y:S02]  /*3c20*/  PRMT R65, R3, 0x5410, R8 ;  /* 0x0000541003417816 */ /* 0x000fe40000000008 */
[----:B------:R-:W-:Y:S01]  /*3c30*/  PRMT R64, R2, 0x5410, R0 ;  /* 0x0000541002407816 */ /* 0x000fe20000000000 */
[----:B------:R-:W-:-:S05]  /*3c40*/  @P0 BRA `(.L_x_79) ;  /* 0x0000077000000947 */ /* 0x000fca0003800000 */
[----:B------:R-:W-:Y:S01]  /*3c50*/  ISETP.GE.AND P2, PT, R98, c[0x0][0x1d4], PT ;  /* 0x0000750062007a0c */ /* 0x000fe20003f46270 */
[----:B------:R-:W-:Y:S01]  /*3c60*/  LDS.128 R12, [R121+0x3100] ;  /* 0x00310000790c7984 */ /* 0x000fe20000000c00 */
[----:B------:R-:W-:Y:S01]  /*3c70*/  IADD3 R0, P1, P0, R86, R80, R117 ;  /* 0x0000005056007210 */ /* 0x000fe2000783e075 */
[----:B------:R-:W-:Y:S01]  /*3c80*/  IMAD.MOV.U32 R9, RZ, RZ, R4 ;  /* 0x000000ffff097224 */ /* 0x000fe200078e0004 */
[----:B------:R-:W-:Y:S01]  /*3c90*/  MOV R39, R42 ;  /* 0x0000002a00277202 */ /* 0x000fe20000000f00 */
[----:B------:R-:W-:Y:S01]  /*3ca0*/  IMAD.MOV.U32 R47, RZ, RZ, R41 ;  /* 0x000000ffff2f7224 */ /* 0x000fe200078e0029 */
[-C--:B------:R-:W-:Y:S01]  /*3cb0*/  IADD3.X R3, R88, R79.reuse, R132, P1, P0 ;  /* 0x0000004f58037210 */ /* 0x080fe20000fe0484 */
[----:B------:R-:W-:Y:S02]  /*3cc0*/  IMAD.MOV.U32 R45, RZ, RZ, R40 ;  /* 0x000000ffff2d7224 */ /* 0x000fe400078e0028 */
[----:B------:R-:W1:Y:S04]  /*3cd0*/  LDS.128 R52, [R129+0x3100] ;  /* 0x0031000081347984 */ /* 0x000e680000000c00 */
[----:B------:R-:W-:Y:S04]  /*3ce0*/  @!P2 IADD3 R2, P1, P0, R86, R80, R98 ;  /* 0x000000505602a210 */ /* 0x000fe8000783e062 */
[----:B------:R-:W-:Y:S02]  /*3cf0*/  @!P2 IADD3.X R8, R88, R79, R124, P1, P0 ;  /* 0x0000004f5808a210 */ /* 0x000fe40000fe047c */
[C---:B------:R-:W-:Y:S04]  /*3d00*/  LEA R74, P0, R0.reuse, c[0x0][0x1c8], 0x1 ;  /* 0x00007200004a7a11 */ /* 0x040fe800078008ff */
[----:B------:R-:W-:Y:S01]  /*3d10*/  LEA.HI.X R75, R0, c[0x0][0x1cc], R3, 0x1, P0 ;  /* 0x00007300004b7a11 */ /* 0x000fe200000f0c03 */
[----:B------:R-:W-:Y:S01]  /*3d20*/  IMAD.MOV.U32 R3, RZ, RZ, R6 ;  /* 0x000000ffff037224 */ /* 0x000fe200078e0006 */
[C---:B------:R-:W-:Y:S04]  /*3d30*/  @!P2 LEA R72, P0, R2.reuse, c[0x0][0x1c8], 0x1 ;  /* 0x000072000248aa11 */ /* 0x040fe800078008ff */
[----:B------:R-:W-:Y:S01]  /*3d40*/  @!P2 LEA.HI.X R73, R2, c[0x0][0x1cc], R8, 0x1, P0 ;  /* 0x000073000249aa11 */ /* 0x000fe200000f0c08 */
[----:B------:R-:W-:Y:S01]  /*3d50*/  IMAD.MOV.U32 R8, RZ, RZ, R5 ;  /* 0x000000ffff087224 */ /* 0x000fe200078e0005 */
[----:B------:R-:W-:Y:S01]  /*3d60*/  ISETP.GE.AND P0, PT, R24, c[0x0][0x27c], PT ;  /* 0x00009f0018007a0c */ /* 0x000fe20003f06270 */
[--C-:B------:R-:W-:Y:S11]  /*3d70*/  IMAD.MOV.U32 R2, RZ, RZ, R7.reuse ;  /* 0x000000ffff027224 */ /* 0x100ff600078e0007 */
[----:B------:R-:W-:Y:S01]  /*3d80*/  @!UPT UIADD3 URZ, URZ, URZ, URZ ;  /* 0x0000003f3f3ff290 */ /* 0x000fe2000fffe03f */
[----:B------:R-:W-:Y:S02]  /*3d90*/  @!P0 SHF.R.U32.HI R0, RZ, 0x10, R7 ;  /* 0x00000010ff008819 */ /* 0x000fe40000011607 */
[----:B------:R-:W-:Y:S02]  /*3da0*/  @!P0 SHF.R.U32.HI R38, RZ, 0x10, R43 ;  /* 0x00000010ff268819 */ /* 0x000fe4000001162b */
[----:B------:R-:W-:Y:S02]  /*3db0*/  @!P0 SHF.R.U64 R46, R40, 0x10, R41 ;  /* 0x00000010282e8819 */ /* 0x000fe40000001229 */
[C---:B-1----:R-:W-:Y:S02]  /*3dc0*/  @!P0 SHF.L.U32 R49, R55.reuse, 0x10, RZ ;  /* 0x0000001037318819 */ /* 0x042fe400000006ff */
[----:B------:R-:W-:Y:S02]  /*3dd0*/  @!P0 LOP3.LUT R51, R55, 0xffff0000, RZ, 0xc0, !PT ;  /* 0xffff000037338812 */ /* 0x000fe400078ec0ff */
[----:B------:R-:W-:Y:S02]  /*3de0*/  @!P0 PRMT R45, R45, 0x5410, R46 ;  /* 0x000054102d2d8816 */ /* 0x000fe4000000002e */
[----:B------:R-:W-:Y:S02]  /*3df0*/  @!P0 SHF.R.U64 R40, R42, 0x10, R43 ;  /* 0x000000102a288819 */ /* 0x000fe4000000122b */
[----:B------:R-:W-:Y:S02]  /*3e00*/  @!P0 SHF.R.U64 R10, R4, 0x10, R5 ;  /* 0x00000010040a8819 */ /* 0x000fe40000001205 */
[----:B------:R-:W-:Y:S01]  /*3e10*/  @!P0 SHF.R.U32.HI R44, RZ, 0x10, R41 ;  /* 0x00000010ff2c8819 */ /* 0x000fe20000011629 */
[----:B------:R-:W-:Y:S01]  /*3e20*/  IMAD.MOV.U32 R41, RZ, RZ, R43 ;  /* 0x000000ffff297224 */ /* 0x000fe200078e002b */
[----:B------:R-:W-:Y:S02]  /*3e30*/  @!P0 LOP3.LUT R43, R53, 0xffff0000, RZ, 0xc0, !PT ;  /* 0xffff0000352b8812 */ /* 0x000fe400078ec0ff */
[----:B------:R-:W-:Y:S02]  /*3e40*/  @!P0 PRMT R44, R47, 0x5410, R44 ;  /* 0x000054102f2c8816 */ /* 0x000fe4000000002c */
[----:B------:R-:W-:Y:S02]  /*3e50*/  @!P0 LOP3.LUT R47, R54, 0xffff0000, RZ, 0xc0, !PT ;  /* 0xffff0000362f8812 */ /* 0x000fe400078ec0ff */
[----:B------:R-:W-:Y:S01]  /*3e60*/  @!P0 PRMT R50, R41, 0x5410, R38 ;  /* 0x0000541029328816 */ /* 0x000fe20000000026 */
[----:B------:R-:W-:Y:S01]  /*3e70*/  @!P0 IMAD.U32 R41, R53, 0x10000, RZ ;  /* 0x0001000035298824 */ /* 0x000fe200078e00ff */
[----:B------:R-:W-:Y:S01]  /*3e80*/  @!P0 PRMT R46, R39, 0x5410, R40 ;  /* 0x00005410272e8816 */ /* 0x000fe20000000028 */
[C---:B------:R-:W-:Y:S01]  /*3e90*/  @!P0 IMAD.U32 R40, R44.reuse, 0x10000, RZ ;  /* 0x000100002c288824 */ /* 0x040fe200078e00ff */
[----:B------:R-:W-:Y:S02]  /*3ea0*/  @!P0 LOP3.LUT R42, R44, 0xffff0000, RZ, 0xc0, !PT ;  /* 0xffff00002c2a8812 */ /* 0x000fe400078ec0ff */
[----:B------:R-:W-:Y:S02]  /*3eb0*/  @!P0 SHF.R.U32.HI R4, RZ, 0x10, R5 ;  /* 0x00000010ff048819 */ /* 0x000fe40000011605 */
[----:B------:R-:W-:Y:S02]  /*3ec0*/  @!P0 SHF.R.U64 R5, R6, 0x10, R7 ;  /* 0x0000001006058819 */ /* 0x000fe40000001207 */
[----:B------:R-:W-:Y:S02]  /*3ed0*/  @!P0 PRMT R7, R9, 0x5410, R10 ;  /* 0x0000541009078816 */ /* 0x000fe4000000000a */
[----:B------:R-:W-:Y:S02]  /*3ee0*/  @!P0 SHF.L.U32 R9, R52, 0x10, RZ ;  /* 0x0000001034098819 */ /* 0x000fe400000006ff */
[----:B------:R-:W-:Y:S01]  /*3ef0*/  @!P0 PRMT R10, R2, 0x5410, R0 ;  /* 0x00005410020a8816 */ /* 0x000fe20000000000 */
[----:B------:R-:W-:Y:S01]  /*3f00*/  @!P0 IMAD.U32 R0, R12, 0x10000, RZ ;  /* 0x000100000c008824 */ /* 0x000fe200078e00ff */
[----:B------:R-:W-:Y:S01]  /*3f10*/  @!P0 PRMT R6, R8, 0x5410, R4 ;  /* 0x0000541008068816 */ /* 0x000fe20000000004 */
[----:B------:R-:W-:Y:S01]  /*3f20*/  @!P0 IMAD.U32 R2, R7, 0x10000, RZ ;  /* 0x0001000007028824 */ /* 0x000fe200078e00ff */
[----:B------:R-:W-:Y:S01]  /*3f30*/  @!P0 PRMT R8, R3, 0x5410, R5 ;  /* 0x0000541003088816 */ /* 0x000fe20000000005 */
[----:B------:R-:W-:Y:S01]  /*3f40*/  @!P0 IMAD.U32 R5, R45, 0x10000, RZ ;  /* 0x000100002d058824 */ /* 0x000fe200078e00ff */
[----:B------:R-:W-:Y:S01]  /*3f50*/  @!P0 SHF.L.U32 R3, R13, 0x10, RZ ;  /* 0x000000100d038819 */ /* 0x000fe200000006ff */
[C---:B------:R-:W-:Y:S01]  /*3f60*/  @!P0 IMAD.U32 R4, R6.reuse, 0x10000, RZ ;  /* 0x0001000006048824 */ /* 0x040fe200078e00ff */
[----:B------:R-:W-:Y:S01]  /*3f70*/  @!P0 LOP3.LUT R6, R6, 0xffff0000, RZ, 0xc0, !PT ;  /* 0xffff000006068812 */ /* 0x000fe200078ec0ff */
[C---:B------:R-:W-:Y:S01]  /*3f80*/  @!P0 FMUL.FTZ R38, R0.reuse, R5 ;  /* 0x0000000500268220 */ /* 0x040fe20000410000 */
[----:B------:R-:W-:Y:S01]  /*3f90*/  @!P0 LOP3.LUT R7, R7, 0xffff0000, RZ, 0xc0, !PT ;  /* 0xffff000007078812 */ /* 0x000fe200078ec0ff */
[----:B------:R-:W-:Y:S02]  /*3fa0*/  @!P0 FMUL.FTZ R0, R0, R2 ;  /* 0x0000000200008220 */ /* 0x000fe40000410000 */
[----:B------:R-:W-:Y:S02]  /*3fb0*/  @!P0 FMUL.FTZ R39, R3, R40 ;  /* 0x0000002803278220 */ /* 0x000fe40000410000 */
[----:B------:R-:W-:Y:S01]  /*3fc0*/  @!P0 FFMA.FTZ R82, R9, R2, -R38 ;  /* 0x0000000209528223 */ /* 0x000fe20000010826 */
[----:B------:R-:W-:Y:S01]  /*3fd0*/  @!P0 LOP3.LUT R2, R13, 0xffff0000, RZ, 0xc0, !PT ;  /* 0xffff00000d028812 */ /* 0x000fe200078ec0ff */
[----:B------:R-:W-:Y:S01]  /*3fe0*/  @!P0 FFMA.FTZ R0, R5, R9, R0 ;  /* 0x0000000905008223 */ /* 0x000fe20000010000 */
[----:B------:R-:W-:Y:S01]  /*3ff0*/  @!P0 LOP3.LUT R5, R12, 0xffff0000, RZ, 0xc0, !PT ;  /* 0xffff00000c058812 */ /* 0x000fe200078ec0ff */
[----:B------:R-:W-:Y:S01]  /*4000*/  @!P0 FFMA.FTZ R81, R41, R4, -R39 ;  /* 0x0000000429518223 */ /* 0x000fe20000010827 */
[----:B------:R-:W-:Y:S01]  /*4010*/  @!P0 LOP3.LUT R39, R52, 0xffff0000, RZ, 0xc0, !PT ;  /* 0xffff000034278812 */ /* 0x000fe200078ec0ff */
[----:B------:R-:W-:Y:S01]  /*4020*/  @!P0 FMUL.FTZ R9, R2, R42 ;  /* 0x0000002a02098220 */ /* 0x000fe20000410000 */
[----:B------:R-:W-:Y:S01]  /*4030*/  @!P0 LOP3.LUT R38, R45, 0xffff0000, RZ, 0xc0, !PT ;  /* 0xffff00002d268812 */ /* 0x000fe200078ec0ff */
[----:B------:R-:W-:Y:S01]  /*4040*/  @!P0 FMUL.FTZ R3, R3, R4 ;  /* 0x0000000403038220 */ /* 0x000fe20000410000 */
[----:B------:R-:W-:Y:S01]  /*4050*/  @!P0 SHF.L.U32 R45, R54, 0x10, RZ ;  /* 0x00000010362d8819 */ /* 0x000fe200000006ff */
[----:B------:R-:W-:Y:S02]  /*4060*/  @!P0 FMUL.FTZ R4, R2, R6 ;  /* 0x0000000602048220 */ /* 0x000fe40000410000 */
[----:B------:R-:W-:Y:S02]  /*4070*/  @!P0 FMUL.FTZ R44, R5, R38 ;  /* 0x00000026052c8220 */ /* 0x000fe40000410000 */
[----:B------:R-:W-:Y:S01]  /*4080*/  @!P0 FFMA.FTZ R78, R43, R6, -R9 ;  /* 0x000000062b4e8223 */ /* 0x000fe20000010809 */
[----:B------:R-:W-:Y:S01]  /*4090*/  @!P0 LOP3.LUT R6, R14, 0xffff0000, RZ, 0xc0, !PT ;  /* 0xffff00000e068812 */ /* 0x000fe200078ec0ff */
[-C--:B------:R-:W-:Y:S02]  /*40a0*/  @!P0 FFMA.FTZ R76, R39, R7.reuse, -R44 ;  /* 0x00000007274c8223 */ /* 0x080fe4000001082c */
[C---:B------:R-:W-:Y:S01]  /*40b0*/  @!P0 IMAD.U32 R44, R46.reuse, 0x10000, RZ ;  /* 0x000100002e2c8824 */ /* 0x040fe200078e00ff */
[----:B------:R-:W-:Y:S01]  /*40c0*/  @!P0 LOP3.LUT R46, R46, 0xffff0000, RZ, 0xc0, !PT ;  /* 0xffff00002e2e8812 */ /* 0x000fe200078ec0ff */
[----:B------:R-:W-:Y:S02]  /*40d0*/  @!P0 FMUL.FTZ R2, R5, R7 ;  /* 0x0000000705028220 */ /* 0x000fe40000410000 */
[----:B------:R-:W-:Y:S02]  /*40e0*/  @!P0 IMAD.U32 R5, R14, 0x10000, RZ ;  /* 0x000100000e058824 */ /* 0x000fe400078e00ff */
[C---:B------:R-:W-:Y:S01]  /*40f0*/  @!P0 IMAD.U32 R7, R8.reuse, 0x10000, RZ ;  /* 0x0001000008078824 */ /* 0x040fe200078e00ff */
[----:B------:R-:W-:Y:S01]  /*4100*/  @!P0 LOP3.LUT R8, R8, 0xffff0000, RZ, 0xc0, !PT ;  /* 0xffff000008088812 */ /* 0x000fe200078ec0ff */
[C---:B------:R-:W-:Y:S02]  /*4110*/  @!P0 FMUL.FTZ R48, R6.reuse, R46 ;  /* 0x0000002e06308220 */ /* 0x040fe40000410000 */
[----:B------:R-:W-:Y:S02]  /*4120*/  @!P0 FMUL.FTZ R9, R5, R44 ;  /* 0x0000002c05098220 */ /* 0x000fe40000410000 */
[-C--:B------:R-:W-:Y:S02]  /*4130*/  @!P0 FMUL.FTZ R6, R6, R8.reuse ;  /* 0x0000000806068220 */ /* 0x080fe40000410000 */
[----:B------:R-:W-:Y:S01]  /*4140*/  @!P0 FFMA.FTZ R70, R47, R8, -R48 ;  /* 0x000000082f468223 */ /* 0x000fe20000010830 */
[----:B------:R-:W-:Y:S01]  /*4150*/  @!P0 LOP3.LUT R8, R15, 0xffff0000, RZ, 0xc0, !PT ;  /* 0xffff00000f088812 */ /* 0x000fe200078ec0ff */
[C---:B------:R-:W-:Y:S01]  /*4160*/  @!P0 IMAD.U32 R48, R50.reuse, 0x10000, RZ ;  /* 0x0001000032308824 */ /* 0x040fe200078e00ff */
[----:B------:R-:W-:Y:S01]  /*4170*/  @!P0 LOP3.LUT R50, R50, 0xffff0000, RZ, 0xc0, !PT ;  /* 0xffff000032328812 */ /* 0x000fe200078ec0ff */
[-C--:B------:R-:W-:Y:S02]  /*4180*/  @!P0 FMUL.FTZ R5, R5, R7.reuse ;  /* 0x0000000705058220 */ /* 0x080fe40000410000 */
[----:B------:R-:W-:Y:S02]  /*4190*/  @!P0 FFMA.FTZ R71, R45, R7, -R9 ;  /* 0x000000072d478223 */ /* 0x000fe40000010809 */
[----:B------:R-:W-:Y:S02]  /*41a0*/  @!P0 IMAD.U32 R7, R15, 0x10000, RZ ;  /* 0x000100000f078824 */ /* 0x000fe400078e00ff */
[C---:B------:R-:W-:Y:S01]  /*41b0*/  @!P0 IMAD.U32 R9, R10.reuse, 0x10000, RZ ;  /* 0x000100000a098824 */ /* 0x040fe200078e00ff */
[----:B------:R-:W-:Y:S01]  /*41c0*/  @!P0 LOP3.LUT R10, R10, 0xffff0000, RZ, 0xc0, !PT ;  /* 0xffff00000a0a8812 */ /* 0x000fe200078ec0ff */
[----:B------:R-:W-:Y:S01]  /*41d0*/  @!P0 FFMA.FTZ R2, R38, R39, R2 ;  /* 0x0000002726028223 */ /* 0x000fe20000010002 */
[----:B------:R-:W-:Y:S01]  /*41e0*/  @!P0 F2FP.BF16.PACK_AB R38, R70, R71 ;  /* 0x000000474626823e */ /* 0x000fe200000010ff */
[----:B------:R-:W-:Y:S02]  /*41f0*/  @!P0 FMUL.FTZ R68, R7, R48 ;  /* 0x0000003007448220 */ /* 0x000fe40000410000 */
[----:B------:R-:W-:Y:S01]  /*4200*/  @!P0 FMUL.FTZ R69, R8, R50 ;  /* 0x0000003208458220 */ /* 0x000fe20000410000 */
[----:B------:R-:W-:Y:S01]  /*4210*/  @!P0 F2FP.BF16.PACK_AB R0, R2, R0 ;  /* 0x000000000200823e */ /* 0x000fe200000010ff */
[----:B------:R-:W-:Y:S02]  /*4220*/  @!P0 FFMA.FTZ R3, R40, R41, R3 ;  /* 0x0000002928038223 */ /* 0x000fe40000010003 */
[----:B------:R-:W-:Y:S02]  /*4230*/  @!P0 FFMA.FTZ R4, R42, R43, R4 ;  /* 0x0000002b2a048223 */ /* 0x000fe40000010004 */
[----:B------:R-:W-:Y:S02]  /*4240*/  @!P0 FFMA.FTZ R68, R49, R9, -R68 ;  /* 0x0000000931448223 */ /* 0x000fe40000010844 */
[----:B------:R-:W-:Y:S01]  /*4250*/  @!P0 FFMA.FTZ R69, R51, R10, -R69 ;  /* 0x0000000a33458223 */ /* 0x000fe20000010845 */
[----:B------:R-:W-:Y:S01]  /*4260*/  @!P0 F2FP.BF16.PACK_AB R3, R4, R3 ;  /* 0x000000030403823e */ /* 0x000fe200000010ff */
[----:B------:R-:W-:Y:S01]  /*4270*/  @!P0 FMUL.FTZ R7, R7, R9 ;  /* 0x0000000907078220 */ /* 0x000fe20000410000 */
[----:B------:R-:W-:Y:S01]  /*4280*/  @!P0 F2FP.BF16.PACK_AB R9, R76, R82 ;  /* 0x000000524c09823e */ /* 0x000fe200000010ff */
[----:B------:R-:W-:Y:S01]  /*4290*/  @!P0 FFMA.FTZ R5, R44, R45, R5 ;  /* 0x0000002d2c058223 */ /* 0x000fe20000010005 */
[----:B------:R-:W-:Y:S01]  /*42a0*/  @!P0 F2FP.BF16.PACK_AB R39, R69, R68 ;  /* 0x000000444527823e */ /* 0x000fe200000010ff */
[----:B------:R-:W-:Y:S01]  /*42b0*/  @!P0 FMUL.FTZ R8, R8, R10 ;  /* 0x0000000a08088220 */ /* 0x000fe20000410000 */
[----:B------:R-:W-:Y:S01]  /*42c0*/  @!P0 F2FP.BF16.PACK_AB R10, R78, R81 ;  /* 0x000000514e0a823e */ /* 0x000fe200000010ff */
[----:B------:R-:W-:Y:S01]  /*42d0*/  @!P0 FFMA.FTZ R6, R46, R47, R6 ;  /* 0x0000002f2e068223 */ /* 0x000fe20000010006 */
[----:B------:R-:W-:Y:S01]  /*42e0*/  @!P0 MOV R52, R9 ;  /* 0x0000000900348202 */ /* 0x000fe20000000f00 */
[----:B------:R-:W-:Y:S01]  /*42f0*/  @!P0 FFMA.FTZ R7, R48, R49, R7 ;  /* 0x0000003130078223 */ /* 0x000fe20000010007 */
[----:B------:R-:W-:Y:S01]  /*4300*/  @!P0 MOV R55, R39 ;  /* 0x0000002700378202 */ /* 0x000fe20000000f00 */
[----:B------:R-:W-:Y:S01]  /*4310*/  @!P0 FFMA.FTZ R8, R50, R51, R8 ;  /* 0x0000003332088223 */ /* 0x000fe20000010008 */
[----:B------:R-:W-:Y:S01]  /*4320*/  @!P0 F2FP.BF16.PACK_AB R5, R6, R5 ;  /* 0x000000050605823e */ /* 0x000fe200000010ff */
[----:B------:R-:W-:Y:S02]  /*4330*/  @!P0 IMAD.MOV.U32 R53, RZ, RZ, R10 ;  /* 0x000000ffff358224 */ /* 0x000fe400078e000a */
[----:B------:R-:W-:Y:S01]  /*4340*/  @!P0 IMAD.MOV.U32 R54, RZ, RZ, R38 ;  /* 0x000000ffff368224 */ /* 0x000fe200078e0026 */
[----:B------:R-:W-:Y:S01]  /*4350*/  @!P0 F2FP.BF16.PACK_AB R7, R8, R7 ;  /* 0x000000070807823e */ /* 0x000fe200000010ff */
[----:B------:R-:W-:Y:S01]  /*4360*/  @!P0 IMAD.MOV.U32 R12, RZ, RZ, R0 ;  /* 0x000000ffff0c8224 */ /* 0x000fe200078e0000 */
[----:B------:R-:W-:Y:S01]  /*4370*/  @!P0 MOV R14, R5 ;  /* 0x00000005000e8202 */ /* 0x000fe20000000f00 */
[----:B------:R-:W-:Y:S01]  /*4380*/  @!P0 IMAD.MOV.U32 R13, RZ, RZ, R3 ;  /* 0x000000ffff0d8224 */ /* 0x000fe200078e0003 */
[----:B------:R1:W-:Y:S01]  /*4390*/  STG.E.128 [R74.64], R52 ;  /* 0x000000344a007986 */ /* 0x0003e2000c101d06 */
[----:B------:R-:W-:Y:S07]  /*43a0*/  @!P0 IMAD.MOV.U32 R15, RZ, RZ, R7 ;  /* 0x000000ffff0f8224 */ /* 0x000fee00078e0007 */
[----:B------:R1:W-:Y:S02]  /*43b0*/  @!P2 STG.E.128 [R72.64], R12 ;  /* 0x0000000c4800a986 */ /* 0x0003e4000c101d06 */
.L_x_79:
[----:B------:R-:W-:Y:S05]  /*43c0*/  BSYNC B0 ;  /* 0x0000000000007941 */ /* 0x000fea0003800000 */
.L_x_78:
[----:B------:R-:W-:Y:S01]  /*43d0*/  ISETP.GE.AND P0, PT, R27, c[0x0][0x1d4], PT ;  /* 0x000075001b007a0c */ /* 0x000fe20003f06270 */
[----:B------:R-:W-:Y:S01]  /*43e0*/  @!UPT UIADD3 URZ, URZ, URZ, URZ ;  /* 0x0000003f3f3ff290 */ /* 0x000fe2000fffe03f */
[----:B------:R-:W-:Y:S11]  /*43f0*/  BSSY B0, `(.L_x_80) ;  /* 0x0000071000007945 */ /* 0x000ff60003800000 */
[----:B------:R-:W-:-:S05]  /*4400*/  @P0 BRA `(.L_x_81) ;  /* 0x000006f000000947 */ /* 0x000fca0003800000 */
[----:B------:R-:W-:Y:S01]  /*4410*/  ISETP.GE.AND P2, PT, R95, c[0x0][0x1d4], PT ;  /* 0x000075005f007a0c */ /* 0x000fe20003f46270 */
[----:B-1----:R-:W-:Y:S01]  /*4420*/  LDS.128 R12, [R120+0x3100] ;  /* 0x00310000780c7984 */ /* 0x002fe20000000c00 */
[-C--:B------:R-:W-:Y:S04]  /*4430*/  IADD3 R0, P1, P0, R86, R80.reuse, R116 ;  /* 0x0000005056007210 */ /* 0x080fe8000783e074 */
[-C--:B------:R-:W-:Y:S03]  /*4440*/  IADD3.X R3, R88, R79.reuse, R126, P1, P0 ;  /* 0x0000004f58037210 */ /* 0x080fe60000fe047e */
[----:B------:R-:W1:Y:S04]  /*4450*/  LDS.128 R48, [R128+0x3100] ;  /* 0x0031000080307984 */ /* 0x000e680000000c00 */
[----:B------:R-:W-:Y:S04]  /*4460*/  @!P2 IADD3 R2, P1, P0, R86, R80, R95 ;  /* 0x000000505602a210 */ /* 0x000fe8000783e05f */
[----:B------:R-:W-:Y:S02]  /*4470*/  @!P2 IADD3.X R4, R88, R79, R123, P1, P0 ;  /* 0x0000004f5804a210 */ /* 0x000fe40000fe047b */
[C---:B------:R-:W-:Y:S04]  /*4480*/  LEA R70, P0, R0.reuse, c[0x0][0x1c8], 0x1 ;  /* 0x0000720000467a11 */ /* 0x040fe800078008ff */
[----:B------:R-:W-:Y:S02]  /*4490*/  LEA.HI.X R71, R0, c[0x0][0x1cc], R3, 0x1, P0 ;  /* 0x0000730000477a11 */ /* 0x000fe400000f0c03 */
[C---:B------:R-:W-:Y:S04]  /*44a0*/  @!P2 LEA R68, P0, R2.reuse, c[0x0][0x1c8], 0x1 ;  /* 0x000072000244aa11 */ /* 0x040fe800078008ff */
[----:B------:R-:W-:Y:S02]  /*44b0*/  @!P2 LEA.HI.X R69, R2, c[0x0][0x1cc], R4, 0x1, P0 ;  /* 0x000073000245aa11 */ /* 0x000fe400000f0c04 */
[----:B------:R-:W-:Y:S11]  /*44c0*/  ISETP.GE.AND P0, PT, R27, c[0x0][0x27c], PT ;  /* 0x00009f001b007a0c */ /* 0x000ff60003f06270 */
[----:B------:R-:W-:Y:S02]  /*44d0*/  @!UPT UIADD3 URZ, URZ, URZ, URZ ;  /* 0x0000003f3f3ff290 */ /* 0x000fe4000fffe03f */
[----:B------:R-:W-:Y:S02]  /*44e0*/  @!P0 SHF.R.U32.HI R3, RZ, 0x10, R17 ;  /* 0x00000010ff038819 */ /* 0x000fe40000011611 */
[----:B------:R-:W-:Y:S02]  /*44f0*/  @!P0 SHF.R.U64 R2, R18, 0x10, R19 ;  /* 0x0000001012028819 */ /* 0x000fe40000001213 */
[----:B------:R-:W-:Y:S01]  /*4500*/  @!P0 SHF.R.U64 R5, R56, 0x10, R57 ;  /* 0x0000001038058819 */ /* 0x000fe20000001239 */
[----:B-1----:R-:W-:Y:S01]  /*4510*/  @!P0 IMAD.U32 R10, R48, 0x10000, RZ ;  /* 0x00010000300a8824 */ /* 0x002fe200078e00ff */
[C---:B------:R-:W-:Y:S01]  /*4520*/  @!P0 LOP3.LUT R45, R51.reuse, 0xffff0000, RZ, 0xc0, !PT ;  /* 0xffff0000332d8812 */ /* 0x040fe200078ec0ff */
[----:B------:R-:W-:Y:S01]  /*4530*/  @!P0 IMAD.U32 R43, R51, 0x10000, RZ ;  /* 0x00010000332b8824 */ /* 0x000fe200078e00ff */
[C---:B------:R-:W-:Y:S01]  /*4540*/  @!P0 LOP3.LUT R41, R50.reuse, 0xffff0000, RZ, 0xc0, !PT ;  /* 0xffff000032298812 */ /* 0x040fe200078ec0ff */
[----:B------:R-:W-:Y:S01]  /*4550*/  @!P0 IMAD.U32 R39, R50, 0x10000, RZ ;  /* 0x0001000032278824 */ /* 0x000fe200078e00ff */
[----:B------:R-:W-:Y:S01]  /*4560*/  @!P0 PRMT R9, R28, 0x5432, R2 ;  /* 0x000054321c098816 */ /* 0x000fe20000000002 */
[----:B------:R-:W-:Y:S01]  /*4570*/  @!P0 IMAD.U32 R2, R12, 0x10000, RZ ;  /* 0x000100000c028824 */ /* 0x000fe200078e00ff */
[----:B------:R-:W-:Y:S02]  /*4580*/  @!P0 SHF.R.U64 R0, R16, 0x10, R17 ;  /* 0x0000001010008819 */ /* 0x000fe40000001211 */
[----:B------:R-:W-:Y:S02]  /*4590*/  @!P0 PRMT R16, R64, 0x5410, R5 ;  /* 0x0000541040108816 */ /* 0x000fe40000000005 */
[C---:B------:R-:W-:Y:S02]  /*45a0*/  @!P0 PRMT R5, R11.reuse, 0x5410, R3 ;  /* 0x000054100b058816 */ /* 0x040fe40000000003 */
[----:B------:R-:W-:Y:S02]  /*45b0*/  @!P0 LOP3.LUT R3, R12, 0xffff0000, RZ, 0xc0, !PT ;  /* 0xffff00000c038812 */ /* 0x000fe400078ec0ff */
[----:B------:R-:W-:Y:S02]  /*45c0*/  @!P0 SHF.R.U32.HI R8, RZ, 0x10, R59 ;  /* 0x00000010ff088819 */ /* 0x000fe4000001163b */
[----:B------:R-:W-:Y:S02]  /*45d0*/  @!P0 SHF.R.U32.HI R6, RZ, 0x10, R57 ;  /* 0x00000010ff068819 */ /* 0x000fe40000011639 */
[----:B------:R-:W-:Y:S02]  /*45e0*/  @!P0 SHF.R.U32.HI R4, RZ, 0x10, R19 ;  /* 0x00000010ff048819 */ /* 0x000fe40000011613 */
[----:B------:R-:W-:Y:S02]  /*45f0*/  @!P0 PRMT R0, R11, 0x5432, R0 ;  /* 0x000054320b008816 */ /* 0x000fe40000000000 */
[C---:B------:R-:W-:Y:S02]  /*4600*/  @!P0 LOP3.LUT R11, R16.reuse, 0xffff0000, RZ, 0xc0, !PT ;  /* 0xffff0000100b8812 */ /* 0x040fe400078ec0ff */
[----:B------:R-:W-:Y:S01]  /*4610*/  @!P0 PRMT R38, R65, 0x5410, R8 ;  /* 0x0000541041268816 */ /* 0x000fe20000000008 */
[----:B------:R-:W-:Y:S01]  /*4620*/  @!P0 IMAD.U32 R8, R16, 0x10000, RZ ;  /* 0x0001000010088824 */ /* 0x000fe200078e00ff */
[----:B------:R-:W-:Y:S01]  /*4630*/  @!P0 LOP3.LUT R16, R48, 0xffff0000, RZ, 0xc0, !PT ;  /* 0xffff000030108812 */ /* 0x000fe200078ec0ff */
[----:B------:R-:W-:Y:S01]  /*4640*/  @!P0 FMUL.FTZ R18, R3, R11 ;  /* 0x0000000b03128220 */ /* 0x000fe20000410000 */
[----:B------:R-:W-:Y:S01]  /*4650*/  @!P0 PRMT R19, R64, 0x5432, R6 ;  /* 0x0000543240138816 */ /* 0x000fe20000000006 */
[----:B------:R-:W-:Y:S01]  /*4660*/  @!P0 FMUL.FTZ R17, R2, R8 ;  /* 0x0000000802118220 */ /* 0x000fe20000410000 */
[----:B------:R-:W-:Y:S01]  /*4670*/  @!P0 PRMT R6, R28, 0x5410, R4 ;  /* 0x000054101c068816 */ /* 0x000fe20000000004 */
[----:B------:R-:W-:Y:S01]  /*4680*/  @!P0 IMAD.U32 R42, R38, 0x10000, RZ ;  /* 0x00010000262a8824 */ /* 0x000fe200078e00ff */
[C---:B------:R-:W-:Y:S02]  /*4690*/  @!P0 LOP3.LUT R28, R49.reuse, 0xffff0000, RZ, 0xc0, !PT ;  /* 0xffff0000311c8812 */ /* 0x040fe400078ec0ff */
[----:B------:R-:W-:Y:S02]  /*46a0*/  @!P0 LOP3.LUT R4, R0, 0xffff0000, RZ, 0xc0, !PT ;  /* 0xffff000000048812 */ /* 0x000fe400078ec0ff */
[----:B------:R-:W-:Y:S02]  /*46b0*/  @!P0 LOP3.LUT R44, R38, 0xffff0000, RZ, 0xc0, !PT ;  /* 0xffff0000262c8812 */ /* 0x000fe400078ec0ff */
[----:B------:R-:W-:Y:S01]  /*46c0*/  @!P0 SHF.R.U64 R7, R58, 0x10, R59 ;  /* 0x000000103a078819 */ /* 0x000fe2000000123b */
[-C--:B------:R-:W-:Y:S02]  /*46d0*/  @!P0 FFMA.FTZ R56, R16, R4.reuse, -R18 ;  /* 0x0000000410388223 */ /* 0x080fe40000010812 */
[----:B------:R-:W-:Y:S01]  /*46e0*/  @!P0 IMAD.U32 R18, R49, 0x10000, RZ ;  /* 0x0001000031128824 */ /* 0x000fe200078e00ff */
[----:B------:R-:W-:Y:S01]  /*46f0*/  @!P0 PRMT R40, R65, 0x5432, R7 ;  /* 0x0000543241288816 */ /* 0x000fe20000000007 */
[----:B------:R-:W-:Y:S04]  /*4700*/  @!P0 IMAD.U32 R7, R0, 0x10000, RZ ;  /* 0x0001000000078824 */ /* 0x000fe800078e00ff */
[-C--:B------:R-:W-:Y:S02]  /*4710*/  @!P0 FMUL.FTZ R0, R2, R7.reuse ;  /* 0x0000000702008220 */ /* 0x080fe40000410000 */
[----:B------:R-:W-:Y:S01]  /*4720*/  @!P0 FFMA.FTZ R57, R10, R7, -R17 ;  /* 0x000000070a398223 */ /* 0x000fe20000010811 */
[----:B------:R-:W-:Y:S01]  /*4730*/  @!P0 SHF.L.U32 R17, R19, 0x10, RZ ;  /* 0x0000001013118819 */ /* 0x000fe200000006ff */
[----:B------:R-:W-:Y:S01]  /*4740*/  @!P0 FMUL.FTZ R2, R3, R4 ;  /* 0x0000000403028220 */ /* 0x000fe20000410000 */
[C---:B------:R-:W-:Y:S01]  /*4750*/  @!P0 LOP3.LUT R4, R13.reuse, 0xffff0000, RZ, 0xc0, !PT ;  /* 0xffff00000d048812 */ /* 0x040fe200078ec0ff */
[----:B------:R-:W-:Y:S01]  /*4760*/  @!P0 IMAD.U32 R3, R13, 0x10000, RZ ;  /* 0x000100000d038824 */ /* 0x000fe200078e00ff */
[----:B------:R-:W-:Y:S01]  /*4770*/  @!P0 LOP3.LUT R19, R19, 0xffff0000, RZ, 0xc0, !PT ;  /* 0xffff000013138812 */ /* 0x000fe200078ec0ff */
[C---:B------:R-:W-:Y:S01]  /*4780*/  @!P0 IMAD.U32 R7, R5.reuse, 0x10000, RZ ;  /* 0x0001000005078824 */ /* 0x040fe200078e00ff */
[----:B------:R-:W-:Y:S01]  /*4790*/  @!P0 LOP3.LUT R5, R5, 0xffff0000, RZ, 0xc0, !PT ;  /* 0xffff000005058812 */ /* 0x000fe200078ec0ff */
[----:B------:R-:W-:Y:S02]  /*47a0*/  @!P0 FFMA.FTZ R0, R8, R10, R0 ;  /* 0x0000000a08008223 */ /* 0x000fe40000010000 */
[C---:B------:R-:W-:Y:S02]  /*47b0*/  @!P0 FMUL.FTZ R10, R4.reuse, R19 ;  /* 0x00000013040a8220 */ /* 0x040fe40000410000 */
[----:B------:R-:W-:Y:S02]  /*47c0*/  @!P0 FMUL.FTZ R8, R3, R17 ;  /* 0x0000001103088220 */ /* 0x000fe40000410000 */
[-C--:B------:R-:W-:Y:S02]  /*47d0*/  @!P0 FMUL.FTZ R4, R4, R5.reuse ;  /* 0x0000000504048220 */ /* 0x080fe40000410000 */
[----:B------:R-:W-:Y:S01]  /*47e0*/  @!P0 FFMA.FTZ R54, R28, R5, -R10 ;  /* 0x000000051c368223 */ /* 0x000fe2000001080a */
[----:B------:R-:W-:Y:S01]  /*47f0*/  @!P0 LOP3.LUT R5, R15, 0xffff0000, RZ, 0xc0, !PT ;  /* 0xffff00000f058812 */ /* 0x000fe200078ec0ff */
[-C--:B------:R-:W-:Y:S02]  /*4800*/  @!P0 FMUL.FTZ R3, R3, R7.reuse ;  /* 0x0000000703038220 */ /* 0x080fe40000410000 */
[----:B------:R-:W-:Y:S01]  /*4810*/  @!P0 FFMA.FTZ R55, R18, R7, -R8 ;  /* 0x0000000712378223 */ /* 0x000fe20000010808 */
[C---:B------:R-:W-:Y:S01]  /*4820*/  @!P0 SHF.L.U32 R8, R6.reuse, 0x10, RZ ;  /* 0x0000001006088819 */ /* 0x040fe200000006ff */
[----:B------:R-:W-:Y:S01]  /*4830*/  @!P0 IMAD.U32 R7, R15, 0x10000, RZ ;  /* 0x000100000f078824 */ /* 0x000fe200078e00ff */
[----:B------:R-:W-:Y:S01]  /*4840*/  @!P0 LOP3.LUT R6, R6, 0xffff0000, RZ, 0xc0, !PT ;  /* 0xffff000006068812 */ /* 0x000fe200078ec0ff */
[----:B------:R-:W-:Y:S02]  /*4850*/  @!P0 FMUL.FTZ R38, R5, R44 ;  /* 0x0000002c05268220 */ /* 0x000fe40000410000 */
[C---:B------:R-:W-:Y:S02]  /*4860*/  @!P0 FMUL.FTZ R10, R7.reuse, R42 ;  /* 0x0000002a070a8220 */ /* 0x040fe40000410000 */
[-C--:B------:R-:W-:Y:S02]  /*4870*/  @!P0 FMUL.FTZ R7, R7, R8.reuse ;  /* 0x0000000807078220 */ /* 0x080fe40000410000 */
[----:B------:R-:W-:Y:S02]  /*4880*/  @!P0 FFMA.FTZ R53, R43, R8, -R10 ;  /* 0x000000082b358223 */ /* 0x000fe4000001080a */
[-C--:B------:R-:W-:Y:S02]  /*4890*/  @!P0 FMUL.FTZ R8, R5, R6.reuse ;  /* 0x0000000605088220 */ /* 0x080fe40000410000 */
[----:B------:R-:W-:Y:S01]  /*48a0*/  @!P0 FFMA.FTZ R52, R45, R6, -R38 ;  /* 0x000000062d348223 */ /* 0x000fe20000010826 */
[----:B------:R-:W-:Y:S01]  /*48b0*/  @!P0 LOP3.LUT R6, R14, 0xffff0000, RZ, 0xc0, !PT ;  /* 0xffff00000e068812 */ /* 0x000fe200078ec0ff */
[C---:B------:R-:W-:Y:S01]  /*48c0*/  @!P0 IMAD.U32 R38, R40.reuse, 0x10000, RZ ;  /* 0x0001000028268824 */ /* 0x040fe200078e00ff */
[----:B------:R-:W-:Y:S01]  /*48d0*/  @!P0 LOP3.LUT R40, R40, 0xffff0000, RZ, 0xc0, !PT ;  /* 0xffff000028288812 */ /* 0x000fe200078ec0ff */
[----:B------:R-:W-:Y:S02]  /*48e0*/  @!P0 IMAD.U32 R5, R14, 0x10000, RZ ;  /* 0x000100000e058824 */ /* 0x000fe400078e00ff */
[C---:B------:R-:W-:Y:S01]  /*48f0*/  @!P0 IMAD.U32 R10, R9.reuse, 0x10000, RZ ;  /* 0x00010000090a8824 */ /* 0x040fe200078e00ff */
[----:B------:R-:W-:Y:S01]  /*4900*/  @!P0 LOP3.LUT R9, R9, 0xffff0000, RZ, 0xc0, !PT ;  /* 0xffff000009098812 */ /* 0x000fe200078ec0ff */
[----:B------:R-:W-:Y:S02]  /*4910*/  @!P0 FMUL.FTZ R46, R5, R38 ;  /* 0x00000026052e8220 */ /* 0x000fe40000410000 */
[----:B------:R-:W-:Y:S02]  /*4920*/  @!P0 FMUL.FTZ R47, R6, R40 ;  /* 0x00000028062f8220 */ /* 0x000fe40000410000 */
[----:B------:R-:W-:Y:S01]  /*4930*/  @!P0 FFMA.FTZ R2, R11, R16, R2 ;  /* 0x000000100b028223 */ /* 0x000fe20000010002 */
[----:B------:R-:W-:Y:S01]  /*4940*/  @!P0 F2FP.BF16.PACK_AB R16, R52, R53 ;  /* 0x000000353410823e */ /* 0x000fe200000010ff */
[----:B------:R-:W-:Y:S02]  /*4950*/  @!P0 FMUL.FTZ R5, R5, R10 ;  /* 0x0000000a05058220 */ /* 0x000fe40000410000 */
[----:B------:R-:W-:Y:S01]  /*4960*/  @!P0 FFMA.FTZ R3, R17, R18, R3 ;  /* 0x0000001211038223 */ /* 0x000fe20000010003 */
[----:B------:R-:W-:Y:S01]  /*4970*/  @!P0 F2FP.BF16.PACK_AB R0, R2, R0 ;  /* 0x000000000200823e */ /* 0x000fe200000010ff */
[----:B------:R-:W-:Y:S01]  /*4980*/  @!P0 FFMA.FTZ R46, R39, R10, -R46 ;  /* 0x0000000a272e8223 */ /* 0x000fe2000001082e */
[----:B------:R-:W-:Y:S01]  /*4990*/  @!P0 F2FP.BF16.PACK_AB R10, R54, R55 ;  /* 0x00000037360a823e */ /* 0x000fe200000010ff */
[-C--:B------:R-:W-:Y:S02]  /*49a0*/  @!P0 FMUL.FTZ R6, R6, R9.reuse ;  /* 0x0000000906068220 */ /* 0x080fe40000410000 */
[----:B------:R-:W-:Y:S01]  /*49b0*/  @!P0 FFMA.FTZ R47, R41, R9, -R47 ;  /* 0x00000009292f8223 */ /* 0x000fe2000001082f */
[----:B------:R-:W-:Y:S01]  /*49c0*/  @!P0 F2FP.BF16.PACK_AB R9, R56, R57 ;  /* 0x000000393809823e */ /* 0x000fe200000010ff */
[----:B------:R-:W-:Y:S02]  /*49d0*/  @!P0 FFMA.FTZ R4, R19, R28, R4 ;  /* 0x0000001c13048223 */ /* 0x000fe40000010004 */
[----:B------:R-:W-:Y:S01]  /*49e0*/  @!P0 FFMA.FTZ R5, R38, R39, R5 ;  /* 0x0000002726058223 */ /* 0x000fe20000010005 */
[----:B------:R-:W-:Y:S01]  /*49f0*/  @!P0 MOV R48, R9 ;  /* 0x0000000900308202 */ /* 0x000fe20000000f00 */
[----:B------:R-:W-:Y:S01]  /*4a00*/  @!P0 FFMA.FTZ R6, R40, R41, R6 ;  /* 0x0000002928068223 */ /* 0x000fe20000010006 */
[----:B------:R-:W-:Y:S01]  /*4a10*/  @!P0 F2FP.BF16.PACK_AB R11, R47, R46 ;  /* 0x0000002e2f0b823e */ /* 0x000fe200000010ff */
[----:B------:R-:W-:Y:S01]  /*4a20*/  @!P0 FFMA.FTZ R7, R42, R43, R7 ;  /* 0x0000002b2a078223 */ /* 0x000fe20000010007 */
[----:B------:R-:W-:Y:S01]  /*4a30*/  @!P0 F2FP.BF16.PACK_AB R3, R4, R3 ;  /* 0x000000030403823e */ /* 0x000fe200000010ff */
[----:B------:R-:W-:Y:S01]  /*4a40*/  @!P0 FFMA.FTZ R8, R44, R45, R8 ;  /* 0x0000002d2c088223 */ /* 0x000fe20000010008 */
[----:B------:R-:W-:Y:S01]  /*4a50*/  @!P0 F2FP.BF16.PACK_AB R5, R6, R5 ;  /* 0x000000050605823e */ /* 0x000fe200000010ff */
[----:B------:R-:W-:Y:S01]  /*4a60*/  @!P0 IMAD.MOV.U32 R49, RZ, RZ, R10 ;  /* 0x000000ffff318224 */ /* 0x000fe200078e000a */
[----:B------:R-:W-:Y:S01]  /*4a70*/  @!P0 MOV R13, R3 ;  /* 0x00000003000d8202 */ /* 0x000fe20000000f00 */
[----:B------:R-:W-:Y:S01]  /*4a80*/  @!P0 IMAD.MOV.U32 R50, RZ, RZ, R11 ;  /* 0x000000ffff328224 */ /* 0x000fe200078e000b */
[----:B------:R-:W-:Y:S01]  /*4a90*/  @!P0 F2FP.BF16.PACK_AB R7, R8, R7 ;  /* 0x000000070807823e */ /* 0x000fe200000010ff */
[----:B------:R-:W-:Y:S02]  /*4aa0*/  @!P0 IMAD.MOV.U32 R51, RZ, RZ, R16 ;  /* 0x000000ffff338224 */ /* 0x000fe400078e0010 */
[----:B------:R-:W-:Y:S02]  /*4ab0*/  @!P0 IMAD.MOV.U32 R12, RZ, RZ, R0 ;  /* 0x000000ffff0c8224 */ /* 0x000fe400078e0000 */
[----:B------:R-:W-:Y:S01]  /*4ac0*/  @!P0 IMAD.MOV.U32 R14, RZ, RZ, R5 ;  /* 0x000000ffff0e8224 */ /* 0x000fe200078e0005 */
[----:B------:R1:W-:Y:S01]  /*4ad0*/  STG.E.128 [R70.64], R48 ;  /* 0x0000003046007986 */ /* 0x0003e2000c101d06 */
[----:B------:R-:W-:Y:S07]  /*4ae0*/  @!P0 IMAD.MOV.U32 R15, RZ, RZ, R7 ;  /* 0x000000ffff0f8224 */ /* 0x000fee00078e0007 */
[----:B------:R1:W-:Y:S02]  /*4af0*/  @!P2 STG.E.128 [R68.64], R12 ;  /* 0x0000000c4400a986 */ /* 0x0003e4000c101d06 */
.L_x_81:
[----:B------:R-:W-:Y:S05]  /*4b00*/  BSYNC B0 ;  /* 0x0000000000007941 */ /* 0x000fea0003800000 */
.L_x_80:
[----:B------:R-:W-:Y:S11]  /*4b10*/  ISETP.GE.AND P0, PT, R26, c[0x0][0x1d4], PT ;  /* 0x000075001a007a0c */ /* 0x000ff60003f06270 */
[----:B------:R-:W-:Y:S02]  /*4b20*/  @!UPT UIADD3 URZ, URZ, URZ, URZ ;  /* 0x0000003f3f3ff290 */ /* 0x000fe4000fffe03f */
[----:B------:R-:W-:-:S05]  /*4b30*/  @P0 BRA `(.L_x_65) ;  /* 0x0000087000000947 */ /* 0x000fca0003800000 */
[----:B------:R-:W-:Y:S01]  /*4b40*/  IADD3 R9, P1, P0, R86, R80, R101 ;  /* 0x0000005056097210 */ /* 0x000fe2000783e065 */
[----:B-1----:R-:W-:Y:S03]  /*4b50*/  LDS.128 R12, [R119+0x3100] ;  /* 0x00310000770c7984 */ /* 0x002fe60000000c00 */
[----:B------:R-:W-:Y:S02]  /*4b60*/  IADD3.X R10, R88, R79, R125, P1, P0 ;  /* 0x0000004f580a7210 */ /* 0x000fe40000fe047d */
[----:B------:R-:W-:Y:S02]  /*4b70*/  ISETP.GE.AND P0, PT, R26, c[0x0][0x27c], PT ;  /* 0x00009f001a007a0c */ /* 0x000fe40003f06270 */
[C---:B------:R-:W-:Y:S01]  /*4b80*/  LEA R56, P1, R9.reuse, c[0x0][0x1c8], 0x1 ;  /* 0x0000720009387a11 */ /* 0x040fe200078208ff */
[----:B------:R-:W1:Y:S03]  /*4b90*/  LDS.128 R48, [R127+0x3100] ;  /* 0x003100007f307984 */ /* 0x000e660000000c00 */
[----:B------:R-:W-:Y:S02]  /*4ba0*/  LEA.HI.X R57, R9, c[0x0][0x1cc], R10, 0x1, P1 ;  /* 0x0000730009397a11 */ /* 0x000fe400008f0c0a */
[----:B------:R-:W-:Y:S05]  /*4bb0*/  ISETP.GE.AND P1, PT, R100, c[0x0][0x1d4], PT ;  /* 0x0000750064007a0c */ /* 0x000fea0003f26270 */
[--C-:B------:R-:W-:Y:S02]  /*4bc0*/  @!P0 SHF.R.U32.HI R2, RZ, 0x10, R21.reuse ;  /* 0x00000010ff028819 */ /* 0x100fe40000011615 */
[----:B------:R-:W-:Y:S02]  /*4bd0*/  @!P0 SHF.R.U64 R0, R20, 0x10, R21 ;  /* 0x0000001014008819 */ /* 0x000fe40000001215 */
[C---:B------:R-:W-:Y:S02]  /*4be0*/  @!P0 PRMT R11, R29.reuse, 0x5410, R2 ;  /* 0x000054101d0b8816 */ /* 0x040fe40000000002 */
[--C-:B------:R-:W-:Y:S02]  /*4bf0*/  @!P0 SHF.R.U64 R4, R22, 0x10, R23.reuse ;  /* 0x0000001016048819 */ /* 0x100fe40000001217 */
[----:B------:R-:W-:Y:S02]  /*4c00*/  @!P0 SHF.R.U32.HI R5, RZ, 0x10, R23 ;  /* 0x00000010ff058819 */ /* 0x000fe40000011617 */
[----:B------:R-:W-:Y:S01]  /*4c10*/  @!P0 PRMT R2, R29, 0x5432, R0 ;  /* 0x000054321d028816 */ /* 0x000fe20000000000 */
[C---:B------:R-:W-:Y:S01]  /*4c20*/  @!P0 IMAD.U32 R0, R11.reuse, 0x10000, RZ ;  /* 0x000100000b008824 */ /* 0x040fe200078e00ff */
[----:B------:R-:W-:Y:S02]  /*4c30*/  @!P0 LOP3.LUT R11, R11, 0xffff0000, RZ, 0xc0, !PT ;  /* 0xffff00000b0b8812 */ /* 0x000fe400078ec0ff */
[----:B------:R-:W-:Y:S02]  /*4c40*/  @!P0 SHF.R.U64 R6, R60, 0x10, R61 ;  /* 0x000000103c068819 */ /* 0x000fe4000000123d */
[----:B------:R-:W-:Y:S02]  /*4c50*/  @!P0 SHF.R.U32.HI R7, RZ, 0x10, R63 ;  /* 0x00000010ff078819 */ /* 0x000fe4000001163f */
[----:B------:R-:W-:Y:S02]  /*4c60*/  @!P0 PRMT R20, R66, 0x5432, R6 ;  /* 0x0000543242148816 */ /* 0x000fe40000000006 */
[----:B------:R-:W-:Y:S02]  /*4c70*/  @!P0 PRMT R10, R32, 0x5410, R5 ;  /* 0x00005410200a8816 */ /* 0x000fe40000000005 */
[----:B------:R-:W-:Y:S01]  /*4c80*/  @!P0 LOP3.LUT R5, R2, 0xffff0000, RZ, 0xc0, !PT ;  /* 0xffff000002058812 */ /* 0x000fe200078ec0ff */
[----:B------:R-:W-:Y:S01]  /*4c90*/  @!P0 IMAD.U32 R18, R20, 0x10000, RZ ;  /* 0x0001000014128824 */ /* 0x000fe200078e00ff */
[C---:B------:R-:W-:Y:S01]  /*4ca0*/  @!P0 LOP3.LUT R16, R10.reuse, 0xffff0000, RZ, 0xc0, !PT ;  /* 0xffff00000a108812 */ /* 0x040fe200078ec0ff */
[----:B------:R-:W-:Y:S01]  /*4cb0*/  @!P0 IMAD.U32 R17, R10, 0x10000, RZ ;  /* 0x000100000a118824 */ /* 0x000fe200078e00ff */
[----:B------:R-:W-:Y:S02]  /*4cc0*/  @!P0 LOP3.LUT R20, R20, 0xffff0000, RZ, 0xc0, !PT ;  /* 0xffff000014148812 */ /* 0x000fe400078ec0ff */
[----:B------:R-:W-:Y:S01]  /*4cd0*/  @!P0 PRMT R43, R67, 0x5410, R7 ;  /* 0x00005410432b8816 */ /* 0x000fe20000000007 */
[C---:B-1----:R-:W-:Y:S01]  /*4ce0*/  @!P0 IMAD.U32 R23, R49.reuse, 0x10000, RZ ;  /* 0x0001000031178824 */ /* 0x042fe200078e00ff */
[----:B------:R-:W-:Y:S01]  /*4cf0*/  @!P0 SHF.L.U32 R19, R48, 0x10, RZ ;  /* 0x0000001030138819 */ /* 0x000fe200000006ff */
[----:B------:R-:W-:Y:S01]  /*4d00*/  @!P0 IMAD.U32 R38, R50, 0x10000, RZ ;  /* 0x0001000032268824 */ /* 0x000fe200078e00ff */
[----:B------:R-:W-:Y:S02]  /*4d10*/  @!P0 LOP3.LUT R21, R48, 0xffff0000, RZ, 0xc0, !PT ;  /* 0xffff000030158812 */ /* 0x000fe400078ec0ff */
[----:B------:R-:W-:Y:S02]  /*4d20*/  @!P0 LOP3.LUT R29, R49, 0xffff0000, RZ, 0xc0, !PT ;  /* 0xffff0000311d8812 */ /* 0x000fe400078ec0ff */
[----:B------:R-:W-:Y:S02]  /*4d30*/  @!P0 LOP3.LUT R40, R50, 0xffff0000, RZ, 0xc0, !PT ;  /* 0xffff000032288812 */ /* 0x000fe400078ec0ff */
[C---:B------:R-:W-:Y:S02]  /*4d40*/  @!P0 SHF.L.U32 R42, R51.reuse, 0x10, RZ ;  /* 0x00000010332a8819 */ /* 0x040fe400000006ff */
[----:B------:R-:W-:Y:S02]  /*4d50*/  @!P0 LOP3.LUT R44, R51, 0xffff0000, RZ, 0xc0, !PT ;  /* 0xffff0000332c8812 */ /* 0x000fe400078ec0ff */
[----:B------:R-:W-:Y:S02]  /*4d60*/  @!P0 SHF.L.U32 R41, R43, 0x10, RZ ;  /* 0x000000102b298819 */ /* 0x000fe400000006ff */
[----:B------:R-:W-:Y:S02]  /*4d70*/  @!P0 LOP3.LUT R9, R15, 0xffff0000, RZ, 0xc0, !PT ;  /* 0xffff00000f098812 */ /* 0x000fe400078ec0ff */
[----:B------:R-:W-:Y:S02]  /*4d80*/  @!P0 LOP3.LUT R43, R43, 0xffff0000, RZ, 0xc0, !PT ;  /* 0xffff00002b2b8812 */ /* 0x000fe400078ec0ff */
[----:B------:R-:W-:Y:S02]  /*4d90*/  @!P0 SHF.R.U32.HI R3, RZ, 0x10, R61 ;  /* 0x00000010ff038819 */ /* 0x000fe4000001163d */
[----:B------:R-:W-:Y:S01]  /*4da0*/  @!P0 SHF.R.U64 R8, R62, 0x10, R63 ;  /* 0x000000103e088819 */ /* 0x000fe2000000123f */
[----:B------:R-:W-:Y:S01]  /*4db0*/  @!P0 FMUL.FTZ R45, R9, R43 ;  /* 0x0000002b092d8220 */ /* 0x000fe20000410000 */
[----:B------:R-:W-:Y:S01]  /*4dc0*/  @!P0 PRMT R28, R66, 0x5410, R3 ;  /* 0x00005410421c8816 */ /* 0x000fe20000000003 */
[----:B------:R-:W-:Y:S01]  /*4dd0*/  @!P0 IMAD.U32 R3, R13, 0x10000, RZ ;  /* 0x000100000d038824 */ /* 0x000fe200078e00ff */
[----:B------:R-:W-:Y:S01]  /*4de0*/  @!P0 PRMT R39, R67, 0x5432, R8 ;  /* 0x0000543243278816 */ /* 0x000fe20000000008 */
[----:B------:R-:W-:Y:S01]  /*4df0*/  @!P0 FFMA.FTZ R45, R44, R16, -R45 ;  /* 0x000000102c2d8223 */ /* 0x000fe2000001082d */
[----:B------:R-:W-:Y:S01]  /*4e00*/  @!P0 PRMT R8, R32, 0x5432, R4 ;  /* 0x0000543220088816 */ /* 0x000fe20000000004 */
[----:B------:R-:W-:Y:S01]  /*4e10*/  @!P0 IMAD.U32 R22, R28, 0x10000, RZ ;  /* 0x000100001c168824 */ /* 0x000fe200078e00ff */
[----:B------:R-:W-:Y:S01]  /*4e20*/  @!P0 LOP3.LUT R4, R12, 0xffff0000, RZ, 0xc0, !PT ;  /* 0xffff00000c048812 */ /* 0x000fe200078ec0ff */
[C---:B------:R-:W-:Y:S01]  /*4e30*/  @!P0 IMAD.U32 R32, R39.reuse, 0x10000, RZ ;  /* 0x0001000027208824 */ /* 0x040fe200078e00ff */
[----:B------:R-:W-:Y:S01]  /*4e40*/  @!P0 LOP3.LUT R39, R39, 0xffff0000, RZ, 0xc0, !PT ;  /* 0xffff000027278812 */ /* 0x000fe200078ec0ff */
[C---:B------:R-:W-:Y:S01]  /*4e50*/  @!P0 FMUL.FTZ R6, R3.reuse, R22 ;  /* 0x0000001603068220 */ /* 0x040fe20000410000 */
[----:B------:R-:W-:Y:S01]  /*4e60*/  @!P0 LOP3.LUT R28, R28, 0xffff0000, RZ, 0xc0, !PT ;  /* 0xffff00001c1c8812 */ /* 0x000fe200078ec0ff */
[-C--:B------:R-:W-:Y:S02]  /*4e70*/  @!P0 FMUL.FTZ R3, R3, R0.reuse ;  /* 0x0000000003038220 */ /* 0x080fe40000410000 */
[----:B------:R-:W-:Y:S02]  /*4e80*/  @!P0 FFMA.FTZ R60, R23, R0, -R6 ;  /* 0x00000000173c8223 */ /* 0x000fe40000010806 */
[----:B------:R-:W-:Y:S02]  /*4e90*/  @!P0 IMAD.U32 R0, R12, 0x10000, RZ ;  /* 0x000100000c008824 */ /* 0x000fe400078e00ff */
[----:B------:R-:W-:Y:S02]  /*4ea0*/  @!P0 IMAD.U32 R6, R2, 0x10000, RZ ;  /* 0x0001000002068824 */ /* 0x000fe400078e00ff */
[----:B------:R-:W-:Y:S02]  /*4eb0*/  @!P0 FMUL.FTZ R2, R0, R18 ;  /* 0x0000001200028220 */ /* 0x000fe40000410000 */
[----:B------:R-:W-:Y:S02]  /*4ec0*/  @!P0 FMUL.FTZ R7, R4, R20 ;  /* 0x0000001404078220 */ /* 0x000fe40000410000 */
[-C--:B------:R-:W-:Y:S02]  /*4ed0*/  @!P0 FMUL.FTZ R0, R0, R6.reuse ;  /* 0x0000000600008220 */ /* 0x080fe40000410000 */
[----:B------:R-:W-:Y:S01]  /*4ee0*/  @!P0 FFMA.FTZ R59, R19, R6, -R2 ;  /* 0x00000006133b8223 */ /* 0x000fe20000010802 */
[----:B------:R-:W-:Y:S01]  /*4ef0*/  @!P0 LOP3.LUT R6, R14, 0xffff0000, RZ, 0xc0, !PT ;  /* 0xffff00000e068812 */ /* 0x000fe200078ec0ff */
[-C--:B------:R-:W-:Y:S01]  /*4f00*/  @!P0 FMUL.FTZ R2, R4, R5.reuse ;  /* 0x0000000504028220 */ /* 0x080fe20000410000 */
[----:B------:R-:W-:Y:S01]  /*4f10*/  @!P0 LOP3.LUT R4, R13, 0xffff0000, RZ, 0xc0, !PT ;  /* 0xffff00000d048812 */ /* 0x000fe200078ec0ff */
[----:B------:R-:W-:Y:S02]  /*4f20*/  @!P0 FFMA.FTZ R58, R21, R5, -R7 ;  /* 0x00000005153a8223 */ /* 0x000fe40000010807 */
[----:B------:R-:W-:Y:S02]  /*4f30*/  @!P0 IMAD.U32 R5, R14, 0x10000, RZ ;  /* 0x000100000e058824 */ /* 0x000fe400078e00ff */
[----:B------:R-:W-:Y:S02]  /*4f40*/  @!P0 IMAD.U32 R7, R15, 0x10000, RZ ;  /* 0x000100000f078824 */ /* 0x000fe400078e00ff */
[C---:B------:R-:W-:Y:S01]  /*4f50*/  @!P0 IMAD.U32 R10, R8.reuse, 0x10000, RZ ;  /* 0x00010000080a8824 */ /* 0x040fe200078e00ff */
[----:B------:R-:W-:Y:S01]  /*4f60*/  @!P0 LOP3.LUT R8, R8, 0xffff0000, RZ, 0xc0, !PT ;  /* 0xffff000008088812 */ /* 0x000fe200078ec0ff */
[----:B------:R-:W-:Y:S02]  /*4f70*/  @!P0 FMUL.FTZ R53, R4, R28 ;  /* 0x0000001c04358220 */ /* 0x000fe40000410000 */
[----:B------:R-:W-:Y:S02]  /*4f80*/  @!P0 FMUL.FTZ R52, R5, R32 ;  /* 0x0000002005348220 */ /* 0x000fe40000410000 */
[----:B------:R-:W-:Y:S02]  /*4f90*/  @!P0 FMUL.FTZ R47, R6, R39 ;  /* 0x00000027062f8220 */ /* 0x000fe40000410000 */
[----:B------:R-:W-:Y:S02]  /*4fa0*/  @!P0 FMUL.FTZ R46, R7, R41 ;  /* 0x00000029072e8220 */ /* 0x000fe40000410000 */
[----:B------:R-:W-:Y:S02]  /*4fb0*/  @!P0 FFMA.FTZ R54, R29, R11, -R53 ;  /* 0x0000000b1d368223 */ /* 0x000fe40000010835 */
[----:B------:R-:W-:Y:S02]  /*4fc0*/  @!P0 FFMA.FTZ R52, R38, R10, -R52 ;  /* 0x0000000a26348223 */ /* 0x000fe40000010834 */
[----:B------:R-:W-:Y:S01]  /*4fd0*/  @!P0 FFMA.FTZ R53, R40, R8, -R47 ;  /* 0x0000000828358223 */ /* 0x000fe2000001082f */
[----:B------:R-:W-:Y:S01]  /*4fe0*/  @!P0 F2FP.BF16.PACK_AB R47, R54, R60 ;  /* 0x0000003c362f823e */ /* 0x000fe200000010ff */
[----:B------:R-:W-:Y:S01]  /*4ff0*/  @!P0 FFMA.FTZ R55, R42, R17, -R46 ;  /* 0x000000112a378223 */ /* 0x000fe2000001082e */
[----:B------:R-:W-:Y:S01]  /*5000*/  @!P0 F2FP.BF16.PACK_AB R46, R58, R59 ;  /* 0x0000003b3a2e823e */ /* 0x000fe200000010ff */
[----:B------:R-:W-:Y:S01]  /*5010*/  @!P0 FMUL.FTZ R4, R4, R11 ;  /* 0x0000000b04048220 */ /* 0x000fe20000410000 */
[----:B------:R-:W-:Y:S01]  /*5020*/  @!P0 F2FP.BF16.PACK_AB R11, R53, R52 ;  /* 0x00000034350b823e */ /* 0x000fe200000010ff */
[----:B------:R-:W-:Y:S01]  /*5030*/  @!P0 IMAD.MOV.U32 R49, RZ, RZ, R47 ;  /* 0x000000ffff318224 */ /* 0x000fe200078e002f */
[----:B------:R-:W-:Y:S01]  /*5040*/  @!P0 F2FP.BF16.PACK_AB R45, R45, R55 ;  /* 0x000000372d2d823e */ /* 0x000fe200000010ff */
[----:B------:R-:W-:Y:S01]  /*5050*/  @!P0 FFMA.FTZ R0, R18, R19, R0 ;  /* 0x0000001312008223 */ /* 0x000fe20000010000 */
[----:B------:R-:W-:Y:S01]  /*5060*/  @!P0 MOV R48, R46 ;  /* 0x0000002e00308202 */ /* 0x000fe20000000f00 */
[----:B------:R-:W-:Y:S01]  /*5070*/  @!P0 IMAD.MOV.U32 R50, RZ, RZ, R11 ;  /* 0x000000ffff328224 */ /* 0x000fe200078e000b */
[----:B------:R-:W-:Y:S01]  /*5080*/  @!P0 MOV R51, R45 ;  /* 0x0000002d00338202 */ /* 0x000fe20000000f00 */
[----:B------:R-:W-:Y:S02]  /*5090*/  @!P0 FFMA.FTZ R2, R20, R21, R2 ;  /* 0x0000001514028223 */ /* 0x000fe40000010002 */
[----:B------:R-:W-:Y:S02]  /*50a0*/  @!P0 FMUL.FTZ R5, R5, R10 ;  /* 0x0000000a05058220 */ /* 0x000fe40000410000 */
[----:B------:R-:W-:Y:S01]  /*50b0*/  @!P0 FFMA.FTZ R3, R22, R23, R3 ;  /* 0x0000001716038223 */ /* 0x000fe20000010003 */
[----:B------:R1:W-:Y:S01]  /*50c0*/  STG.E.128 [R56.64], R48 ;  /* 0x0000003038007986 */ /* 0x0003e2000c101d06 */
[----:B------:R-:W-:Y:S01]  /*50d0*/  @!P0 FMUL.FTZ R6, R6, R8 ;  /* 0x0000000806068220 */ /* 0x000fe20000410000 */
[----:B------:R-:W-:Y:S01]  /*50e0*/  @!P0 F2FP.BF16.PACK_AB R0, R2, R0 ;  /* 0x000000000200823e */ /* 0x000fe200000010ff */
[----:B------:R-:W-:Y:S02]  /*50f0*/  @!P0 FFMA.FTZ R4, R28, R29, R4 ;  /* 0x0000001d1c048223 */ /* 0x000fe40000010004 */
[----:B------:R-:W-:Y:S02]  /*5100*/  @!P0 FMUL.FTZ R7, R7, R17 ;  /* 0x0000001107078220 */ /* 0x000fe40000410000 */
[----:B------:R-:W-:Y:S01]  /*5110*/  @!P0 FFMA.FTZ R5, R32, R38, R5 ;  /* 0x0000002620058223 */ /* 0x000fe20000010005 */
[----:B------:R-:W-:Y:S01]  /*5120*/  @!P0 F2FP.BF16.PACK_AB R3, R4, R3 ;  /* 0x000000030403823e */ /* 0x000fe200000010ff */
[----:B------:R-:W-:Y:S02]  /*5130*/  @!P0 FMUL.FTZ R8, R9, R16 ;  /* 0x0000001009088220 */ /* 0x000fe40000410000 */
[----:B------:R-:W-:Y:S02]  /*5140*/  @!P0 FFMA.FTZ R6, R39, R40, R6 ;  /* 0x0000002827068223 */ /* 0x000fe40000010006 */
[----:B------:R-:W-:Y:S02]  /*5150*/  @!P0 FFMA.FTZ R7, R41, R42, R7 ;  /* 0x0000002a29078223 */ /* 0x000fe40000010007 */
[----:B------:R-:W-:Y:S01]  /*5160*/  @!P0 FFMA.FTZ R8, R43, R44, R8 ;  /* 0x0000002c2b088223 */ /* 0x000fe20000010008 */
[----:B------:R-:W-:Y:S01]  /*5170*/  @!P0 F2FP.BF16.PACK_AB R5, R6, R5 ;  /* 0x000000050605823e */ /* 0x000fe200000010ff */
[----:B------:R-:W-:Y:S02]  /*5180*/  @!P0 IMAD.MOV.U32 R12, RZ, RZ, R0 ;  /* 0x000000ffff0c8224 */ /* 0x000fe400078e0000 */
[----:B------:R-:W-:Y:S01]  /*5190*/  @!P0 IMAD.MOV.U32 R13, RZ, RZ, R3 ;  /* 0x000000ffff0d8224 */ /* 0x000fe200078e0003 */
[----:B------:R-:W-:Y:S02]  /*51a0*/  @!P0 F2FP.BF16.PACK_AB R7, R8, R7 ;  /* 0x000000070807823e */ /* 0x000fe400000010ff */
[----:B------:R-:W-:Y:S03]  /*51b0*/  @!P0 MOV R14, R5 ;  /* 0x00000005000e8202 */ /* 0x000fe60000000f00 */
[----:B------:R-:W-:Y:S01]  /*51c0*/  @!P0 IMAD.MOV.U32 R15, RZ, RZ, R7 ;  /* 0x000000ffff0f8224 */ /* 0x000fe200078e0007 */
[----:B------:R-:W-:-:S05]  /*51d0*/  @P1 BRA `(.L_x_65) ;  /* 0x000001d000001947 */ /* 0x000fca0003800000 */
[----:B------:R-:W-:Y:S04]  /*51e0*/  IADD3 R0, P1, P0, R86, R80, R100 ;  /* 0x0000005056007210 */ /* 0x000fe8000783e064 */
[----:B------:R-:W-:Y:S02]  /*51f0*/  IADD3.X R3, R88, R79, R122, P1, P0 ;  /* 0x0000004f58037210 */ /* 0x000fe40000fe047a */
[C---:B------:R-:W-:Y:S04]  /*5200*/  LEA R2, P0, R0.reuse, c[0x0][0x1c8], 0x1 ;  /* 0x0000720000027a11 */ /* 0x040fe800078008ff */
[----:B------:R-:W-:Y:S05]  /*5210*/  LEA.HI.X R3, R0, c[0x0][0x1cc], R3, 0x1, P0 ;  /* 0x0000730000037a11 */ /* 0x000fea00000f0c03 */
[----:B------:R2:W-:Y:S01]  /*5220*/  STG.E.128 [R2.64], R12 ;  /* 0x0000000c02007986 */ /* 0x0005e2000c101d06 */
[----:B------:R-:W-:-:S05]  /*5230*/  BRA `(.L_x_65) ;  /* 0x0000017000007947 */ /* 0x000fca0003800000 */
.L_x_61:
[----:B------:R-:W-:Y:S05]  /*5240*/  IMAD R0, R77, -0x40, R94 ;  /* 0xffffffc04d007824 */ /* 0x000fea00078e025e */
[----:B------:R-:W-:Y:S04]  /*5250*/  IMNMX R0, R0, 0x40, PT ;  /* 0x0000004000007817 */ /* 0x000fe80003800200 */
[----:B------:R-:W-:Y:S11]  /*5260*/  ISETP.GE.AND P0, PT, R90, R0, PT ;  /* 0x000000005a00720c */ /* 0x000ff60003f06270 */
[----:B------:R-:W-:Y:S02]  /*5270*/  @!UPT UIADD3 URZ, URZ, URZ, URZ ;  /* 0x0000003f3f3ff290 */ /* 0x000fe4000fffe03f */
[----:B------:R-:W-:-:S05]  /*5280*/  @P0 BRA `(.L_x_65) ;  /* 0x0000012000000947 */ /* 0x000fca0003800000 */
[----:B------:R-:W-:Y:S02]  /*5290*/  ISETP.GE.AND P0, PT, R24, c[0x0][0x1d4], PT ;  /* 0x0000750018007a0c */ /* 0x000fe40003f06270 */
[----:B------:R-:W-:Y:S02]  /*52a0*/  ISETP.GE.AND P2, PT, R27, c[0x0][0x1d4], PT ;  /* 0x000075001b007a0c */ /* 0x000fe40003f46270 */
[----:B------:R-:W-:Y:S09]  /*52b0*/  ISETP.GE.AND P1, PT, R26, c[0x0][0x1d4], PT ;  /* 0x000075001a007a0c */ /* 0x000ff20003f26270 */
[----:B------:R-:W1:Y:S04]  /*52c0*/  @!P0 LDS.128 R8, [R84+0x3000] ;  /* 0x0030000054088984 */ /* 0x000e680000000c00 */
[----:B------:R-:W2:Y:S04]  /*52d0*/  @!P2 LDS.128 R4, [R85+0x3000] ;  /* 0x003000005504a984 */ /* 0x000ea80000000c00 */
[----:B-1----:R-:W-:Y:S01]  /*52e0*/  @!P0 STG.E.128 [R58.64], R8 ;  /* 0x000000083a008986 */ /* 0x002fe2000c101d06 */
[----:B------:R-:W-:Y:S03]  /*52f0*/  ISETP.GE.AND P0, PT, R93, c[0x0][0x1d4], PT ;  /* 0x000075005d007a0c */ /* 0x000fe60003f06270 */
[----:B------:R-:W1:Y:S04]  /*5300*/  @!P1 LDS.128 R8, [R84+0x4000] ;  /* 0x0040000054089984 */ /* 0x000e680000000c00 */
[----:B--2---:R-:W-:Y:S06]  /*5310*/  @!P2 STG.E.128 [R58.64+0x20], R4 ;  /* 0x000020043a00a986 */ /* 0x004fec000c101d06 */
[----:B------:R-:W2:Y:S04]  /*5320*/  @!P0 LDS.128 R4, [R85+0x4000] ;  /* 0x0040000055048984 */ /* 0x000ea80000000c00 */
[----:B-1----:R-:W-:Y:S01]  /*5330*/  @!P1 STG.E.128 [R58.64+0x40], R8 ;  /* 0x000040083a009986 */ /* 0x002fe2000c101d06 */
[----:B------:R-:W-:Y:S03]  /*5340*/  ISETP.GE.AND P1, PT, R92, c[0x0][0x1d4], PT ;  /* 0x000075005c007a0c */ /* 0x000fe60003f26270 */
[----:B--2---:R-:W-:Y:S01]  /*5350*/  @!P0 STG.E.128 [R58.64+0x60], R4 ;  /* 0x000060043a008986 */ /* 0x004fe2000c101d06 */
[----:B------:R-:W-:Y:S09]  /*5360*/  ISETP.GE.AND P0, PT, R91, c[0x0][0x1d4], PT ;  /* 0x000075005b007a0c */ /* 0x000ff20003f06270 */
[----:B------:R-:W1:Y:S04]  /*5370*/  @!P1 LDS.128 R8, [R84+0x5000] ;  /* 0x0050000054089984 */ /* 0x000e680000000c00 */
[----:B------:R-:W2:Y:S04]  /*5380*/  @!P0 LDS.128 R4, [R85+0x5000] ;  /* 0x0050000055048984 */ /* 0x000ea80000000c00 */
[----:B-1----:R1:W-:Y:S04]  /*5390*/  @!P1 STG.E.128 [R58.64+0x80], R8 ;  /* 0x000080083a009986 */ /* 0x0023e8000c101d06 */
[----:B--2---:R1:W-:Y:S02]  /*53a0*/  @!P0 STG.E.128 [R58.64+0xa0], R4 ;  /* 0x0000a0043a008986 */ /* 0x0043e4000c101d06 */
.L_x_65:
[----:B------:R-:W-:Y:S05]  /*53b0*/  BSYNC B1 ;  /* 0x0000000000017941 */ /* 0x000fea0003800000 */
.L_x_60:
[C---:B-1----:R-:W-:Y:S01]  /*53c0*/  IMAD.SHL.U32 R10, R77.reuse, 0x40, RZ ;  /* 0x000000404d0a7824 */ /* 0x042fe200078e00ff */
[----:B------:R-:W-:Y:S01]  /*53d0*/  SHF.L.U64.HI R9, R77, 0x6, R89 ;  /* 0x000000064d097819 */ /* 0x000fe20000010259 */
[----:B------:R-:W-:Y:S02]  /*53e0*/  BSSY B0, `(.L_x_82) ;  /* 0x000004a000007945 */ /* 0x000fe40003800000 */
[----:B--2--5:R-:W-:Y:S01]  /*53f0*/  IMAD.IADD R3, R140, 0x1, -R10 ;  /* 0x000000018c037824 */ /* 0x024fe200078e0a0a */
[----:B------:R-:W-:Y:S04]  /*5400*/  IADD3 R0, P1, R10, R141, RZ ;  /* 0x0000008d0a007210 */ /* 0x000fe80007f3e0ff */
[----:B------:R-:W-:Y:S02]  /*5410*/  ISETP.GE.AND P0, PT, R3, 0x21, PT ;  /* 0x000000210300780c */ /* 0x000fe40003f06270 */
[----:B------:R-:W-:Y:S11]  /*5420*/  IADD3.X R2, R9, R143, RZ, P1, !PT ;  /* 0x0000008f09027210 */ /* 0x000ff60000ffe4ff */
[----:B------:R-:W-:Y:S05]  /*5430*/  @P0 IADD3 R8, P1, R0, 0x20, RZ ;  /* 0x0000002000080810 */ /* 0x000fea0007f3e0ff */
[----:B------:R-:W-:Y:S01]  /*5440*/  @P0 IMAD.X R5, RZ, RZ, R2, P1 ;  /* 0x000000ffff050224 */ /* 0x000fe200008e0602 */
[----:B------:R-:W-:Y:S11]  /*5450*/  ISETP.GE.AND P1, PT, R3, 0x1, PT ;  /* 0x000000010300780c */ /* 0x000ff60003f26270 */
[----:B------:R-:W-:Y:S02]  /*5460*/  @!UPT UIADD3 URZ, URZ, URZ, URZ ;  /* 0x0000003f3f3ff290 */ /* 0x000fe4000fffe03f */
[-C--:B------:R-:W-:Y:S01]  /*5470*/  @P1 MOV R3, R99.reuse ;  /* 0x0000006300031202 */ /* 0x080fe20000000f00 */
[----:B------:R-:W-:Y:S02]  /*5480*/  @P1 IMAD R4, R2, c[0x0][0x258], RZ ;  /* 0x0000960002041a24 */ /* 0x000fe400078e02ff */
[----:B------:R-:W-:Y:S04]  /*5490*/  @P1 IMAD.MOV.U32 R2, RZ, RZ, R96 ;  /* 0x000000ffff021224 */ /* 0x000fe800078e0060 */
[C---:B------:R-:W-:Y:S04]  /*54a0*/  @P1 IMAD.WIDE.U32 R2, R0.reuse, c[0x0][0x258], R2 ;  /* 0x0000960000021a25 */ /* 0x040fe800078e0002 */
[----:B------:R-:W-:Y:S01]  /*54b0*/  @P1 IMAD R0, R0, c[0x0][0x25c], R4 ;  /* 0x0000970000001a24 */ /* 0x000fe200078e0204 */
[C---:B------:R-:W-:Y:S01]  /*54c0*/  @P1 LEA R6, P2, R2.reuse, c[0x0][0x250], 0x1 ;  /* 0x0000940002061a11 */ /* 0x040fe200078408ff */
[----:B------:R-:W-:Y:S02]  /*54d0*/  @P0 IMAD.MOV.U32 R4, RZ, RZ, R96 ;  /* 0x000000ffff040224 */ /* 0x000fe400078e0060 */
[----:B------:R-:W-:Y:S05]  /*54e0*/  @P1 IMAD.IADD R0, R3, 0x1, R0 ;  /* 0x0000000103001824 */ /* 0x000fea00078e0200 */
[----:B------:R-:W-:Y:S01]  /*54f0*/  @P1 LEA.HI.X R7, R2, c[0x0][0x254], R0, 0x1, P2 ;  /* 0x0000950002071a11 */ /* 0x000fe200010f0c00 */
[----:B------:R-:W-:Y:S01]  /*5500*/  @P0 IMAD R0, R5, c[0x0][0x258], RZ ;  /* 0x0000960005000a24 */ /* 0x000fe200078e02ff */
[----:B------:R-:W-:Y:S03]  /*5510*/  @P0 MOV R5, R99 ;  /* 0x0000006300050202 */ /* 0x000fe60000000f00 */
[----:B------:R-:W-:Y:S01]  /*5520*/  @!PT LDS RZ, [RZ] ;  /* 0x00000000fffff984 */ /* 0x000fe20000000800 */
[----:B------:R-:W-:Y:S01]  /*5530*/  @!PT LDS RZ, [RZ] ;  /* 0x00000000fffff984 */ /* 0x000fe20000000800 */
[----:B------:R-:W-:Y:S01]  /*5540*/  @!PT LDS RZ, [RZ] ;  /* 0x00000000fffff984 */ /* 0x000fe20000000800 */
[----:B------:R1:W-:Y:S01]  /*5550*/  @P1 LDGSTS.E.BYPASS.LTC128B.128 [R83+0x100], [R6.64], !P5 ;  /* 0x0010000006531fae */ /* 0x0003e2000e901d46 */
[C---:B------:R-:W-:Y:S02]  /*5560*/  @P0 IMAD R0, R8.reuse, c[0x0][0x25c], R0 ;  /* 0x0000970008000a24 */ /* 0x040fe400078e0200 */
[----:B------:R-:W-:Y:S01]  /*5570*/  @P0 IMAD.WIDE.U32 R4, R8, c[0x0][0x258], R4 ;  /* 0x0000960008040a25 */ /* 0x000fe200078e0004 */
[----:B------:R1:W-:Y:S03]  /*5580*/  @P1 LDGSTS.E.BYPASS.LTC128B.128 [R83+0x1100], [R6.64+0x40], !P4 ;  /* 0x0110004006531fae */ /* 0x0003e6000e101d46 */
[----:B------:R-:W-:Y:S01]  /*5590*/  @P0 IMAD.IADD R0, R5, 0x1, R0 ;  /* 0x0000000105000824 */ /* 0x000fe200078e0200 */
[----:B------:R1:W-:Y:S01]  /*55a0*/  @P1 LDGSTS.E.BYPASS.LTC128B.128 [R83+0x2100], [R6.64+0x80], !P3 ;  /* 0x0210008006531fae */ /* 0x0003e2000d901d46 */
[C---:B------:R-:W-:Y:S04]  /*55b0*/  @P0 LEA R2, P2, R4.reuse, c[0x0][0x250], 0x1 ;  /* 0x0000940004020a11 */ /* 0x040fe800078408ff */
[----:B------:R-:W-:Y:S02]  /*55c0*/  @P0 LEA.HI.X R3, R4, c[0x0][0x254], R0, 0x1, P2 ;  /* 0x0000950004030a11 */ /* 0x000fe400010f0c00 */
[----:B------:R-:W-:Y:S03]  /*55d0*/  IADD3 R0, -R10, R94, RZ ;  /* 0x0000005e0a007210 */ /* 0x000fe60007ffe1ff */
[----:B------:R1:W-:Y:S01]  /*55e0*/  @P0 LDGSTS.E.BYPASS.LTC128B.128 [R83+0x900], [R2.64], !P5 ;  /* 0x0090000002530fae */ /* 0x0003e2000e901d46 */
[----:B------:R-:W-:Y:S03]  /*55f0*/  IMNMX R0, R0, 0x40, PT ;  /* 0x0000004000007817 */ /* 0x000fe60003800200 */
[----:B------:R1:W-:Y:S04]  /*5600*/  @P0 LDGSTS.E.BYPASS.LTC128B.128 [R83+0x1900], [R2.64+0x40], !P4 ;  /* 0x0190004002530fae */ /* 0x0003e8000e101d46 */
[----:B------:R1:W-:Y:S01]  /*5610*/  @P0 LDGSTS.E.BYPASS.LTC128B.128 [R83+0x2900], [R2.64+0x80], !P3 ;  /* 0x0290008002530fae */ /* 0x0003e2000d901d46 */
[----:B------:R-:W-:Y:S03]  /*5620*/  ISETP.GE.AND P0, PT, R90, R0, PT ;  /* 0x000000005a00720c */ /* 0x000fe60003f06270 */
[----:B------:R-:W0:Y:S01]  /*5630*/  LDGDEPBAR ;  /* 0x00000000000079af */ /* 0x000e220000000000 */
[----:B------:R-:W-:Y:S04]  /*5640*/  DEPBAR.LE SB0, 0x0 ;  /* 0x000080000000791a */ /* 0x000fe80000000000 */
[----:B------:R-:W-:Y:S06]  /*5650*/  BAR.SYNC.DEFER_BLOCKING 0x0 ;  /* 0x0000000000007b1d */ /* 0x000fec0000010000 */
[----:B------:R-:W-:-:S05]  /*5660*/  @P0 BRA `(.L_x_83) ;  /* 0x0000021000000947 */ /* 0x000fca0003800000 */
[----:B-1----:R-:W-:Y:S01]  /*5670*/  IADD3 R0, P0, R10, R139, RZ ;  /* 0x0000008b0a007210 */ /* 0x002fe20007f1e0ff */
[----:B------:R-:W-:Y:S01]  /*5680*/  IMAD.MOV.U32 R4, RZ, RZ, R112 ;  /* 0x000000ffff047224 */ /* 0x000fe200078e0070 */
[----:B------:R-:W-:Y:S01]  /*5690*/  ISETP.GE.AND P1, PT, R24, c[0x0][0x1d4], PT ;  /* 0x0000750018007a0c */ /* 0x000fe20003f26270 */
[----:B------:R-:W-:Y:S02]  /*56a0*/  IMAD.MOV.U32 R5, RZ, RZ, R130 ;  /* 0x000000ffff057224 */ /* 0x000fe400078e0082 */
[----:B------:R-:W-:Y:S02]  /*56b0*/  IMAD.X R2, R9, 0x1, R138, P0 ;  /* 0x0000000109027824 */ /* 0x000fe400000e068a */
[----:B------:R-:W-:Y:S04]  /*56c0*/  IMAD.WIDE.U32 R4, R0, c[0x0][0x208], R4 ;  /* 0x0000820000047a25 */ /* 0x000fe800078e0004 */
[----:B------:R-:W-:Y:S04]  /*56d0*/  IMAD R2, R2, c[0x0][0x208], RZ ;  /* 0x0000820002027a24 */ /* 0x000fe800078e02ff */
[----:B------:R-:W1:Y:S01]  /*56e0*/  @!P1 LDS.128 R8, [R84] ;  /* 0x0000000054089984 */ /* 0x000e620000000c00 */
[----:B------:R-:W-:Y:S01]  /*56f0*/  IMAD R0, R0, c[0x0][0x20c], R2 ;  /* 0x0000830000007a24 */ /* 0x000fe200078e0202 */
[C---:B------:R-:W-:Y:S03]  /*5700*/  LEA R2, P0, R4.reuse, c[0x0][0x1f8], 0x1 ;  /* 0x00007e0004027a11 */ /* 0x040fe600078008ff */
[----:B------:R-:W-:Y:S05]  /*5710*/  IMAD.IADD R0, R5, 0x1, R0 ;  /* 0x0000000105007824 */ /* 0x000fea00078e0200 */
[----:B------:R-:W-:Y:S02]  /*5720*/  LEA.HI.X R3, R4, c[0x0][0x1fc], R0, 0x1, P0 ;  /* 0x00007f0004037a11 */ /* 0x000fe400000f0c00 */
[----:B------:R-:W-:Y:S11]  /*5730*/  ISETP.GE.AND P0, PT, R27, c[0x0][0x1d4], PT ;  /* 0x000075001b007a0c */ /* 0x000ff60003f06270 */
[----:B------:R-:W-:Y:S02]  /*5740*/  @!UPT UIADD3 URZ, URZ, URZ, URZ ;  /* 0x0000003f3f3ff290 */ /* 0x000fe4000fffe03f */
[----:B------:R-:W2:Y:S04]  /*5750*/  @!P0 LDS.128 R4, [R85] ;  /* 0x0000000055048984 */ /* 0x000ea80000000c00 */
[----:B-1----:R-:W-:Y:S01]  /*5760*/  @!P1 STG.E.128 [R2.64], R8 ;  /* 0x0000000802009986 */ /* 0x002fe2000c101d06 */
[----:B------:R-:W-:Y:S11]  /*5770*/  ISETP.GE.AND P1, PT, R26, c[0x0][0x1d4], PT ;  /* 0x000075001a007a0c */ /* 0x000ff60003f26270 */
[----:B------:R-:W-:Y:S02]  /*5780*/  @!UPT UIADD3 URZ, URZ, URZ, URZ ;  /* 0x0000003f3f3ff290 */ /* 0x000fe4000fffe03f */
[----:B------:R-:W1:Y:S04]  /*5790*/  @!P1 LDS.128 R8, [R84+0x1000] ;  /* 0x0010000054089984 */ /* 0x000e680000000c00 */
[----:B--2---:R-:W-:Y:S01]  /*57a0*/  @!P0 STG.E.128 [R2.64+0x20], R4 ;  /* 0x0000200402008986 */ /* 0x004fe2000c101d06 */
[----:B------:R-:W-:Y:S11]  /*57b0*/  ISETP.GE.AND P0, PT, R93, c[0x0][0x1d4], PT ;  /* 0x000075005d007a0c */ /* 0x000ff60003f06270 */
[----:B------:R-:W-:Y:S02]  /*57c0*/  @!UPT UIADD3 URZ, URZ, URZ, URZ ;  /* 0x0000003f3f3ff290 */ /* 0x000fe4000fffe03f */
[----:B------:R-:W2:Y:S04]  /*57d0*/  @!P0 LDS.128 R4, [R85+0x1000] ;  /* 0x0010000055048984 */ /* 0x000ea80000000c00 */
[----:B-1----:R-:W-:Y:S01]  /*57e0*/  @!P1 STG.E.128 [R2.64+0x40], R8 ;  /* 0x0000400802009986 */ /* 0x002fe2000c101d06 */
[----:B------:R-:W-:Y:S11]  /*57f0*/  ISETP.GE.AND P1, PT, R92, c[0x0][0x1d4], PT ;  /* 0x000075005c007a0c */ /* 0x000ff60003f26270 */
[----:B------:R-:W-:Y:S02]  /*5800*/  @!UPT UIADD3 URZ, URZ, URZ, URZ ;  /* 0x0000003f3f3ff290 */ /* 0x000fe4000fffe03f */
[----:B------:R-:W1:Y:S04]  /*5810*/  @!P1 LDS.128 R8, [R84+0x2000] ;  /* 0x0020000054089984 */ /* 0x000e680000000c00 */
[----:B--2---:R-:W-:Y:S01]  /*5820*/  @!P0 STG.E.128 [R2.64+0x60], R4 ;  /* 0x0000600402008986 */ /* 0x004fe2000c101d06 */
[----:B------:R-:W-:Y:S11]  /*5830*/  ISETP.GE.AND P0, PT, R91, c[0x0][0x1d4], PT ;  /* 0x000075005b007a0c */ /* 0x000ff60003f06270 */
[----:B------:R-:W-:Y:S02]  /*5840*/  @!UPT UIADD3 URZ, URZ, URZ, URZ ;  /* 0x0000003f3f3ff290 */ /* 0x000fe4000fffe03f */
[----:B------:R-:W2:Y:S04]  /*5850*/  @!P0 LDS.128 R4, [R85+0x2000] ;  /* 0x0020000055048984 */ /* 0x000ea80000000c00 */
[----:B-1----:R1:W-:Y:S04]  /*5860*/  @!P1 STG.E.128 [R2.64+0x80], R8 ;  /* 0x0000800802009986 */ /* 0x0023e8000c101d06 */
[----:B--2---:R1:W-:Y:S02]  /*5870*/  @!P0 STG.E.128 [R2.64+0xa0], R4 ;  /* 0x0000a00402008986 */ /* 0x0043e4000c101d06 */
.L_x_83:
[----:B-1----:R-:W-:Y:S05]  /*5880*/  BSYNC B0 ;  /* 0x0000000000007941 */ /* 0x002fea0003800000 */
.L_x_82:
[C---:B------:R-:W-:Y:S02]  /*5890*/  ISETP.GT.AND P0, PT, R77.reuse, R142, PT ;  /* 0x0000008e4d00720c */ /* 0x040fe40003f04270 */
[----:B------:R-:W-:Y:S11]  /*58a0*/  IADD3 R77, R77, -0x1, RZ ;  /* 0xffffffff4d4d7810 */ /* 0x000ff60007ffe0ff */
[----:B------:R-:W-:Y:S01]  /*58b0*/  @P0 SHF.R.S32.HI R2, RZ, 0x1f, R77 ;  /* 0x0000001fff020819 */ /* 0x000fe2000001144d */
[----:B------:R-:W-:Y:S02]  /*58c0*/  @P0 IMAD R0, R155, R77, RZ ;  /* 0x0000004d9b000224 */ /* 0x000fe400078e02ff */
[----:B------:R-:W-:Y:S02]  /*58d0*/  @P0 IMAD.MOV.U32 R4, RZ, RZ, R114 ;  /* 0x000000ffff040224 */ /* 0x000fe400078e0072 */
[----:B------:R-:W-:Y:S02]  /*58e0*/  @P0 IMAD.MOV.U32 R5, RZ, RZ, R103 ;  /* 0x000000ffff050224 */ /* 0x000fe400078e0067 */
[-C--:B------:R-:W-:Y:S02]  /*58f0*/  @P0 IMAD R0, R2, R160.reuse, R0 ;  /* 0x000000a002000224 */ /* 0x080fe400078e0200 */
[----:B------:R-:W-:Y:S04]  /*5900*/  @P0 IMAD.WIDE.U32 R4, R77, R160, R4 ;  /* 0x000000a04d040225 */ /* 0x000fe800078e0004 */
[----:B------:R-:W-:Y:S01]  /*5910*/  @P0 IMAD.IADD R0, R5, 0x1, R0 ;  /* 0x0000000105000824 */ /* 0x000fe200078e0200 */
[C---:B------:R-:W-:Y:S04]  /*5920*/  @P0 LEA R2, P1, R4.reuse, c[0x0][0x220], 0x1 ;  /* 0x0000880004020a11 */ /* 0x040fe800078208ff */
[----:B------:R-:W-:Y:S02]  /*5930*/  @P0 LEA.HI.X R3, R4, c[0x0][0x224], R0, 0x1, P1 ;  /* 0x0000890004030a11 */ /* 0x000fe400008f0c00 */
[C---:B------:R-:W-:Y:S03]  /*5940*/  @P0 LEA R4, P1, R159.reuse, R2, 0x1 ;  /* 0x000000029f040211 */ /* 0x040fe600078208ff */
[----:B------:R-:W-:Y:S01]  /*5950*/  @!PT LDS RZ, [RZ] ;  /* 0x00000000fffff984 */ /* 0x000fe20000000800 */
[----:B------:R-:W-:Y:S01]  /*5960*/  @!PT LDS RZ, [RZ] ;  /* 0x00000000fffff984 */ /* 0x000fe20000000800 */
[----:B------:R-:W-:Y:S01]  /*5970*/  @!PT LDS RZ, [RZ] ;  /* 0x00000000fffff984 */ /* 0x000fe20000000800 */
[----:B------:R1:W-:Y:S01]  /*5980*/  @P0 LDGSTS.E.BYPASS.LTC128B.128 [R83+0x3100], [R2.64], !P5 ;  /* 0x0310000002530fae */ /* 0x0003e2000e901d46 */
[----:B------:R-:W-:Y:S03]  /*5990*/  @P0 LEA.HI.X R5, R159, R3, R154, 0x1, P1 ;  /* 0x000000039f050211 */ /* 0x000fe600008f0c9a */
[----:B------:R1:W-:Y:S04]  /*59a0*/  @P0 LDGSTS.E.BYPASS.LTC128B.128 [R83+0x4100], [R2.64+0x40], !P4 ;  /* 0x0410004002530fae */ /* 0x0003e8000e101d46 */
[----:B------:R1:W-:Y:S04]  /*59b0*/  @P0 LDGSTS.E.BYPASS.LTC128B.128 [R83+0x5100], [R2.64+0x80], !P3 ;  /* 0x0510008002530fae */ /* 0x0003e8000d901d46 */
[----:B------:R1:W-:Y:S04]  /*59c0*/  @P0 LDGSTS.E.BYPASS.LTC128B.128 [R83+0x3900], [R4.64], !P5 ;  /* 0x0390000004530fae */ /* 0x0003e8000e901d46 */
[----:B------:R1:W-:Y:S04]  /*59d0*/  @P0 LDGSTS.E.BYPASS.LTC128B.128 [R83+0x4900], [R4.64+0x40], !P4 ;  /* 0x0490004004530fae */ /* 0x0003e8000e101d46 */
[----:B------:R1:W-:Y:S04]  /*59e0*/  @P0 LDGSTS.E.BYPASS.LTC128B.128 [R83+0x5900], [R4.64+0x80], !P3 ;  /* 0x0590008004530fae */ /* 0x0003e8000d901d46 */
[----:B------:R-:W0:Y:S01]  /*59f0*/  LDGDEPBAR ;  /* 0x00000000000079af */ /* 0x000e220000000000 */
[----:B------:R-:W-:-:S05]  /*5a00*/  @P0 BRA `(.L_x_84) ;  /* 0xffffc0b000000947 */ /* 0x000fca000383ffff */
[----:B------:R-:W-:Y:S06]  /*5a10*/  BAR.SYNC.DEFER_BLOCKING 0x0 ;  /* 0x0000000000007b1d */ /* 0x000fec0000010000 */
.L_x_59:
[----:B-1----:R-:W-:Y:S01]  /*5a20*/  ISETP.GE.AND P0, PT, R161, 0x1, PT ;  /* 0x00000001a100780c */ /* 0x002fe20003f06270 */
[----:B------:R-:W-:Y:S01]  /*5a30*/  IMAD.IADD R12, R148, 0x1, R144 ;  /* 0x00000001940c7824 */ /* 0x000fe200078e0290 */
[----:B------:R-:W-:Y:S01]  /*5a40*/  PLOP3.LUT P4, PT, PT, PT, PT, 0x80, 0x0 ;  /* 0x000000000000781c */ /* 0x000fe20003f8f070 */
        /* <DEDUP_REMOVED lines=9> */
[----:B------:R-:W-:Y:S01]  /*5ae0*/  MOV R118, RZ ;  /* 0x000000ff00767202 */ /* 0x000fe20000000f00 */
[----:B------:R-:W-:Y:S01]  /*5af0*/  IMAD.MOV.U32 R116, RZ, RZ, RZ ;  /* 0x000000ffff747224 */ /* 0x000fe200078e00ff */
        /* <DEDUP_REMOVED lines=16> */
[----:B------:R-:W-:Y:S01]  /*5c00*/  CS2R R26, SRZ ;  /* 0x00000000001a7805 */ /* 0x000fe2000001ff00 */
[----:B------:R-:W-:Y:S01]  /*5c10*/  MOV R100, RZ ;  /* 0x000000ff00647202 */ /* 0x000fe20000000f00 */
[----:B------:R-:W-:Y:S01]  /*5c20*/  IMAD.MOV.U32 R158, RZ, RZ, RZ ;  /* 0x000000ffff9e7224 */ /* 0x000fe200078e00ff */
[----:B------:R-:W-:Y:S01]  /*5c30*/  MOV R28, RZ ;  /* 0x000000ff001c7202 */ /* 0x000fe20000000f00 */
[----:B------:R-:W-:Y:S01]  /*5c40*/  IMAD.MOV.U32 R156, RZ, RZ, RZ ;  /* 0x000000ffff9c7224 */ /* 0x000fe200078e00ff */
[----:B------:R-:W-:Y:S01]  /*5c50*/  CS2R R94, SRZ ;  /* 0x00000000005e7805 */ /* 0x000fe2000001ff00 */
[----:B------:R-:W-:Y:S01]  /*5c60*/  CS2R R30, SRZ ;  /* 0x00000000001e7805 */ /* 0x000fe2000001ff00 */
[----:B------:R-:W-:Y:S01]  /*5c70*/  MOV R92, RZ ;  /* 0x000000ff005c7202 */ /* 0x000fe20000000f00 */
[----:B------:R-:W-:Y:S01]  /*5c80*/  IMAD.MOV.U32 R98, RZ, RZ, RZ ;  /* 0x000000ffff627224 */ /* 0x000fe200078e00ff */
[----:B------:R-:W-:Y:S01]  /*5c90*/  CS2R R32, SRZ ;  /* 0x0000000000207805 */ /* 0x000fe2000001ff00 */
[----:B------:R-:W-:Y:S01]  /*5ca0*/  MOV R96, RZ ;  /* 0x000000ff00607202 */ /* 0x000fe20000000f00 */
[----:B------:R-:W-:Y:S01]  /*5cb0*/  CS2R R90, SRZ ;  /* 0x00000000005a7805 */ /* 0x000fe2000001ff00 */
        /* <DEDUP_REMOVED lines=18> */
[----:B------:R-:W-:Y:S01]  /*5de0*/  CS2R R42, SRZ ;  /* 0x00000000002a7805 */ /* 0x000fe2000001ff00 */
[----:B------:R-:W-:Y:S01]  /*5df0*/  IMAD.MOV.U32 R154, RZ, RZ, RZ ;  /* 0x000000ffff9a7224 */ /* 0x000fe200078e00ff */
[----:B------:R-:W-:Y:S01]  /*5e00*/  MOV R152, RZ ;  /* 0x000000ff00987202 */ /* 0x000fe20000000f00 */
[----:B------:R-:W-:Y:S01]  /*5e10*/  CS2R R142, SRZ ;  /* 0x00000000008e7805 */ /* 0x000fe2000001ff00 */
[----:B------:R-:W-:Y:S01]  /*5e20*/  IMAD.MOV.U32 R140, RZ, RZ, RZ ;  /* 0x000000ffff8c7224 */ /* 0x000fe200078e00ff */
[----:B------:R-:W-:Y:S01]  /*5e30*/  CS2R R44, SRZ ;  /* 0x00000000002c7805 */ /* 0x000fe2000001ff00 */
[----:B------:R-:W-:Y:S01]  /*5e40*/  MOV R146, RZ ;  /* 0x000000ff00927202 */ /* 0x000fe20000000f00 */
[----:B------:R-:W-:Y:S01]  /*5e50*/  IMAD.MOV.U32 R144, RZ, RZ, RZ ;  /* 0x000000ffff907224 */ /* 0x000fe200078e00ff */
[----:B------:R-:W-:Y:S01]  /*5e60*/  MOV R54, RZ ;  /* 0x000000ff00367202 */ /* 0x000fe20000000f00 */
[----:B------:R-:W-:Y:S01]  /*5e70*/  IMAD.MOV.U32 R53, RZ, RZ, RZ ;  /* 0x000000ffff357224 */ /* 0x000fe200078e00ff */
[----:B------:R-:W-:Y:S01]  /*5e80*/  CS2R R50, SRZ ;  /* 0x0000000000327805 */ /* 0x000fe2000001ff00 */
[----:B------:R-:W-:Y:S05]  /*5e90*/  @!P0 BRA `(.L_x_85) ;  /* 0x0000dad000008947 */ /* 0x000fea0003800000 */
[----:B------:R-:W2:Y:S01]  /*5ea0*/  LDL R48, [R1+0x34] ;  /* 0x0000340001307983 */ /* 0x000ea20000100800 */
[----:B------:R-:W-:-:S04]  /*5eb0*/  ISETP.NE.U32.AND P0, PT, RZ, c[0x0][0x340], PT ;  /* 0x0000d000ff007a0c */ /* 0x000fc80003f05070 */
[----:B------:R-:W-:-:S13]  /*5ec0*/  ISETP.NE.AND.EX P2, PT, RZ, c[0x0][0x344], PT, P0 ;  /* 0x0000d100ff007a0c */ /* 0x000fda0003f45300 */
[----:B------:R-:W-:Y:S01]  /*5ed0*/  @P2 IMAD.MOV.U32 R2, RZ, RZ, 0x4 ;  /* 0x00000004ff022424 */ /* 0x000fe200078e00ff */
[----:B------:R-:W-:Y:S02]  /*5ee0*/  SHF.R.S32.HI R0, RZ, 0x1f, R149 ;  /* 0x0000001fff007819 */ /* 0x000fe40000011495 */
[----:B------:R-:W-:-:S03]  /*5ef0*/  SHF.R.S32.HI R14, RZ, 0x1f, R163 ;  /* 0x0000001fff0e7819 */ /* 0x000fc600000114a3 */
[----:B------:R-:W-:Y:S01]  /*5f00*/  IMAD R0, R0, c[0x0][0x178], RZ ;  /* 0x00005e0000007a24 */ /* 0x000fe200078e02ff */
[CC--:B------:R-:W-:Y:S01]  /*5f10*/  LEA.HI R27, R14.reuse, R163.reuse, RZ, 0x4 ;  /* 0x000000a30e1b7211 */ /* 0x0c0fe200078f20ff */
[----:B------:R-:W-:Y:S02]  /*5f20*/  IMAD.MOV.U32 R4, RZ, RZ, c[0x0][0x2c4] ;  /* 0x0000b100ff047624 */ /* 0x000fe400078e00ff */
[----:B------:R-:W-:Y:S01]  /*5f30*/  IMAD R0, R149, c[0x0][0x17c], R0 ;  /* 0x00005f0095007a24 */ /* 0x000fe200078e0200 */
[CC--:B------:R-:W-:Y:S02]  /*5f40*/  LEA.HI R28, R14.reuse, R163.reuse, RZ, 0x3 ;  /* 0x000000a30e1c7211 */ /* 0x0c0fe400078f18ff */
[----:B------:R-:W-:Y:S01]  /*5f50*/  LEA.HI R13, R14, R163, RZ, 0x2 ;  /* 0x000000a30e0d7211 */ /* 0x000fe200078f10ff */
[----:B------:R-:W1:Y:S01]  /*5f60*/  S2R R29, SR_CTAID.Y ;  /* 0x00000000001d7919 */ /* 0x000e620000002600 */
[----:B------:R-:W-:Y:S02]  /*5f70*/  ISETP.NE.AND P1, PT, R4, 0x1, PT ;  /* 0x000000010400780c */ /* 0x000fe40003f25270 */
[----:B------:R-:W-:-:S02]  /*5f80*/  SHF.R.S32.HI R4, RZ, 0x3, R28 ;  /* 0x00000003ff047819 */ /* 0x000fc4000001141c */
[----:B------:R-:W-:-:S03]  /*5f90*/  LOP3.LUT R7, R13, 0xfffffffc, RZ, 0xc0, !PT ;  /* 0xfffffffc0d077812 */ /* 0x000fc600078ec0ff */
[----:B------:R-:W-:Y:S02]  /*5fa0*/  IMAD.SHL.U32 R4, R4, 0x40, RZ ;  /* 0x0000004004047824 */ /* 0x000fe400078e00ff */
[----:B------:R-:W-:Y:S01]  /*5fb0*/  IMAD.IADD R7, R163, 0x1, -R7 ;  /* 0x00000001a3077824 */ /* 0x000fe200078e0a07 */
[----:B------:R-:W-:Y:S02]  /*5fc0*/  LOP3.LUT R5, R28, 0xfffffff8, RZ, 0xc0, !PT ;  /* 0xfffffff81c057812 */ /* 0x000fe400078ec0ff */
[----:B------:R-:W-:Y:S01]  /*5fd0*/  LOP3.LUT R4, R4, 0xc0, RZ, 0xc0, !PT ;  /* 0x000000c004047812 */ /* 0x000fe200078ec0ff */
[----:B------:R-:W-:Y:S01]  /*5fe0*/  IMAD.SHL.U32 R6, R7, 0x8, RZ ;  /* 0x0000000807067824 */ /* 0x000fe200078e00ff */
[----:B------:R-:W-:Y:S01]  /*5ff0*/  SHF.R.S32.HI R96, RZ, 0x2, R13 ;  /* 0x00000002ff607819 */ /* 0x000fe2000001140d */
[----:B------:R-:W-:-:S04]  /*6000*/  IMAD.IADD R5, R163, 0x1, -R5 ;  /* 0x00000001a3057824 */ /* 0x000fc800078e0a05 */
[----:B------:R-:W-:Y:S01]  /*6010*/  IMAD R7, R7, 0x20, R96 ;  /* 0x0000002007077824 */ /* 0x000fe200078e0260 */
[----:B------:R-:W-:Y:S02]  /*6020*/  LEA.HI R22, R5, R5, RZ, 0x1 ;  /* 0x0000000505167211 */ /* 0x000fe400078f08ff */
[----:B------:R-:W-:Y:S01]  /*6030*/  ISETP.NE.U32.AND P0, PT, RZ, c[0x0][0x348], PT ;  /* 0x0000d200ff007a0c */ /* 0x000fe20003f05070 */
[----:B------:R-:W-:Y:S02]  /*6040*/  IMAD R15, R172, 0x80, R7 ;  /* 0x00000080ac0f7824 */ /* 0x000fe400078e0207 */
[----:B--2---:R-:W-:-:S05]  /*6050*/  @P2 IMAD.WIDE R2, R48, R2, c[0x0][0x340] ;  /* 0x0000d00030022625 */ /* 0x004fca00078e0202 */
[----:B------:R2:W3:Y:S01]  /*6060*/  @P2 LDG.E R25, [R2.64] ;  /* 0x0000000602192981 */ /* 0x0004e2000c1e1900 */
[----:B------:R-:W-:Y:S01]  /*6070*/  SHF.R.S32.HI R24, RZ, 0x1f, R48 ;  /* 0x0000001fff187819 */ /* 0x000fe20000011430 */
[----:B------:R-:W-:Y:S01]  /*6080*/  IMAD.MOV.U32 R10, RZ, RZ, R15 ;  /* 0x000000ffff0a7224 */ /* 0x000fe200078e000f */
[----:B------:R-:W-:Y:S01]  /*6090*/  ISETP.NE.AND.EX P0, PT, RZ, c[0x0][0x34c], PT, P0 ;  /* 0x0000d300ff007a0c */ /* 0x000fe20003f05300 */
[----:B------:R-:W-:Y:S01]  /*60a0*/  IMAD R55, R153, c[0x0][0x2c4], RZ ;  /* 0x0000b10099377a24 */ /* 0x000fe200078e02ff */
[----:B------:R-:W-:Y:S01]  /*60b0*/  LEA.HI R137, R14, R163, RZ, 0x5 ;  /* 0x000000a30e897211 */ /* 0x000fe200078f28ff */
[----:B------:R-:W-:Y:S01]  /*60c0*/  BSSY B0, `(.L_x_86) ;  /* 0x00000a2000007945 */ /* 0x000fe20003800000 */
[----:B------:R-:W-:Y:S02]  /*60d0*/  SHF.R.S32.HI R72, RZ, 0x1, R22 ;  /* 0x00000001ff487819 */ /* 0x000fe40000011416 */
[----:B------:R-:W-:Y:S02]  /*60e0*/  SHF.R.S32.HI R16, RZ, 0x5, R137 ;  /* 0x00000005ff107819 */ /* 0x000fe40000011489 */
[----:B------:R-:W-:-:S02]  /*60f0*/  SHF.R.S32.HI R64, RZ, 0x4, R27 ;  /* 0x00000004ff407819 */ /* 0x000fc4000001141b */
[----:B------:R-:W-:Y:S01]  /*6100*/  ISETP.GE.AND P6, PT, R6, c[0x0][0x1d4], PT ;  /* 0x0000750006007a0c */ /* 0x000fe20003fc6270 */
[----:B--2---:R-:W-:-:S04]  /*6110*/  IMAD.WIDE.U32 R2, R149, c[0x0][0x178], RZ ;  /* 0x00005e0095027a25 */ /* 0x004fc800078e00ff */
[----:B------:R-:W-:Y:S01]  /*6120*/  IMAD.IADD R3, R3, 0x1, R0 ;  /* 0x0000000103037824 */ /* 0x000fe200078e0200 */
[----:B------:R-:W-:-:S03]  /*6130*/  LOP3.LUT R0, R27, 0xfffffff0, RZ, 0xc0, !PT ;  /* 0xfffffff01b007812 */ /* 0x000fc600078ec0ff */
[----:B-1----:R-:W-:-:S04]  /*6140*/  IMAD.WIDE.U32 R2, R29, c[0x0][0x1b8], R2 ;  /* 0x00006e001d027a25 */ /* 0x002fc800078e0002 */
[----:B------:R-:W-:-:S05]  /*6150*/  IMAD.IADD R0, R163, 0x1, -R0 ;  /* 0x00000001a3007824 */ /* 0x000fca00078e0a00 */
[----:B------:R-:W-:Y:S02]  /*6160*/  SHF.R.S32.HI R9, RZ, 0x1f, R0 ;  /* 0x0000001fff097819 */ /* 0x000fe40000011400 */
[-C--:B------:R-:W-:Y:S02]  /*6170*/  LEA.HI R11, R0, R0.reuse, RZ, 0x1 ;  /* 0x00000000000b7211 */ /* 0x080fe400078f08ff */
[----:B------:R-:W-:Y:S02]  /*6180*/  LEA.HI R23, R9, R0, RZ, 0x3 ;  /* 0x0000000009177211 */ /* 0x000fe400078f18ff */
[----:B------:R-:W-:Y:S02]  /*6190*/  LOP3.LUT R9, R4, 0x18, R6, 0xf8, !PT ;  /* 0x0000001804097812 */ /* 0x000fe400078ef806 */
[----:B------:R-:W-:Y:S02]  /*61a0*/  SHF.R.U32.HI R4, RZ, 0x3, R4 ;  /* 0x00000003ff047819 */ /* 0x000fe40000011604 */
[----:B------:R-:W-:-:S02]  /*61b0*/  LOP3.LUT R8, R11, 0x7fffffe, RZ, 0xc0, !PT ;  /* 0x07fffffe0b087812 */ /* 0x000fc400078ec0ff */
[----:B------:R-:W-:Y:S01]  /*61c0*/  LOP3.LUT R20, R9, R4, RZ, 0x3c, !PT ;  /* 0x0000000409147212 */ /* 0x000fe200078e3cff */
[----:B------:R-:W-:Y:S01]  /*61d0*/  IMAD R4, R173, c[0x0][0x1b8], RZ ;  /* 0x00006e00ad047a24 */ /* 0x000fe200078e02ff */
[----:B------:R-:W-:Y:S01]  /*61e0*/  LEA.HI R9, R13, R96, RZ, 0x1 ;  /* 0x000000600d097211 */ /* 0x000fe200078f08ff */
[----:B------:R-:W-:Y:S01]  /*61f0*/  IMAD.IADD R21, R0, 0x1, -R8 ;  /* 0x0000000100157824 */ /* 0x000fe200078e0a08 */
[----:B------:R-:W-:Y:S01]  /*6200*/  LOP3.LUT R0, R22, 0x7fffffe, RZ, 0xc0, !PT ;  /* 0x07fffffe16007812 */ /* 0x000fe200078ec0ff */
[----:B------:R-:W-:Y:S01]  /*6210*/  IMAD R4, R29, c[0x0][0x1bc], R4 ;  /* 0x00006f001d047a24 */ /* 0x000fe200078e0204 */
[----:B------:R-:W-:-:S03]  /*6220*/  SHF.R.S32.HI R8, RZ, 0x1f, R12 ;  /* 0x0000001fff087819 */ /* 0x000fc6000001140c */
[----:B------:R-:W-:Y:S01]  /*6230*/  IMAD.IADD R26, R5, 0x1, -R0 ;  /* 0x00000001051a7824 */ /* 0x000fe200078e0a00 */
[----:B------:R-:W-:Y:S01]  /*6240*/  IADD3 R3, R3, R4, RZ ;  /* 0x0000000403037210 */ /* 0x000fe20007ffe0ff */
[----:B------:R-:W-:Y:S01]  /*6250*/  @P1 IMAD.HI.U32 R4, R15, c[0x0][0x2c8], RZ ;  /* 0x0000b2000f041a27 */ /* 0x000fe200078e00ff */
[----:B------:R-:W-:Y:S02]  /*6260*/  IADD3 R0, R6, 0x40, RZ ;  /* 0x0000004006007810 */ /* 0x000fe40007ffe0ff */
[----:B------:R-:W-:Y:S02]  /*6270*/  SEL R5, R24, RZ, !P0 ;  /* 0x000000ff18057207 */ /* 0x000fe40004000000 */
[----:B------:R-:W-:Y:S02]  /*6280*/  @P1 SHF.R.U32.HI R10, RZ, c[0x0][0x2cc], R4 ;  /* 0x0000b300ff0a1a19 */ /* 0x000fe40000011604 */
[C---:B------:R-:W-:Y:S01]  /*6290*/  ISETP.GE.AND P3, PT, R0.reuse, c[0x0][0x1d4], PT ;  /* 0x0000750000007a0c */ /* 0x040fe20003f66270 */
[----:B------:R-:W-:Y:S01]  /*62a0*/  IMAD R7, R5, c[0x0][0x1c0], RZ ;  /* 0x0000700005077a24 */ /* 0x000fe200078e02ff */
[----:B------:R-:W-:-:S02]  /*62b0*/  ISETP.GE.AND P4, PT, R0, c[0x0][0x198], PT ;  /* 0x0000660000007a0c */ /* 0x000fc40003f86270 */
[----:B------:R-:W-:Y:S02]  /*62c0*/  SEL R4, R48, RZ, !P0 ;  /* 0x000000ff30047207 */ /* 0x000fe40004000000 */
[----:B------:R-:W-:Y:S02]  /*62d0*/  IADD3 R0, P0, R96, R12, RZ ;  /* 0x0000000c60007210 */ /* 0x000fe40007f1e0ff */
[----:B------:R-:W-:Y:S01]  /*62e0*/  SHF.R.S32.HI R12, RZ, 0x1, R11 ;  /* 0x00000001ff0c7819 */ /* 0x000fe2000001140b */
[----:B------:R-:W-:Y:S01]  /*62f0*/  IMAD R18, R4, c[0x0][0x1c4], R7 ;  /* 0x0000710004127a24 */ /* 0x000fe200078e0207 */
[----:B------:R-:W-:Y:S01]  /*6300*/  LEA.HI.X.SX32 R5, R96, R8, 0x1, P0 ;  /* 0x0000000860057211 */ /* 0x000fe200000f0eff */
[----:B------:R-:W-:Y:S01]  /*6310*/  IMAD.WIDE.U32 R2, R4, c[0x0][0x1c0], R2 ;  /* 0x0000700004027a25 */ /* 0x000fe200078e0002 */
[----:B------:R-:W-:Y:S02]  /*6320*/  LOP3.LUT R8, R9, 0x7fffffe, RZ, 0xc0, !PT ;  /* 0x07fffffe09087812 */ /* 0x000fe400078ec0ff */
[----:B------:R-:W-:Y:S01]  /*6330*/  SHF.R.S32.HI R7, RZ, 0x1f, R6 ;  /* 0x0000001fff077819 */ /* 0x000fe20000011406 */
[C---:B------:R-:W-:Y:S01]  /*6340*/  IMAD R9, R5.reuse, c[0x0][0x1e0], RZ ;  /* 0x0000780005097a24 */ /* 0x040fe200078e02ff */
[----:B------:R-:W-:Y:S01]  /*6350*/  LOP3.LUT P0, RZ, R72, 0x2, RZ, 0xc0, !PT ;  /* 0x0000000248ff7812 */ /* 0x000fe2000780c0ff */
[----:B------:R-:W-:Y:S01]  /*6360*/  IMAD R4, R5, c[0x0][0x208], RZ ;  /* 0x0000820005047a24 */ /* 0x000fe200078e02ff */
[----:B------:R-:W-:Y:S01]  /*6370*/  SHF.R.S32.HI R5, RZ, 0x1f, R11 ;  /* 0x0000001fff057819 */ /* 0x000fe2000001140b */
[----:B------:R-:W-:Y:S01]  /*6380*/  IMAD.IADD R13, R96, 0x1, -R8 ;  /* 0x00000001600d7824 */ /* 0x000fe200078e0a08 */
[----:B------:R-:W-:Y:S01]  /*6390*/  P2R R112, PR, RZ, 0x8 ;  /* 0x00000008ff707803 */ /* 0x000fe20000000000 */
[----:B------:R-:W-:Y:S01]  /*63a0*/  IMAD R17, R0, c[0x0][0x1e4], R9 ;  /* 0x0000790000117a24 */ /* 0x000fe200078e0209 */
[----:B------:R-:W-:Y:S01]  /*63b0*/  LEA.HI R11, R5, R12, RZ, 0x2 ;  /* 0x0000000c050b7211 */ /* 0x000fe200078f10ff */
[----:B------:R-:W-:Y:S01]  /*63c0*/  IMAD R14, R16, 0x8, R13 ;  /* 0x00000008100e7824 */ /* 0x000fe200078e020d */
[----:B------:R-:W-:Y:S01]  /*63d0*/  SHF.R.S32.HI R13, RZ, 0x1f, R10 ;  /* 0x0000001fff0d7819 */ /* 0x000fe2000001140a */
[----:B------:R-:W-:Y:S01]  /*63e0*/  IMAD R19, R0, c[0x0][0x20c], R4 ;  /* 0x0000830000137a24 */ /* 0x000fe200078e0204 */
[----:B------:R-:W-:Y:S01]  /*63f0*/  LOP3.LUT R11, R11, 0xfffffffc, RZ, 0xc0, !PT ;  /* 0xfffffffc0b0b7812 */ /* 0x000fe200078ec0ff */
[----:B------:R-:W-:Y:S01]  /*6400*/  IMAD.U32 R224, R14, 0x20, R20 ;  /* 0x000000200ee07824 */ /* 0x000fe200078e0014 */
[----:B------:R1:W-:Y:S01]  /*6410*/  STL [R1+0x30], R112 ;  /* 0x0000307001007387 */ /* 0x0003e20000100800 */
[----:B------:R-:W-:-:S04]  /*6420*/  IMAD.WIDE.U32 R8, R0, c[0x0][0x1e0], R6 ;  /* 0x0000780000087a25 */ /* 0x000fc800078e0006 */
[----:B------:R-:W-:-:S04]  /*6430*/  IMAD.WIDE.U32 R4, R0, c[0x0][0x208], R6 ;  /* 0x0000820000047a25 */ /* 0x000fc800078e0006 */
[----:B------:R-:W-:Y:S02]  /*6440*/  IMAD.IADD R20, R12, 0x1, -R11 ;  /* 0x000000010c147824 */ /* 0x000fe400078e0a0b */
[----:B------:R-:W-:Y:S02]  /*6450*/  IMAD.SHL.U32 R0, R23, 0x20, RZ ;  /* 0x0000002017007824 */ /* 0x000fe400078e00ff */
[----:B------:R-:W-:Y:S01]  /*6460*/  IMAD R12, R13, c[0x0][0x1b0], RZ ;  /* 0x00006c000d0c7a24 */ /* 0x000fe200078e02ff */
[----:B------:R-:W-:Y:S01]  /*6470*/  LOP3.LUT P1, RZ, R20, 0x2, RZ, 0xc0, !PT ;  /* 0x0000000214ff7812 */ /* 0x000fe2000782c0ff */
[----:B------:R-:W-:Y:S01]  /*6480*/  IMAD.MOV R13, RZ, RZ, -R10 ;  /* 0x000000ffff0d7224 */ /* 0x000fe200078e0a0a */
[----:B------:R-:W-:Y:S01]  /*6490*/  LOP3.LUT R0, R0, 0xffffff00, RZ, 0xc0, !PT ;  /* 0xffffff0000007812 */ /* 0x000fe200078ec0ff */
[----:B------:R-:W-:Y:S02]  /*64a0*/  IMAD.IADD R3, R3, 0x1, R18 ;  /* 0x0000000103037824 */ /* 0x000fe400078e0212 */
[----:B------:R-:W-:Y:S01]  /*64b0*/  IMAD.IADD R11, R9, 0x1, R17 ;  /* 0x00000001090b7824 */ /* 0x000fe200078e0211 */
[----:B------:R-:W-:Y:S01]  /*64c0*/  IADD3 R9, R5, R19, RZ ;  /* 0x0000001305097210 */ /* 0x000fe20007ffe0ff */
[----:B------:R-:W-:Y:S01]  /*64d0*/  IMAD R5, R13, c[0x0][0x2c4], R15 ;  /* 0x0000b1000d057a24 */ /* 0x000fe200078e020f */
[----:B------:R-:W-:Y:S01]  /*64e0*/  IADD3 R15, R6, 0x20, RZ ;  /* 0x00000020060f7810 */ /* 0x000fe20007ffe0ff */
[----:B------:R-:W-:-:S02]  /*64f0*/  IMAD R14, R10, c[0x0][0x1b4], R12 ;  /* 0x00006d000a0e7a24 */ /* 0x000fc400078e020c */
[----:B------:R-:W-:Y:S01]  /*6500*/  IMAD.WIDE.U32 R2, R10, c[0x0][0x1b0], R2 ;  /* 0x00006c000a027a25 */ /* 0x000fe200078e0002 */
[----:B------:R-:W-:-:S03]  /*6510*/  ISETP.GE.AND P5, PT, R15, c[0x0][0x1d4], PT ;  /* 0x000075000f007a0c */ /* 0x000fc60003fa6270 */
[----:B------:R-:W-:Y:S02]  /*6520*/  IMAD.MOV.U32 R10, RZ, RZ, R8 ;  /* 0x000000ffff0a7224 */ /* 0x000fe400078e0008 */
[----:B------:R-:W-:Y:S01]  /*6530*/  IMAD.MOV.U32 R8, RZ, RZ, R4 ;  /* 0x000000ffff087224 */ /* 0x000fe200078e0004 */
[----:B------:R-:W-:Y:S01]  /*6540*/  SHF.R.S32.HI R4, RZ, 0x1f, R5 ;  /* 0x0000001fff047819 */ /* 0x000fe20000011405 */
[--C-:B------:R-:W-:Y:S02]  /*6550*/  IMAD R12, R16, 0x200, R0.reuse ;  /* 0x00000200100c7824 */ /* 0x100fe400078e0200 */
[C---:B------:R-:W-:Y:S02]  /*6560*/  IMAD R23, R21.reuse, 0x20, R0 ;  /* 0x0000002015177824 */ /* 0x040fe400078e0200 */
[----:B------:R-:W-:Y:S02]  /*6570*/  IMAD.SHL.U32 R0, R72, 0x40, RZ ;  /* 0x0000004048007824 */ /* 0x000fe400078e00ff */
[----:B------:R-:W-:Y:S01]  /*6580*/  IMAD R21, R21, 0x20, R12 ;  /* 0x0000002015157824 */ /* 0x000fe200078e020c */
[----:B------:R-:W-:Y:S01]  /*6590*/  LEA.HI R12, R27, R64, RZ, 0x1 ;  /* 0x000000401b0c7211 */ /* 0x000fe200078f08ff */
[----:B------:R-:W-:Y:S01]  /*65a0*/  IMAD R4, R4, c[0x0][0x1a8], RZ ;  /* 0x00006a0004047a24 */ /* 0x000fe200078e02ff */
[----:B------:R-:W-:Y:S01]  /*65b0*/  LOP3.LUT R0, R0, 0xc0, RZ, 0xc0, !PT ;  /* 0x000000c000007812 */ /* 0x000fe200078ec0ff */
[----:B------:R-:W-:Y:S01]  /*65c0*/  IMAD.IADD R3, R3, 0x1, R14 ;  /* 0x0000000103037824 */ /* 0x000fe200078e020e */
[----:B------:R-:W-:Y:S01]  /*65d0*/  LOP3.LUT R12, R12, 0xfffffffe, RZ, 0xc0, !PT ;  /* 0xfffffffe0c0c7812 */ /* 0x000fe200078ec0ff */
[----:B------:R-:W-:-:S02]  /*65e0*/  IMAD R16, R5, c[0x0][0x1ac], R4 ;  /* 0x00006b0005107a24 */ /* 0x000fc400078e0204 */
[----:B------:R-:W-:Y:S01]  /*65f0*/  IMAD.WIDE.U32 R4, R5, c[0x0][0x1a8], R2 ;  /* 0x00006a0005047a25 */ /* 0x000fe200078e0002 */
[----:B------:R-:W-:Y:S02]  /*6600*/  LOP3.LUT R3, R0, 0x8, R28, 0xf8, !PT ;  /* 0x0000000800037812 */ /* 0x000fe400078ef81c */
[----:B------:R-:W-:Y:S01]  /*6610*/  SHF.R.U32.HI R2, RZ, 0x3, R0 ;  /* 0x00000003ff027819 */ /* 0x000fe20000011600 */
[----:B------:R-:W-:Y:S01]  /*6620*/  IMAD.IADD R13, R64, 0x1, -R12 ;  /* 0x00000001400d7824 */ /* 0x000fe200078e0a0c */
[----:B------:R-:W-:Y:S01]  /*6630*/  SEL R0, RZ, 0xffffffff, P5 ;  /* 0xffffffffff007807 */ /* 0x000fe20002800000 */
[----:B------:R-:W-:Y:S01]  /*6640*/  IMAD.IADD R12, R5, 0x1, R16 ;  /* 0x00000001050c7824 */ /* 0x000fe200078e0210 */
[----:B------:R-:W-:Y:S01]  /*6650*/  LEA R19, P0, R4, c[0x0][0x160], 0x1 ;  /* 0x0000580004137a11 */ /* 0x000fe200078008ff */
[----:B------:R-:W-:Y:S01]  /*6660*/  IMAD R16, R173, c[0x0][0x210], RZ ;  /* 0x00008400ad107a24 */ /* 0x000fe200078e02ff */
[----:B------:R-:W-:Y:S01]  /*6670*/  LOP3.LUT R14, R3, R2, RZ, 0x3c, !PT ;  /* 0x00000002030e7212 */ /* 0x000fe200078e3cff */
[----:B------:R-:W-:Y:S01]  /*6680*/  IMAD.SHL.U32 R0, R0, 0x2, RZ ;  /* 0x0000000200007824 */ /* 0x000fe200078e00ff */
[----:B------:R-:W-:Y:S01]  /*6690*/  SEL R2, RZ, 0x1, P6 ;  /* 0x00000001ff027807 */ /* 0x000fe20003000000 */
[----:B------:R-:W-:Y:S01]  /*66a0*/  IMAD.WIDE.U32 R10, R29, c[0x0][0x1e8], R10 ;  /* 0x00007a001d0a7a25 */ /* 0x000fe200078e000a */
[----:B------:R-:W-:-:S02]  /*66b0*/  LEA.HI.X R18, R4, c[0x0][0x164], R12, 0x1, P0 ;  /* 0x0000590004127a11 */ /* 0x000fc400000f0c0c */
[----:B------:R-:W-:Y:S01]  /*66c0*/  LEA R3, R13, R26, 0x3 ;  /* 0x0000001a0d037211 */ /* 0x000fe200078e18ff */
[----:B------:R-:W-:Y:S01]  /*66d0*/  IMAD R12, R173, c[0x0][0x1e8], RZ ;  /* 0x00007a00ad0c7a24 */ /* 0x000fe200078e02ff */
[----:B------:R-:W-:Y:S01]  /*66e0*/  ISETP.NE.U32.AND P0, PT, RZ, c[0x0][0x350], PT ;  /* 0x0000d400ff007a0c */ /* 0x000fe20003f05070 */
[----:B------:R-:W-:Y:S01]  /*66f0*/  IMAD R16, R29, c[0x0][0x214], R16 ;  /* 0x000085001d107a24 */ /* 0x000fe200078e0210 */
[----:B------:R-:W-:Y:S01]  /*6700*/  LOP3.LUT R17, R0, 0x2, R2, 0xe2, !PT ;  /* 0x0000000200117812 */ /* 0x000fe200078ee202 */
[----:B------:R-:W-:Y:S01]  /*6710*/  IMAD.SHL.U32 R0, R20, 0x40, RZ ;  /* 0x0000004014007824 */ /* 0x000fe200078e00ff */
[----:B------:R-:W-:Y:S01]  /*6720*/  ISETP.NE.AND.EX P0, PT, RZ, c[0x0][0x354], PT, P0 ;  /* 0x0000d500ff007a0c */ /* 0x000fe20003f05300 */
[----:B------:R-:W-:Y:S01]  /*6730*/  IMAD.U32 R2, R3, 0x20, R14 ;  /* 0x0000002003027824 */ /* 0x000fe200078e000e */
[----:B------:R-:W-:Y:S01]  /*6740*/  SEL R14, RZ, 0x4, P3 ;  /* 0x00000004ff0e7807 */ /* 0x000fe20001800000 */
[C---:B------:R-:W-:Y:S01]  /*6750*/  IMAD R12, R29.reuse, c[0x0][0x1ec], R12 ;  /* 0x00007b001d0c7a24 */ /* 0x040fe200078e020c */
[----:B------:R-:W-:Y:S01]  /*6760*/  LOP3.LUT R0, R0, 0xc0, RZ, 0xc0, !PT ;  /* 0x000000c000007812 */ /* 0x000fe200078ec0ff */
[----:B------:R-:W-:Y:S01]  /*6770*/  IMAD.WIDE.U32 R8, R29, c[0x0][0x210], R8 ;  /* 0x000084001d087a25 */ /* 0x000fe200078e0008 */
[----:B------:R-:W-:-:S02]  /*6780*/  LOP3.LUT R97, R17, R14, RZ, 0xfc, !PT ;  /* 0x0000000e11617212 */ /* 0x000fc400078efcff */
[----:B------:R-:W-:Y:S01]  /*6790*/  ISETP.GE.AND P3, PT, R6, c[0x0][0x198], PT ;  /* 0x0000660006007a0c */ /* 0x000fe20003f66270 */
[----:B------:R-:W-:Y:S02]  /*67a0*/  IMAD.SHL.U32 R3, R13, 0x8, RZ ;  /* 0x000000080d037824 */ /* 0x000fe400078e00ff */
[----:B------:R-:W-:Y:S01]  /*67b0*/  IMAD.IADD R13, R12, 0x1, R11 ;  /* 0x000000010c0d7824 */ /* 0x000fe200078e020b */
[----:B------:R-:W-:Y:S01]  /*67c0*/  MOV R12, R10 ;  /* 0x0000000a000c7202 */ /* 0x000fe20000000f00 */
[----:B------:R-:W-:Y:S01]  /*67d0*/  IMAD.IADD R11, R16, 0x1, R9 ;  /* 0x00000001100b7824 */ /* 0x000fe200078e0209 */
[----:B------:R-:W-:Y:S01]  /*67e0*/  LOP3.LUT R9, R0, 0x8, R3, 0xf8, !PT ;  /* 0x0000000800097812 */ /* 0x000fe200078ef803 */
[----:B------:R-:W-:Y:S01]  /*67f0*/  IMAD.MOV.U32 R10, RZ, RZ, R8 ;  /* 0x000000ffff0a7224 */ /* 0x000fe200078e0008 */
[----:B------:R-:W-:Y:S01]  /*6800*/  SHF.R.U32.HI R3, RZ, 0x3, R0 ;  /* 0x00000003ff037819 */ /* 0x000fe20000011600 */
[----:B------:R-:W-:Y:S01]  /*6810*/  IMAD R16, R172, 0x80, R96 ;  /* 0x00000080ac107824 */ /* 0x000fe200078e0260 */
[----:B------:R1:W2:Y:S01]  /*6820*/  SHFL.IDX PT, R8, R19, RZ, 0x1c1f ;  /* 0x001c1fff13087589 */ /* 0x0002a200000e0000 */
[----:B------:R-:W-:Y:S01]  /*6830*/  IMAD.MOV.U32 R17, RZ, RZ, 0x10 ;  /* 0x00000010ff117424 */ /* 0x000fe200078e00ff */
[----:B------:R-:W-:-:S02]  /*6840*/  LOP3.LUT R3, R9, R3, RZ, 0x3c, !PT ;  /* 0x0000000309037212 */ /* 0x000fc400078e3cff */
[----:B------:R1:W4:Y:S01]  /*6850*/  SHFL.IDX PT, R9, R18, RZ, 0x1c1f ;  /* 0x001c1fff12097589 */ /* 0x00032200000e0000 */
[--C-:B---3--:R-:W-:Y:S01]  /*6860*/  @P2 SHF.R.S32.HI R5, RZ, 0x1f, R25.reuse ;  /* 0x0000001fff052819 */ /* 0x108fe20000011419 */
[----:B------:R-:W-:Y:S02]  /*6870*/  @!P2 IMAD.MOV.U32 R5, RZ, RZ, R24 ;  /* 0x000000ffff05a224 */ /* 0x000fe400078e0018 */
[----:B------:R-:W-:Y:S02]  /*6880*/  @P2 IMAD.MOV.U32 R4, RZ, RZ, R25 ;  /* 0x000000ffff042224 */ /* 0x000fe400078e0019 */
[----:B------:R-:W-:Y:S01]  /*6890*/  @!P2 IMAD.MOV.U32 R4, RZ, RZ, R48 ;  /* 0x000000ffff04a224 */ /* 0x000fe200078e0030 */
[----:B------:R-:W-:Y:S02]  /*68a0*/  SEL R5, R5, RZ, !P0 ;  /* 0x000000ff05057207 */ /* 0x000fe40004000000 */
[----:B------:R-:W-:Y:S02]  /*68b0*/  ISETP.GE.AND P2, PT, R15, c[0x0][0x198], PT ;  /* 0x000066000f007a0c */ /* 0x000fe40003f46270 */
[----:B------:R-:W-:Y:S01]  /*68c0*/  SEL R0, R4, RZ, !P0 ;  /* 0x000000ff04007207 */ /* 0x000fe20004000000 */
[C---:B------:R-:W-:Y:S01]  /*68d0*/  IMAD R14, R5.reuse, c[0x0][0x1f0], RZ ;  /* 0x00007c00050e7a24 */ /* 0x040fe200078e02ff */
[----:B------:R-:W-:Y:S01]  /*68e0*/  ISETP.GE.AND P0, PT, R16, R55, PT ;  /* 0x000000371000720c */ /* 0x000fe20003f06270 */
[----:B------:R-:W-:-:S02]  /*68f0*/  IMAD R5, R5, c[0x0][0x218], RZ ;  /* 0x0000860005057a24 */ /* 0x000fc400078e02ff */
[----:B------:R-:W-:-:S04]  /*6900*/  IMAD.WIDE.U32 R110, R0, c[0x0][0x218], R10 ;  /* 0x00008600006e7a25 */ /* 0x000fc800078e000a */
[C---:B------:R-:W-:Y:S02]  /*6910*/  IMAD R5, R0.reuse, c[0x0][0x21c], R5 ;  /* 0x0000870000057a24 */ /* 0x040fe400078e0205 */
[C---:B------:R-:W-:Y:S02]  /*6920*/  IMAD R14, R0.reuse, c[0x0][0x1f4], R14 ;  /* 0x00007d00000e7a24 */ /* 0x040fe400078e020e */
[----:B------:R-:W-:Y:S01]  /*6930*/  IMAD.WIDE.U32 R24, R0, c[0x0][0x1f0], R12 ;  /* 0x00007c0000187a25 */ /* 0x000fe200078e000c */
[----:B------:R-:W-:-:S03]  /*6940*/  SEL R0, R17, 0xfffffff0, !P1 ;  /* 0xfffffff011007807 */ /* 0x000fc60004800000 */
[----:B------:R-:W-:Y:S01]  /*6950*/  IMAD.IADD R67, R111, 0x1, R5 ;  /* 0x000000016f437824 */ /* 0x000fe200078e0205 */
[----:B------:R1:W-:Y:S01]  /*6960*/  STL.64 [R1+0x28], R24 ;  /* 0x0000281801007387 */ /* 0x0003e20000100a00 */
[----:B------:R-:W-:Y:S02]  /*6970*/  IMAD.IADD R27, R25, 0x1, R14 ;  /* 0x00000001191b7824 */ /* 0x000fe400078e020e */
[C---:B------:R-:W-:Y:S01]  /*6980*/  IMAD.IADD R4, R3.reuse, 0x1, R23 ;  /* 0x0000000103047824 */ /* 0x040fe200078e0217 */
[----:B------:R1:W-:Y:S01]  /*6990*/  STL.64 [R1+0x18], R110 ;  /* 0x0000186e01007387 */ /* 0x0003e20000100a00 */
[----:B------:R-:W-:-:S03]  /*69a0*/  IMAD.IADD R3, R3, 0x1, R21 ;  /* 0x0000000103037824 */ /* 0x000fc600078e0215 */
[----:B------:R1:W-:Y:S04]  /*69b0*/  STL [R1+0x24], R67 ;  /* 0x0000244301007387 */ /* 0x0003e80000100800 */
[----:B------:R1:W-:Y:S01]  /*69c0*/  STL [R1+0x14], R27 ;  /* 0x0000141b01007387 */ /* 0x0003e20000100800 */
[----:B------:R-:W-:Y:S05]  /*69d0*/  @P0 BRA `(.L_x_87) ;  /* 0x0000010000000947 */ /* 0x000fea0003800000 */
[----:B--2-4-:R-:W-:Y:S02]  /*69e0*/  IADD3 R5, R6, 0x40, RZ ;  /* 0x0000004006057810 */ /* 0x014fe40007ffe0ff */
[----:B------:R-:W-:Y:S02]  /*69f0*/  SHF.R.S32.HI R13, RZ, 0x1f, R15 ;  /* 0x0000001fff0d7819 */ /* 0x000fe4000001140f */
[----:B------:R-:W-:Y:S02]  /*6a00*/  SHF.R.S32.HI R12, RZ, 0x1f, R5 ;  /* 0x0000001fff0c7819 */ /* 0x000fe40000011405 */
[----:B------:R-:W-:-:S02]  /*6a10*/  LEA.HI R13, R13, R15, RZ, 0x3 ;  /* 0x0000000f0d0d7211 */ /* 0x000fc400078f18ff */
[----:B------:R-:W-:Y:S02]  /*6a20*/  LEA.HI R5, R12, R5, RZ, 0x3 ;  /* 0x000000050c057211 */ /* 0x000fe400078f18ff */
[----:B------:R-:W-:Y:S02]  /*6a30*/  LEA R10, P0, R6, R8, 0x1 ;  /* 0x00000008060a7211 */ /* 0x000fe400078008ff */
[----:B------:R-:W-:Y:S02]  /*6a40*/  LOP3.LUT R12, R13, 0xfffffff8, RZ, 0xc0, !PT ;  /* 0xfffffff80d0c7812 */ /* 0x000fe400078ec0ff */
[----:B------:R-:W-:Y:S01]  /*6a50*/  LOP3.LUT R14, R5, 0xfffffff8, RZ, 0xc0, !PT ;  /* 0xfffffff8050e7812 */ /* 0x000fe200078ec0ff */
[----:B------:R-:W-:Y:S01]  /*6a60*/  IMAD.SHL.U32 R5, R224, 0x2, RZ ;  /* 0x00000002e0057824 */ /* 0x000fe200078e00ff */
[----:B------:R-:W-:Y:S01]  /*6a70*/  LEA.HI.X R11, R6, R9, R7, 0x1, P0 ;  /* 0x00000009060b7211 */ /* 0x000fe200000f0c07 */
[----:B------:R-:W-:-:S04]  /*6a80*/  IMAD.WIDE R12, R12, 0x2, R8 ;  /* 0x000000020c0c7825 */ /* 0x000fc800078e0208 */
[----:B------:R-:W-:Y:S01]  /*6a90*/  IMAD.WIDE R8, R14, 0x2, R8 ;  /* 0x000000020e087825 */ /* 0x000fe200078e0208 */
[----:B------:R-:W-:Y:S01]  /*6aa0*/  @!PT LDS RZ, [RZ] ;  /* 0x00000000fffff984 */ /* 0x000fe20000000800 */
[----:B------:R2:W-:Y:S04]  /*6ab0*/  LDGSTS.E.BYPASS.LTC128B.128 [R5+0x6100], [R10.64], !P3 ;  /* 0x061000000a057fae */ /* 0x0005e8000d901d46 */
[----:B------:R2:W-:Y:S04]  /*6ac0*/  LDGSTS.E.BYPASS.LTC128B.128 [R5+0x8100], [R12.64], !P2 ;  /* 0x081000000c057fae */ /* 0x0005e8000d101d46 */
[----:B------:R2:W-:Y:S02]  /*6ad0*/  LDGSTS.E.BYPASS.LTC128B.128 [R5+0xa100], [R8.64], !P4 ;  /* 0x0a10000008057fae */ /* 0x0005e4000e101d46 */
.L_x_87:
[----:B--2-4-:R-:W-:Y:S05]  /*6ae0*/  BSYNC B0 ;  /* 0x0000000000007941 */ /* 0x014fea0003800000 */
.L_x_86:
[----:B------:R-:W-:Y:S01]  /*6af0*/  IADD3 R5, R16, 0x20, RZ ;  /* 0x0000002010057810 */ /* 0x000fe20007ffe0ff */
[----:B------:R2:W3:Y:S01]  /*6b00*/  SHFL.IDX PT, R9, R18, 0x1, 0x1c1f ;  /* 0x003c1f0012097f89 */ /* 0x0004e200000e0000 */
        /* <DEDUP_REMOVED lines=20> */
.L_x_89:
[----:B------:R-:W-:Y:S05]  /*6c50*/  BSYNC B0 ;  /* 0x0000000000007941 */ /* 0x000fea0003800000 */
.L_x_88:
        /* <DEDUP_REMOVED lines=22> */
.L_x_91:
[----:B------:R-:W-:Y:S05]  /*6dc0*/  BSYNC B0 ;  /* 0x0000000000007941 */ /* 0x000fea0003800000 */
.L_x_90:
[----:B--2---:R-:W2:Y:S01]  /*6dd0*/  LDL R150, [R1+0x38] ;  /* 0x0000380001967983 */ /* 0x004ea20000100800 */
[----:B-1----:R-:W-:Y:S01]  /*6de0*/  IADD3 R5, R16, 0x60, RZ ;  /* 0x0000006010057810 */ /* 0x002fe20007ffe0ff */
[----:B------:R-:W-:-:S02]  /*6df0*/  IMAD.MOV.U32 R13, RZ, RZ, c[0x0][0x1e0] ;  /* 0x00007800ff0d7624 */ /* 0x000fc400078e00ff */
[----:B----4-:R-:W1:Y:S01]  /*6e00*/  SHFL.IDX PT, R8, R19, 0x3, 0x1c1f ;  /* 0x007c1f0013087f89 */ /* 0x010e6200000e0000 */
[----:B------:R-:W-:Y:S01]  /*6e10*/  ISETP.GE.AND P0, PT, R5, R55, PT ;  /* 0x000000370500720c */ /* 0x000fe20003f06270 */
[----:B------:R-:W-:Y:S02]  /*6e20*/  IMAD.MOV.U32 R14, RZ, RZ, 0x6 ;  /* 0x00000006ff0e7424 */ /* 0x000fe400078e00ff */
[----:B------:R-:W4:Y:S01]  /*6e30*/  SHFL.IDX PT, R9, R18, 0x3, 0x1c1f ;  /* 0x007c1f0012097f89 */ /* 0x000f2200000e0000 */
[----:B------:R-:W-:Y:S02]  /*6e40*/  IMAD.MOV.U32 R154, RZ, RZ, R26 ;  /* 0x000000ffff9a7224 */ /* 0x000fe400078e001a */
[C---:B------:R-:W-:Y:S01]  /*6e50*/  SHF.L.U64.HI R148, R13.reuse, R14, c[0x0][0x1e4] ;  /* 0x000079000d947619 */ /* 0x040fe2000001020e */
[----:B------:R-:W-:Y:S02]  /*6e60*/  IMAD.MOV.U32 R155, RZ, RZ, R27 ;  /* 0x000000ffff9b7224 */ /* 0x000fe400078e001b */
[----:B------:R-:W-:-:S02]  /*6e70*/  IMAD.SHL.U32 R149, R13, 0x40, RZ ;  /* 0x000000400d957824 */ /* 0x000fc400078e00ff */
[----:B------:R-:W-:Y:S02]  /*6e80*/  IMAD.MOV.U32 R154, RZ, RZ, R24 ;  /* 0x000000ffff9a7224 */ /* 0x000fe400078e0018 */
[----:B------:R-:W-:Y:S02]  /*6e90*/  @!P0 IMAD.SHL.U32 R12, R224, 0x2, RZ ;  /* 0x00000002e00c8824 */ /* 0x000fe400078e00ff */
[----:B------:R-:W-:Y:S01]  /*6ea0*/  IMAD.SHL.U32 R151, R13, 0x20, RZ ;  /* 0x000000200d977824 */ /* 0x000fe200078e00ff */
[----:B------:R3:W-:Y:S01]  /*6eb0*/  STL.64 [R1+0x10], R154 ;  /* 0x0000109a01007387 */ /* 0x0007e20000100a00 */
[----:B-1----:R-:W-:-:S04]  /*6ec0*/  @!P0 LEA R10, P1, R6, R8, 0x1 ;  /* 0x00000008060a8211 */ /* 0x002fc800078208ff */
[C---:B----4-:R-:W-:Y:S02]  /*6ed0*/  @!P0 LEA.HI.X R11, R6.reuse, R9, R7, 0x1, P1 ;  /* 0x00000009060b8211 */ /* 0x050fe400008f0c07 */
[----:B------:R-:W-:Y:S02]  /*6ee0*/  @!P0 IADD3 R6, R6, 0x40, RZ ;  /* 0x0000004006068810 */ /* 0x000fe40007ffe0ff */
[----:B------:R-:W-:Y:S01]  /*6ef0*/  @!P0 SHF.R.S32.HI R7, RZ, 0x1f, R15 ;  /* 0x0000001fff078819 */ /* 0x000fe2000001140f */
[----:B------:R-:W-:Y:S01]  /*6f00*/  @!PT LDS RZ, [RZ] ;  /* 0x00000000fffff984 */ /* 0x000fe20000000800 */
[----:B------:R1:W-:Y:S01]  /*6f10*/  @!P0 LDGSTS.E.BYPASS.LTC128B.128 [R12+0x7900], [R10.64], !P3 ;  /* 0x079000000a0c8fae */ /* 0x0003e2000d901d46 */
[----:B------:R-:W-:Y:S02]  /*6f20*/  @!P0 SHF.R.S32.HI R5, RZ, 0x1f, R6 ;  /* 0x0000001fff058819 */ /* 0x000fe40000011406 */
[----:B------:R-:W-:Y:S02]  /*6f30*/  @!P0 LEA.HI R7, R7, R15, RZ, 0x3 ;  /* 0x0000000f07078211 */ /* 0x000fe400078f18ff */
[----:B------:R-:W-:-:S02]  /*6f40*/  @!P0 LEA.HI R6, R5, R6, RZ, 0x3 ;  /* 0x0000000605068211 */ /* 0x000fc400078f18ff */
[----:B------:R-:W-:Y:S02]  /*6f50*/  @!P0 LOP3.LUT R5, R7, 0xfffffff8, RZ, 0xc0, !PT ;  /* 0xfffffff807058812 */ /* 0x000fe400078ec0ff */
[----:B------:R-:W-:Y:S01]  /*6f60*/  ISETP.NE.AND P3, PT, R112, RZ, PT ;  /* 0x000000ff7000720c */ /* 0x000fe20003f65270 */
[----:B-1----:R-:W-:Y:S01]  /*6f70*/  IMAD.IADD R11, R161, 0x1, -R96 ;  /* 0x00000001a10b7824 */ /* 0x002fe200078e0a60 */
[----:B------:R-:W-:Y:S01]  /*6f80*/  @!P0 LOP3.LUT R10, R6, 0xfffffff8, RZ, 0xc0, !PT ;  /* 0xfffffff8060a8812 */ /* 0x000fe200078ec0ff */
[----:B------:R-:W-:-:S04]  /*6f90*/  @!P0 IMAD.WIDE R6, R5, 0x2, R8 ;  /* 0x0000000205068825 */ /* 0x000fc800078e0208 */
[----:B------:R-:W-:Y:S01]  /*6fa0*/  @!P0 IMAD.WIDE R8, R10, 0x2, R8 ;  /* 0x000000020a088825 */ /* 0x000fe200078e0208 */
[----:B------:R1:W-:Y:S04]  /*6fb0*/  @!P0 LDGSTS.E.BYPASS.LTC128B.128 [R12+0x9900], [R6.64], !P2 ;  /* 0x09900000060c8fae */ /* 0x0003e8000d101d46 */
[----:B------:R4:W-:Y:S04]  /*6fc0*/  @!P0 LDGSTS.E.BYPASS.LTC128B.128 [R12+0xb900], [R8.64], !P4 ;  /* 0x0b900000080c8fae */ /* 0x0009e8000e101d46 */
[----:B------:R-:W0:Y:S01]  /*6fd0*/  LDGDEPBAR ;  /* 0x00000000000079af */ /* 0x000e220000000000 */
[----:B----4-:R-:W-:-:S05]  /*6fe0*/  IMAD.MOV.U32 R9, RZ, RZ, 0x5 ;  /* 0x00000005ff097424 */ /* 0x010fca00078e00ff */
[----:B------:R-:W-:Y:S02]  /*6ff0*/  SHF.L.U64.HI R152, R13, R9, c[0x0][0x1e4] ;  /* 0x000079000d987619 */ /* 0x000fe40000010209 */
[----:B--2---:R-:W-:-:S04]  /*7000*/  LEA.HI.SX32 R136, R150, 0xffffffff, 0x1a ;  /* 0xffffffff96887811 */ /* 0x004fc800078fd2ff */
[----:B------:R-:W-:Y:S01]  /*7010*/  SHF.R.S32.HI R98, RZ, 0x1f, R136 ;  /* 0x0000001fff627819 */ /* 0x000fe20000011488 */
[----:B------:R-:W-:Y:S02]  /*7020*/  IMAD R5, R136, -0x40, R11 ;  /* 0xffffffc088057824 */ /* 0x000fe400078e020b */
[----:B------:R-:W-:Y:S02]  /*7030*/  IMAD R8, R148, R136, RZ ;  /* 0x0000008894087224 */ /* 0x000fe400078e02ff */
[-C--:B-1----:R-:W-:Y:S01]  /*7040*/  IMAD.WIDE.U32 R6, R136, R149.reuse, R154 ;  /* 0x0000009588067225 */ /* 0x082fe200078e009a */
[----:B------:R-:W-:Y:S01]  /*7050*/  BAR.SYNC.DEFER_BLOCKING 0x0 ;  /* 0x0000000000007b1d */ /* 0x000fe20000010000 */
[C---:B------:R-:W-:Y:S02]  /*7060*/  ISETP.GE.AND P1, PT, R5.reuse, 0x1, PT ;  /* 0x000000010500780c */ /* 0x040fe40003f26270 */
[----:B------:R-:W-:Y:S01]  /*7070*/  ISETP.GE.AND P0, PT, R5, 0x21, PT ;  /* 0x000000210500780c */ /* 0x000fe20003f06270 */
[----:B------:R-:W-:-:S04]  /*7080*/  IMAD R5, R98, R149, R8 ;  /* 0x0000009562057224 */ /* 0x000fc800078e0208 */
[----:B------:R-:W-:-:S06]  /*7090*/  IMAD.IADD R5, R7, 0x1, R5 ;  /* 0x0000000107057824 */ /* 0x000fcc00078e0205 */
[----:B------:R-:W-:Y:S01]  /*70a0*/  @P1 LEA R8, P2, R6, c[0x0][0x1c8], 0x1 ;  /* 0x0000720006081a11 */ /* 0x000fe200078408ff */
[----:B------:R-:W-:-:S03]  /*70b0*/  @P1 IMAD.SHL.U32 R10, R224, 0x2, RZ ;  /* 0x00000002e00a1824 */ /* 0x000fc600078e00ff */
        /* <DEDUP_REMOVED lines=10> */
[----:B------:R-:W-:Y:S01]  /*7160*/  @P0 IMAD.SHL.U32 R5, R224, 0x2, RZ ;  /* 0x00000002e0050824 */ /* 0x000fe200078e00ff */
[----:B------:R3:W-:Y:S04]  /*7170*/  @P1 LDGSTS.E.BYPASS.LTC128B.128 [R10+0x5100], [R8.64+0x80], !P3 ;  /* 0x05100080080a1fae */ /* 0x0007e8000d901d46 */
[----:B------:R1:W-:Y:S04]  /*7180*/  @P0 LDGSTS.E.BYPASS.LTC128B.128 [R5+0x3900], [R6.64], !P6 ;  /* 0x0390000006050fae */ /* 0x0003e8000f101d46 */
[----:B------:R1:W-:Y:S04]  /*7190*/  @P0 LDGSTS.E.BYPASS.LTC128B.128 [R5+0x4900], [R6.64+0x40], !P5 ;  /* 0x0490004006050fae */ /* 0x0003e8000e901d46 */
[----:B------:R1:W-:Y:S01]  /*71a0*/  @P0 LDGSTS.E.BYPASS.LTC128B.128 [R5+0x5900], [R6.64+0x80], !P3 ;  /* 0x0590008006050fae */ /* 0x0003e2000d901d46 */
[----:B------:R-:W-:-:S03]  /*71b0*/  ISETP.LT.AND P0, PT, RZ, c[0x0][0x27c], PT ;  /* 0x00009f00ff007a0c */ /* 0x000fc60003f01270 */
[----:B------:R-:W0:Y:S01]  /*71c0*/  LDGDEPBAR ;  /* 0x00000000000079af */ /* 0x000e220000000000 */
[----:B-1----:R-:W-:-:S04]  /*71d0*/  IMAD.MOV.U32 R5, RZ, RZ, c[0x0][0x208] ;  /* 0x00008200ff057624 */ /* 0x002fc800078e00ff */
[C---:B------:R-:W-:Y:S01]  /*71e0*/  IMAD.SHL.U32 R108, R5.reuse, 0x40, RZ ;  /* 0x00000040056c7824 */ /* 0x040fe200078e00ff */
[----:B------:R-:W-:-:S04]  /*71f0*/  SHF.L.U64.HI R99, R5, R14, c[0x0][0x20c] ;  /* 0x0000830005637619 */ /* 0x000fc8000001020e */
[----:B------:R-:W-:Y:S05]  /*7200*/  @P0 BRA `(.L_x_92) ;  /* 0x0000002000000947 */ /* 0x000fea0003800000 */
[----:B---3--:R-:W-:-:S04]  /*7210*/  DEPBAR.LE SB0, 0x1 ;  /* 0x000080400000791a */ /* 0x008fc80000000000 */
[----:B------:R-:W-:Y:S05]  /*7220*/  BRA `(.L_x_93) ;  /* 0x00005dd000007947 */ /* 0x000fea0003800000 */
.L_x_92:
[----:B---3-5:R-:W-:Y:S01]  /*7230*/  SHF.R.S32.HI R5, RZ, 0x1f, R145 ;  /* 0x0000001fff057819 */ /* 0x028fe20000011491 */
[----:B------:R-:W-:Y:S01]  /*7240*/  ULDC.U8 UR4, c[0x0][0x298] ;  /* 0x0000a60000047ab9 */ /* 0x000fe20000000000 */
[----:B------:R-:W-:Y:S01]  /*7250*/  LEA.HI R12, R163, R163, RZ, 0x1 ;  /* 0x000000a3a30c7211 */ /* 0x000fe200078f08ff */
[----:B------:R-:W-:Y:S01]  /*7260*/  IMAD.WIDE.U32 R8, R145, c[0x0][0x280], RZ ;  /* 0x0000a00091087a25 */ /* 0x000fe200078e00ff */
[----:B------:R-:W-:Y:S01]  /*7270*/  ISETP.NE.AND P2, PT, RZ, UR4, PT ;  /* 0x00000004ff007c0c */ /* 0x000fe2000bf45270 */
[----:B------:R-:W-:Y:S01]  /*7280*/  BSSY B2, `(.L_x_93) ;  /* 0x00005d7000027945 */ /* 0x000fe20003800000 */
[----:B------:R-:W-:Y:S01]  /*7290*/  SHF.R.S32.HI R62, RZ, 0x1, R12 ;  /* 0x00000001ff3e7819 */ /* 0x000fe2000001140c */
[C---:B------:R-:W-:Y:S01]  /*72a0*/  IMAD R6, R5.reuse, c[0x0][0x280], RZ ;  /* 0x0000a00005067a24 */ /* 0x040fe200078e02ff */
[----:B------:R-:W-:Y:S01]  /*72b0*/  LEA R34, P1, R8, c[0x0][0x270], 0x1 ;  /* 0x00009c0008227a11 */ /* 0x000fe200078208ff */
[----:B------:R-:W-:Y:S02]  /*72c0*/  IMAD R5, R5, c[0x0][0x290], RZ ;  /* 0x0000a40005057a24 */ /* 0x000fe400078e02ff */
[----:B------:R-:W-:-:S02]  /*72d0*/  IMAD R11, R145, c[0x0][0x284], R6 ;  /* 0x0000a100910b7a24 */ /* 0x000fc400078e0206 */
[C---:B------:R-:W-:Y:S01]  /*72e0*/  IMAD R10, R145.reuse, c[0x0][0x294], R5 ;  /* 0x0000a500910a7a24 */ /* 0x040fe200078e0205 */
[----:B------:R-:W-:Y:S01]  /*72f0*/  LOP3.LUT R5, R12, 0xfffffffe, RZ, 0xc0, !PT ;  /* 0xfffffffe0c057812 */ /* 0x000fe200078ec0ff */
[----:B------:R-:W-:-:S03]  /*7300*/  IMAD.WIDE.U32 R6, R145, c[0x0][0x290], RZ ;  /* 0x0000a40091067a25 */ /* 0x000fc600078e00ff */
[----:B------:R-:W-:Y:S01]  /*7310*/  IADD3 R60, -R5, R163, RZ ;  /* 0x000000a3053c7210 */ /* 0x000fe20007ffe1ff */
[----:B------:R-:W-:Y:S01]  /*7320*/  IMAD.IADD R11, R11, 0x1, R9 ;  /* 0x000000010b0b7824 */ /* 0x000fe200078e0209 */
[----:B------:R-:W-:Y:S01]  /*7330*/  LEA R32, P0, R6, c[0x0][0x288], 0x1 ;  /* 0x0000a20006207a11 */ /* 0x000fe200078008ff */
[----:B------:R-:W-:Y:S01]  /*7340*/  IMAD.IADD R10, R10, 0x1, R7 ;  /* 0x000000010a0a7824 */ /* 0x000fe200078e0207 */
[----:B------:R-:W-:Y:S01]  /*7350*/  SHF.L.U32 R63, R60, 0x3, RZ ;  /* 0x000000033c3f7819 */ /* 0x000fe200000006ff */
[----:B------:R-:W-:Y:S01]  /*7360*/  IMAD R5, R172, 0x80, R62 ;  /* 0x00000080ac057824 */ /* 0x000fe200078e023e */
[----:B------:R-:W-:Y:S02]  /*7370*/  LEA.HI.X R35, R8, c[0x0][0x274], R11, 0x1, P1 ;  /* 0x00009d0008237a11 */ /* 0x000fe400008f0c0b */
[----:B------:R-:W-:Y:S01]  /*7380*/  LEA.HI.X R33, R6, c[0x0][0x28c], R10, 0x1, P0 ;  /* 0x0000a30006217a11 */ /* 0x000fe200000f0c0a */
[----:B------:R-:W-:Y:S05]  /*7390*/  @!P2 BRA `(.L_x_94) ;  /* 0x00002b400000a947 */ /* 0x000fea0003800000 */
[----:B------:R-:W-:Y:S01]  /*73a0*/  ISETP.GE.AND P0, PT, R5, R55, PT ;  /* 0x000000370500720c */ /* 0x000fe20003f06270 */
[----:B------:R-:W-:Y:S01]  /*73b0*/  BSSY B0, `(.L_x_95) ;  /* 0x000004d000007945 */ /* 0x000fe20003800000 */
[----:B------:R-:W-:Y:S01]  /*73c0*/  SHF.L.U32 R40, R60, 0x2, RZ ;  /* 0x000000023c287819 */ /* 0x000fe200000006ff */
        /* <DEDUP_REMOVED lines=12> */
[----:B------:R-:W-:Y:S05]  /*7490*/  @P0 BRA `(.L_x_96) ;  /* 0x000003e000000947 */ /* 0x000fea0003800000 */
[C---:B------:R-:W-:Y:S01]  /*74a0*/  IADD3 R24, R40.reuse, 0x10, RZ ;  /* 0x0000001028187810 */ /* 0x040fe20007ffe0ff */
[----:B------:R-:W-:Y:S01]  /*74b0*/  CS2R R18, SRZ ;  /* 0x0000000000127805 */ /* 0x000fe2000001ff00 */
[----:B------:R-:W-:-:S02]  /*74c0*/  IADD3 R9, R40, 0x8, RZ ;  /* 0x0000000828097810 */ /* 0x000fc40007ffe0ff */
[----:B------:R-:W-:Y:S02]  /*74d0*/  ISETP.GE.AND P0, PT, R24, c[0x0][0x27c], PT ;  /* 0x00009f0018007a0c */ /* 0x000fe40003f06270 */
[----:B------:R-:W-:Y:S02]  /*74e0*/  ISETP.GE.AND P1, PT, R9, c[0x0][0x27c], PT ;  /* 0x00009f0009007a0c */ /* 0x000fe40003f26270 */
[----:B------:R-:W-:-:S09]  /*74f0*/  ISETP.GE.AND P2, PT, R40, c[0x0][0x27c], PT ;  /* 0x00009f0028007a0c */ /* 0x000fd20003f46270 */
[----:B------:R-:W-:Y:S02]  /*7500*/  @!P0 SHF.R.S32.HI R5, RZ, 0x1f, R24 ;  /* 0x0000001fff058819 */ /* 0x000fe40000011418 */
[----:B------:R-:W-:Y:S02]  /*7510*/  @!P1 SHF.R.S32.HI R8, RZ, 0x1f, R9 ;  /* 0x0000001fff089819 */ /* 0x000fe40000011409 */
[----:B------:R-:W-:Y:S01]  /*7520*/  @!P0 LEA.HI R24, R5, R24, RZ, 0x2 ;  /* 0x0000001805188211 */ /* 0x000fe200078f10ff */
[--C-:B------:R-:W-:Y:S01]  /*7530*/  @!P2 IMAD.WIDE R6, R40, 0x2, R34.reuse ;  /* 0x000000022806a825 */ /* 0x100fe200078e0222 */
[----:B------:R-:W-:Y:S02]  /*7540*/  @!P1 LEA.HI R8, R8, R9, RZ, 0x2 ;  /* 0x0000000908089211 */ /* 0x000fe400078f10ff */
[----:B------:R-:W-:Y:S02]  /*7550*/  @!P0 LOP3.LUT R24, R24, 0xfffffffc, RZ, 0xc0, !PT ;  /* 0xfffffffc18188812 */ /* 0x000fe400078ec0ff */
[----:B------:R-:W-:Y:S01]  /*7560*/  @!P1 LOP3.LUT R5, R8, 0xfffffffc, RZ, 0xc0, !PT ;  /* 0xfffffffc08059812 */ /* 0x000fe200078ec0ff */
[----:B------:R-:W-:Y:S01]  /*7570*/  CS2R R22, SRZ ;  /* 0x0000000000167805 */ /* 0x000fe2000001ff00 */
[----:B------:R1:W5:Y:S01]  /*7580*/  @!P2 LD.E.64 R18, [R6.64] ;  /* 0x000000060612a980 */ /* 0x000362000c101b00 */
[----:B------:R-:W-:Y:S01]  /*7590*/  CS2R R8, SRZ ;  /* 0x0000000000087805 */ /* 0x000fe2000001ff00 */
[----:B------:R-:W-:Y:S01]  /*75a0*/  @!P0 IMAD.WIDE R14, R24, 0x2, R34 ;  /* 0x00000002180e8825 */ /* 0x000fe200078e0222 */
[----:B------:R-:W-:-:S03]  /*75b0*/  CS2R R20, SRZ ;  /* 0x0000000000147805 */ /* 0x000fc6000001ff00 */
[C-C-:B------:R-:W-:Y:S01]  /*75c0*/  @!P1 IMAD.WIDE R10, R5.reuse, 0x2, R32.reuse ;  /* 0x00000002050a9825 */ /* 0x140fe200078e0220 */
[----:B------:R2:W5:Y:S03]  /*75d0*/  @!P0 LD.E.64 R22, [R14.64] ;  /* 0x000000060e168980 */ /* 0x000566000c101b00 */
[----:B------:R-:W-:Y:S01]  /*75e0*/  @!P2 IMAD.WIDE R12, R40, 0x2, R32 ;  /* 0x00000002280ca825 */ /* 0x000fe200078e0220 */
[----:B------:R3:W5:Y:S03]  /*75f0*/  @!P1 LD.E.64 R8, [R10.64] ;  /* 0x000000060a089980 */ /* 0x000766000c101b00 */
[----:B------:R-:W-:-:S05]  /*7600*/  @!P1 IMAD.WIDE R16, R5, 0x2, R34 ;  /* 0x0000000205109825 */ /* 0x000fca00078e0222 */
[----:B------:R4:W5:Y:S01]  /*7610*/  @!P1 LD.E.64 R20, [R16.64] ;  /* 0x0000000610149980 */ /* 0x000962000c101b00 */
[----:B-1----:R-:W-:-:S06]  /*7620*/  CS2R R6, SRZ ;  /* 0x0000000000067805 */ /* 0x002fcc000001ff00 */
[----:B------:R1:W5:Y:S01]  /*7630*/  @!P2 LD.E.64 R6, [R12.64] ;  /* 0x000000060c06a980 */ /* 0x000362000c101b00 */
[C---:B--2---:R-:W-:Y:S02]  /*7640*/  IADD3 R14, R40.reuse, 0x18, RZ ;  /* 0x00000018280e7810 */ /* 0x044fe40007ffe0ff */
[----:B------:R-:W-:Y:S01]  /*7650*/  IADD3 R15, R40, 0x20, RZ ;  /* 0x00000020280f7810 */ /* 0x000fe20007ffe0ff */
[----:B---3--:R-:W-:Y:S01]  /*7660*/  CS2R R10, SRZ ;  /* 0x00000000000a7805 */ /* 0x008fe2000001ff00 */
[----:B------:R-:W-:Y:S02]  /*7670*/  ISETP.GE.AND P2, PT, R14, c[0x0][0x27c], PT ;  /* 0x00009f000e007a0c */ /* 0x000fe40003f46270 */
[----:B------:R-:W-:Y:S02]  /*7680*/  ISETP.GE.AND P1, PT, R15, c[0x0][0x27c], PT ;  /* 0x00009f000f007a0c */ /* 0x000fe40003f26270 */
[----:B----4-:R-:W-:Y:S01]  /*7690*/  IADD3 R16, R40, 0x28, RZ ;  /* 0x0000002828107810 */ /* 0x010fe20007ffe0ff */
[----:B-1----:R-:W-:-:S05]  /*76a0*/  @!P0 IMAD.WIDE R12, R24, 0x2, R32 ;  /* 0x00000002180c8825 */ /* 0x002fca00078e0220 */
[----:B------:R1:W5:Y:S01]  /*76b0*/  @!P0 LD.E.64 R10, [R12.64] ;  /* 0x000000060c0a8980 */ /* 0x000362000c101b00 */
[----:B------:R-:W-:Y:S01]  /*76c0*/  ISETP.GE.AND P0, PT, R16, c[0x0][0x27c], PT ;  /* 0x00009f0010007a0c */ /* 0x000fe20003f06270 */
[----:B------:R-:W-:-:S12]  /*76d0*/  CS2R R24, SRZ ;  /* 0x0000000000187805 */ /* 0x000fd8000001ff00 */
[----:B------:R-:W-:Y:S02]  /*76e0*/  @!P0 SHF.R.S32.HI R5, RZ, 0x1f, R16 ;  /* 0x0000001fff058819 */ /* 0x000fe40000011410 */
[----:B-1----:R-:W-:Y:S02]  /*76f0*/  @!P2 SHF.R.S32.HI R13, RZ, 0x1f, R14 ;  /* 0x0000001fff0da819 */ /* 0x002fe4000001140e */
[----:B------:R-:W-:Y:S02]  /*7700*/  @!P1 SHF.R.S32.HI R12, RZ, 0x1f, R15 ;  /* 0x0000001fff0c9819 */ /* 0x000fe4000001140f */
[----:B------:R-:W-:Y:S02]  /*7710*/  @!P2 LEA.HI R13, R13, R14, RZ, 0x2 ;  /* 0x0000000e0d0da211 */ /* 0x000fe400078f10ff */
[----:B------:R-:W-:Y:S02]  /*7720*/  @!P1 LEA.HI R12, R12, R15, RZ, 0x2 ;  /* 0x0000000f0c0c9211 */ /* 0x000fe400078f10ff */
[----:B------:R-:W-:-:S02]  /*7730*/  @!P0 LEA.HI R5, R5, R16, RZ, 0x2 ;  /* 0x0000001005058211 */ /* 0x000fc400078f10ff */
[----:B------:R-:W-:Y:S02]  /*7740*/  @!P2 LOP3.LUT R15, R13, 0xfffffffc, RZ, 0xc0, !PT ;  /* 0xfffffffc0d0fa812 */ /* 0x000fe400078ec0ff */
[----:B------:R-:W-:Y:S02]  /*7750*/  @!P1 LOP3.LUT R14, R12, 0xfffffffc, RZ, 0xc0, !PT ;  /* 0xfffffffc0c0e9812 */ /* 0x000fe400078ec0ff */
[----:B------:R-:W-:Y:S01]  /*7760*/  @!P0 LOP3.LUT R5, R5, 0xfffffffc, RZ, 0xc0, !PT ;  /* 0xfffffffc05058812 */ /* 0x000fe200078ec0ff */
[--C-:B------:R-:W-:Y:S01]  /*7770*/  @!P2 IMAD.WIDE R12, R15, 0x2, R34.reuse ;  /* 0x000000020f0ca825 */ /* 0x100fe200078e0222 */
[----:B------:R-:W-:Y:S01]  /*7780*/  CS2R R26, SRZ ;  /* 0x00000000001a7805 */ /* 0x000fe2000001ff00 */
[----:B------:R-:W-:Y:S02]  /*7790*/  CS2R R28, SRZ ;  /* 0x00000000001c7805 */ /* 0x000fe4000001ff00 */
[----:B------:R-:W-:Y:S01]  /*77a0*/  @!P1 IMAD.WIDE R38, R14, 0x2, R34 ;  /* 0x000000020e269825 */ /* 0x000fe200078e0222 */
[----:B------:R1:W5:Y:S01]  /*77b0*/  @!P2 LD.E.64 R24, [R12.64] ;  /* 0x000000060c18a980 */ /* 0x000362000c101b00 */
[----:B------:R-:W-:-:S02]  /*77c0*/  CS2R R16, SRZ ;  /* 0x0000000000107805 */ /* 0x000fc4000001ff00 */
[----:B------:R-:W-:Y:S01]  /*77d0*/  @!P0 IMAD.WIDE R36, R5, 0x2, R34 ;  /* 0x0000000205248825 */ /* 0x000fe200078e0222 */
[----:B------:R2:W5:Y:S03]  /*77e0*/  @!P1 LD.E.64 R26, [R38.64] ;  /* 0x00000006261a9980 */ /* 0x000566000c101b00 */
[--C-:B------:R-:W-:Y:S01]  /*77f0*/  @!P2 IMAD.WIDE R34, R15, 0x2, R32.reuse ;  /* 0x000000020f22a825 */ /* 0x100fe200078e0220 */
[----:B------:R2:W5:Y:S03]  /*7800*/  @!P0 LD.E.64 R28, [R36.64] ;  /* 0x00000006241c8980 */ /* 0x000566000c101b00 */
[----:B------:R-:W-:Y:S02]  /*7810*/  @!P1 IMAD.WIDE R30, R14, 0x2, R32 ;  /* 0x000000020e1e9825 */ /* 0x000fe400078e0220 */
[----:B------:R-:W-:-:S02]  /*7820*/  CS2R R14, SRZ ;  /* 0x00000000000e7805 */ /* 0x000fc4000001ff00 */
[----:B------:R-:W-:-:S04]  /*7830*/  @!P0 IMAD.WIDE R32, R5, 0x2, R32 ;  /* 0x0000000205208825 */ /* 0x000fc800078e0220 */
[----:B------:R2:W5:Y:S04]  /*7840*/  @!P1 LD.E.64 R14, [R30.64] ;  /* 0x000000061e0e9980 */ /* 0x000568000c101b00 */
[----:B------:R2:W5:Y:S01]  /*7850*/  @!P0 LD.E.64 R16, [R32.64] ;  /* 0x0000000620108980 */ /* 0x000562000c101b00 */
[----:B-1----:R-:W-:-:S06]  /*7860*/  CS2R R12, SRZ ;  /* 0x00000000000c7805 */ /* 0x002fcc000001ff00 */
[----:B------:R2:W5:Y:S02]  /*7870*/  @!P2 LD.E.64 R12, [R34.64] ;  /* 0x00000006220ca980 */ /* 0x000564000c101b00 */
.L_x_96:
[----:B------:R-:W-:Y:S05]  /*7880*/  BSYNC B0 ;  /* 0x0000000000007941 */ /* 0x000fea0003800000 */
.L_x_95:
[----:B-----5:R-:W-:Y:S01]  /*7890*/  IMAD.MOV.U32 R52, RZ, RZ, R22 ;  /* 0x000000ffff347224 */ /* 0x020fe200078e0016 */
[----:B------:R-:W-:Y:S01]  /*78a0*/  SHF.R.U64 R46, R22, 0x10, R23 ;  /* 0x00000010162e7819 */ /* 0x000fe20000001217 */
[--C-:B------:R-:W-:Y:S01]  /*78b0*/  IMAD.MOV.U32 R41, RZ, RZ, R25.reuse ;  /* 0x000000ffff297224 */ /* 0x100fe200078e0019 */
[----:B--2---:R-:W-:Y:S01]  /*78c0*/  SHF.R.U64 R36, R24, 0x10, R25 ;  /* 0x0000001018247819 */ /* 0x004fe20000001219 */
[----:B------:R-:W-:Y:S01]  /*78d0*/  IMAD.MOV.U32 R43, RZ, RZ, R27 ;  /* 0x000000ffff2b7224 */ /* 0x000fe200078e001b */
[----:B------:R-:W-:Y:S01]  /*78e0*/  SHF.R.U32.HI R5, RZ, 0x10, R25 ;  /* 0x00000010ff057819 */ /* 0x000fe20000011619 */
[----:B------:R-:W-:Y:S01]  /*78f0*/  IMAD.MOV.U32 R31, RZ, RZ, R6 ;  /* 0x000000ffff1f7224 */ /* 0x000fe200078e0006 */
[----:B------:R-:W-:Y:S01]  /*7900*/  SHF.R.U64 R25, R26, 0x10, R27 ;  /* 0x000000101a197819 */ /* 0x000fe2000000121b */
[----:B------:R-:W-:Y:S01]  /*7910*/  IMAD.MOV.U32 R57, RZ, RZ, R7 ;  /* 0x000000ffff397224 */ /* 0x000fe200078e0007 */
[----:B------:R-:W-:Y:S01]  /*7920*/  SHF.R.U32.HI R22, RZ, 0x10, R27 ;  /* 0x00000010ff167819 */ /* 0x000fe2000001161b */
[----:B------:R-:W-:Y:S01]  /*7930*/  IMAD.MOV.U32 R50, RZ, RZ, R8 ;  /* 0x000000ffff327224 */ /* 0x000fe200078e0008 */
[--C-:B------:R-:W-:Y:S01]  /*7940*/  SHF.R.U64 R27, R6, 0x10, R7.reuse ;  /* 0x00000010061b7819 */ /* 0x100fe20000001207 */
[----:B------:R-:W-:Y:S01]  /*7950*/  IMAD.MOV.U32 R34, RZ, RZ, R26 ;  /* 0x000000ffff227224 */ /* 0x000fe200078e001a */
[----:B------:R-:W-:Y:S01]  /*7960*/  SHF.R.S32.HI R6, RZ, 0x1f, R96 ;  /* 0x0000001fff067819 */ /* 0x000fe20000011460 */
[----:B------:R-:W-:Y:S01]  /*7970*/  IMAD.MOV.U32 R42, RZ, RZ, R24 ;  /* 0x000000ffff2a7224 */ /* 0x000fe200078e0018 */
[----:B------:R-:W-:Y:S01]  /*7980*/  SHF.R.U32.HI R47, RZ, 0x10, R7 ;  /* 0x00000010ff2f7819 */ /* 0x000fe20000011607 */
[----:B------:R-:W-:Y:S01]  /*7990*/  IMAD.MOV.U32 R35, RZ, RZ, R28 ;  /* 0x000000ffff237224 */ /* 0x000fe200078e001c */
[----:B------:R-:W-:Y:S01]  /*79a0*/  LEA.HI R6, R6, R96, RZ, 0x2 ;  /* 0x0000006006067211 */ /* 0x000fe200078f10ff */
[----:B------:R-:W-:Y:S01]  /*79b0*/  IMAD.MOV.U32 R49, RZ, RZ, R9 ;  /* 0x000000ffff317224 */ /* 0x000fe200078e0009 */
[----:B------:R-:W-:Y:S01]  /*79c0*/  LEA.HI R7, R62, R62, RZ, 0x1 ;  /* 0x0000003e3e077211 */ /* 0x000fe200078f08ff */
[----:B------:R-:W-:Y:S01]  /*79d0*/  IMAD.MOV.U32 R51, RZ, RZ, R23 ;  /* 0x000000ffff337224 */ /* 0x000fe200078e0017 */
[----:B------:R-:W-:Y:S01]  /*79e0*/  LOP3.LUT R6, R6, 0xfffffffc, RZ, 0xc0, !PT ;  /* 0xfffffffc06067812 */ /* 0x000fe200078ec0ff */
[----:B------:R-:W-:Y:S01]  /*79f0*/  IMAD.MOV.U32 R61, RZ, RZ, R18 ;  /* 0x000000ffff3d7224 */ /* 0x000fe200078e0012 */
[----:B------:R-:W-:Y:S01]  /*7a00*/  PRMT R41, R41, 0x5410, R5 ;  /* 0x0000541029297816 */ /* 0x000fe20000000005 */
[----:B------:R-:W-:Y:S01]  /*7a10*/  IMAD.MOV.U32 R60, RZ, RZ, R19 ;  /* 0x000000ffff3c7224 */ /* 0x000fe200078e0013 */
[----:B------:R-:W-:Y:S01]  /*7a20*/  SHF.R.U64 R48, R8, 0x10, R9 ;  /* 0x0000001008307819 */ /* 0x000fe20000001209 */
[----:B------:R-:W-:Y:S01]  /*7a30*/  IMAD.IADD R6, R96, 0x1, -R6 ;  /* 0x0000000160067824 */ /* 0x000fe200078e0a06 */
[----:B------:R-:W-:Y:S01]  /*7a40*/  LOP3.LUT R5, R7, 0x7fffffe, RZ, 0xc0, !PT ;  /* 0x07fffffe07057812 */ /* 0x000fe200078ec0ff */
[----:B------:R-:W-:Y:S01]  /*7a50*/  IMAD.MOV.U32 R58, RZ, RZ, R21 ;  /* 0x000000ffff3a7224 */ /* 0x000fe200078e0015 */
[----:B------:R-:W-:Y:S01]  /*7a60*/  SHF.R.U64 R26, R28, 0x10, R29 ;  /* 0x000000101c1a7819 */ /* 0x000fe2000000121d */
[----:B------:R-:W-:Y:S01]  /*7a70*/  IMAD.SHL.U32 R8, R6, 0x40, RZ ;  /* 0x0000004006087824 */ /* 0x000fe200078e00ff */
[----:B------:R-:W-:Y:S01]  /*7a80*/  SHF.R.U32.HI R28, RZ, 0x10, R9 ;  /* 0x00000010ff1c7819 */ /* 0x000fe20000011609 */
[----:B------:R-:W-:Y:S01]  /*7a90*/  IMAD.IADD R7, R62, 0x1, -R5 ;  /* 0x000000013e077824 */ /* 0x000fe200078e0a05 */
[----:B------:R-:W-:Y:S01]  /*7aa0*/  PRMT R36, R42, 0x5410, R36 ;  /* 0x000054102a247816 */ /* 0x000fe20000000024 */
[----:B------:R-:W-:Y:S01]  /*7ab0*/  IMAD R9, R172, -0x80, R55 ;  /* 0xffffff80ac097824 */ /* 0x000fe200078e0237 */
[----:B------:R-:W-:Y:S01]  /*7ac0*/  LOP3.LUT R5, R8, 0xc0, RZ, 0xc0, !PT ;  /* 0x000000c008057812 */ /* 0x000fe200078ec0ff */
[----:B------:R-:W-:Y:S01]  /*7ad0*/  IMAD R7, R64, 0x8, R7 ;  /* 0x0000000840077824 */ /* 0x000fe200078e0207 */
[----:B------:R-:W-:Y:S01]  /*7ae0*/  LOP3.LUT P1, RZ, R6, 0x2, RZ, 0xc0, !PT ;  /* 0x0000000206ff7812 */ /* 0x000fe2000782c0ff */
[----:B------:R-:W-:Y:S01]  /*7af0*/  IMAD.MOV.U32 R44, RZ, RZ, R29 ;  /* 0x000000ffff2c7224 */ /* 0x000fe200078e001d */
[----:B------:R-:W-:Y:S01]  /*7b00*/  PRMT R42, R35, 0x5410, R26 ;  /* 0x00005410232a7816 */ /* 0x000fe2000000001a */
[----:B------:R-:W-:Y:S01]  /*7b10*/  IMAD.MOV.U32 R56, RZ, RZ, R20 ;  /* 0x000000ffff387224 */ /* 0x000fe200078e0014 */
[----:B------:R-:W-:Y:S01]  /*7b20*/  LOP3.LUT R6, R5, 0x8, R63, 0xf8, !PT ;  /* 0x0000000805067812 */ /* 0x000fe200078ef83f */
[----:B------:R-:W-:Y:S01]  /*7b30*/  IMAD.MOV.U32 R33, RZ, RZ, R12 ;  /* 0x000000ffff217224 */ /* 0x000fe200078e000c */
[----:B------:R-:W-:Y:S01]  /*7b40*/  SHF.R.U32.HI R5, RZ, 0x3, R5 ;  /* 0x00000003ff057819 */ /* 0x000fe20000011605 */
[----:B------:R-:W-:Y:S01]  /*7b50*/  IMAD.MOV.U32 R32, RZ, RZ, R13 ;  /* 0x000000ffff207224 */ /* 0x000fe200078e000d */
[----:B------:R-:W-:Y:S01]  /*7b60*/  IMNMX R35, R9, 0x80, PT ;  /* 0x0000008009237817 */ /* 0x000fe20003800200 */
[----:B------:R-:W-:Y:S01]  /*7b70*/  IMAD.MOV.U32 R39, RZ, RZ, R10 ;  /* 0x000000ffff277224 */ /* 0x000fe200078e000a */
[----:B------:R-:W-:Y:S01]  /*7b80*/  LOP3.LUT R5, R6, R5, RZ, 0x3c, !PT ;  /* 0x0000000506057212 */ /* 0x000fe200078e3cff */
[----:B------:R-:W-:Y:S01]  /*7b90*/  IMAD.MOV.U32 R38, RZ, RZ, R11 ;  /* 0x000000ffff267224 */ /* 0x000fe200078e000b */
[----:B------:R-:W-:Y:S01]  /*7ba0*/  ISETP.GE.AND P0, PT, R62, R35, PT ;  /* 0x000000233e00720c */ /* 0x000fe20003f06270 */
[----:B------:R-:W-:-:S04]  /*7bb0*/  DEPBAR.LE SB0, 0x1 ;  /* 0x000080400000791a */ /* 0x000fc80000000000 */
[----:B------:R-:W-:Y:S01]  /*7bc0*/  IMAD.U32 R5, R7, 0x20, R5 ;  /* 0x0000002007057824 */ /* 0x000fe200078e0005 */
[----:B------:R-:W-:Y:S01]  /*7bd0*/  SHF.R.U32.HI R30, RZ, 0x10, R23 ;  /* 0x00000010ff1e7819 */ /* 0x000fe20000011617 */
[----:B------:R-:W-:Y:S01]  /*7be0*/  BSSY B1, `(.L_x_97) ;  /* 0x000012c000017945 */ /* 0x000fe20003800000 */
[--C-:B------:R-:W-:Y:S02]  /*7bf0*/  SHF.R.U64 R59, R18, 0x10, R19.reuse ;  /* 0x00000010123b7819 */ /* 0x100fe40000001213 */
[----:B------:R-:W-:Y:S02]  /*7c00*/  SHF.R.U32.HI R53, RZ, 0x10, R19 ;  /* 0x00000010ff357819 */ /* 0x000fe40000011613 */
[----:B------:R-:W-:Y:S01]  /*7c10*/  SHF.R.U64 R54, R20, 0x10, R21 ;  /* 0x0000001014367819 */ /* 0x000fe20000001215 */
[----:B------:R-:W-:Y:S01]  /*7c20*/  IMAD.MOV.U32 R20, RZ, RZ, R15 ;  /* 0x000000ffff147224 */ /* 0x000fe200078e000f */
[----:B------:R-:W-:Y:S01]  /*7c30*/  SHF.R.U32.HI R45, RZ, 0x10, R21 ;  /* 0x00000010ff2d7819 */ /* 0x000fe20000011615 */
[----:B------:R-:W-:Y:S01]  /*7c40*/  IMAD.MOV.U32 R21, RZ, RZ, R14 ;  /* 0x000000ffff157224 */ /* 0x000fe200078e000e */
[----:B------:R-:W-:-:S02]  /*7c50*/  SHF.R.U32.HI R23, RZ, 0x10, R29 ;  /* 0x00000010ff177819 */ /* 0x000fc4000001161d */
[--C-:B------:R-:W-:Y:S02]  /*7c60*/  SHF.R.U64 R29, R12, 0x10, R13.reuse ;  /* 0x000000100c1d7819 */ /* 0x100fe4000000120d */
[----:B------:R-:W-:Y:S01]  /*7c70*/  SHF.R.U32.HI R18, RZ, 0x10, R13 ;  /* 0x00000010ff127819 */ /* 0x000fe2000001160d */
[----:B------:R-:W-:Y:S01]  /*7c80*/  IMAD.MOV.U32 R13, RZ, RZ, R17 ;  /* 0x000000ffff0d7224 */ /* 0x000fe200078e0011 */
[----:B------:R-:W-:Y:S01]  /*7c90*/  SHF.R.U64 R19, R14, 0x10, R15 ;  /* 0x000000100e137819 */ /* 0x000fe2000000120f */
[----:B------:R-:W-:Y:S01]  /*7ca0*/  IMAD.MOV.U32 R14, RZ, RZ, R16 ;  /* 0x000000ffff0e7224 */ /* 0x000fe200078e0010 */
[--C-:B------:R-:W-:Y:S02]  /*7cb0*/  SHF.R.U64 R37, R10, 0x10, R11.reuse ;  /* 0x000000100a257819 */ /* 0x100fe4000000120b */
[----:B------:R-:W-:Y:S02]  /*7cc0*/  SHF.R.U32.HI R24, RZ, 0x10, R11 ;  /* 0x00000010ff187819 */ /* 0x000fe4000001160b */
[----:B------:R-:W-:-:S02]  /*7cd0*/  IADD3 R6, R5, 0x10, RZ ;  /* 0x0000001005067810 */ /* 0x000fc40007ffe0ff */
[----:B------:R-:W-:Y:S02]  /*7ce0*/  SHF.R.U32.HI R11, RZ, 0x10, R15 ;  /* 0x00000010ff0b7819 */ /* 0x000fe4000001160f */
[--C-:B------:R-:W-:Y:S02]  /*7cf0*/  SHF.R.U64 R12, R16, 0x10, R17.reuse ;  /* 0x00000010100c7819 */ /* 0x100fe40000001211 */
[----:B------:R-:W-:Y:S02]  /*7d00*/  SHF.R.U32.HI R10, RZ, 0x10, R17 ;  /* 0x00000010ff0a7819 */ /* 0x000fe40000011611 */
[----:B------:R-:W-:Y:S02]  /*7d10*/  @P1 IADD3 R6, R5, -0x10, RZ ;  /* 0xfffffff005061810 */ /* 0x000fe40007ffe0ff */
[----:B------:R-:W-:Y:S02]  /*7d20*/  PRMT R34, R34, 0x5410, R25 ;  /* 0x0000541022227816 */ /* 0x000fe40000000019 */
[----:B------:R-:W-:-:S02]  /*7d30*/  PRMT R43, R43, 0x5410, R22 ;  /* 0x000054102b2b7816 */ /* 0x000fc40000000016 */
[----:B------:R-:W-:Y:S02]  /*7d40*/  PRMT R44, R44, 0x5410, R23 ;  /* 0x000054102c2c7816 */ /* 0x000fe40000000017 */
[----:B------:R-:W-:Y:S02]  /*7d50*/  PRMT R27, R31, 0x5410, R27 ;  /* 0x000054101f1b7816 */ /* 0x000fe4000000001b */
[----:B------:R-:W-:Y:S02]  /*7d60*/  PRMT R29, R33, 0x5410, R29 ;  /* 0x00005410211d7816 */ /* 0x000fe4000000001d */
[----:B------:R-:W-:Y:S02]  /*7d70*/  PRMT R59, R61, 0x5410, R59 ;  /* 0x000054103d3b7816 */ /* 0x000fe4000000003b */
        /* <DEDUP_REMOVED lines=13> */
[----:B------:R-:W-:-:S02]  /*7e50*/  LEA R22, R5, 0x6100, 0x1 ;  /* 0x0000610005167811 */ /* 0x000fc400078e08ff */
[----:B------:R-:W-:Y:S02]  /*7e60*/  LEA R23, R6, 0x6100, 0x1 ;  /* 0x0000610006177811 */ /* 0x000fe400078e08ff */
[----:B------:R-:W-:Y:S02]  /*7e70*/  PRMT R31, R14, 0x5410, R12 ;  /* 0x000054100e1f7816 */ /* 0x000fe4000000000c */
[----:B------:R-:W-:Y:S01]  /*7e80*/  PRMT R33, R13, 0x5410, R10 ;  /* 0x000054100d217816 */ /* 0x000fe2000000000a */
[----:B------:R-:W-:Y:S06]  /*7e90*/  BAR.SYNC.DEFER_BLOCKING 0x0 ;  /* 0x0000000000007b1d */ /* 0x000fec0000010000 */
[----:B------:R-:W-:Y:S05]  /*7ea0*/  @P0 BRA `(.L_x_98) ;  /* 0x00000ff000000947 */ /* 0x000fea0003800000 */
[----:B------:R-:W-:Y:S01]  /*7eb0*/  ISETP.GE.AND P0, PT, R40, c[0x0][0x27c], PT ;  /* 0x00009f0028007a0c */ /* 0x000fe20003f06270 */
[----:B------:R-:W-:-:S12]  /*7ec0*/  BSSY B0, `(.L_x_99) ;  /* 0x0000028000007945 */ /* 0x000fd80003800000 */
[----:B------:R-:W-:Y:S05]  /*7ed0*/  @P0 BRA `(.L_x_100) ;  /* 0x0000026000000947 */ /* 0x000fea0003800000 */
[----:B------:R-:W1:Y:S01]  /*7ee0*/  LDS.128 R8, [R22] ;  /* 0x0000000016087984 */ /* 0x000e620000000c00 */
[----:B------:R-:W-:Y:S01]  /*7ef0*/  SHF.L.U32 R7, R59, 0x10, RZ ;  /* 0x000000103b077819 */ /* 0x000fe200000006ff */
[C---:B------:R-:W-:Y:S01]  /*7f00*/  IMAD.U32 R5, R27.reuse, 0x10000, RZ ;  /* 0x000100001b057824 */ /* 0x040fe200078e00ff */
[----:B------:R-:W-:Y:S02]  /*7f10*/  LOP3.LUT R14, R27, 0xffff0000, RZ, 0xc0, !PT ;  /* 0xffff00001b0e7812 */ /* 0x000fe400078ec0ff */
[----:B------:R-:W-:Y:S02]  /*7f20*/  LOP3.LUT R6, R59, 0xffff0000, RZ, 0xc0, !PT ;  /* 0xffff00003b067812 */ /* 0x000fe400078ec0ff */
[C---:B-1----:R-:W-:Y:S01]  /*7f30*/  SHF.L.U32 R13, R8.reuse, 0x10, RZ ;  /* 0x00000010080d7819 */ /* 0x042fe200000006ff */
[----:B------:R-:W-:Y:S01]  /*7f40*/  IMAD.U32 R18, R11, 0x10000, RZ ;  /* 0x000100000b127824 */ /* 0x000fe200078e00ff */
[----:B------:R-:W-:Y:S02]  /*7f50*/  LOP3.LUT R12, R8, 0xffff0000, RZ, 0xc0, !PT ;  /* 0xffff0000080c7812 */ /* 0x000fe400078ec0ff */
[----:B------:R-:W-:-:S02]  /*7f60*/  LOP3.LUT R8, R9, 0xffff0000, RZ, 0xc0, !PT ;  /* 0xffff000009087812 */ /* 0x000fc400078ec0ff */
[----:B------:R-:W-:Y:S01]  /*7f70*/  SHF.L.U32 R16, R9, 0x10, RZ ;  /* 0x0000001009107819 */ /* 0x000fe200000006ff */
[----:B------:R-:W-:Y:S01]  /*7f80*/  FMUL.FTZ R9, R12, R5 ;  /* 0x000000050c097220 */ /* 0x000fe20000410000 */
[----:B------:R-:W-:Y:S01]  /*7f90*/  SHF.L.U32 R17, R10, 0x10, RZ ;  /* 0x000000100a117819 */ /* 0x000fe200000006ff */
[-C--:B------:R-:W-:Y:S01]  /*7fa0*/  FMUL.FTZ R12, R12, R7.reuse ;  /* 0x000000070c0c7220 */ /* 0x080fe20000410000 */
[----:B------:R-:W-:Y:S01]  /*7fb0*/  LOP3.LUT R15, R10, 0xffff0000, RZ, 0xc0, !PT ;  /* 0xffff00000a0f7812 */ /* 0x000fe200078ec0ff */
[C---:B------:R-:W-:Y:S01]  /*7fc0*/  FMUL.FTZ R10, R8.reuse, R14 ;  /* 0x0000000e080a7220 */ /* 0x040fe20000410000 */
[----:B------:R-:W-:Y:S01]  /*7fd0*/  LOP3.LUT R11, R11, 0xffff0000, RZ, 0xc0, !PT ;  /* 0xffff00000b0b7812 */ /* 0x000fe200078ec0ff */
[----:B------:R-:W-:Y:S01]  /*7fe0*/  FFMA.FTZ R21, R13, R7, -R9 ;  /* 0x000000070d157223 */ /* 0x000fe20000010809 */
[----:B------:R-:W-:Y:S01]  /*7ff0*/  LOP3.LUT R7, R53, 0xffff0000, RZ, 0xc0, !PT ;  /* 0xffff000035077812 */ /* 0x000fe200078ec0ff */
[----:B------:R-:W-:Y:S01]  /*8000*/  FFMA.FTZ R20, R13, R5, R12 ;  /* 0x000000050d147223 */ /* 0x000fe2000001000c */
[----:B------:R-:W-:Y:S01]  /*8010*/  LOP3.LUT R5, R47, 0xffff0000, RZ, 0xc0, !PT ;  /* 0xffff00002f057812 */ /* 0x000fe200078ec0ff */
[-C--:B------:R-:W-:Y:S01]  /*8020*/  FMUL.FTZ R9, R8, R6.reuse ;  /* 0x0000000608097220 */ /* 0x080fe20000410000 */
[----:B------:R-:W-:Y:S01]  /*8030*/  SHF.L.U32 R8, R53, 0x10, RZ ;  /* 0x0000001035087819 */ /* 0x000fe200000006ff */
[C---:B------:R-:W-:Y:S01]  /*8040*/  FFMA.FTZ R19, R16.reuse, R6, -R10 ;  /* 0x0000000610137223 */ /* 0x040fe2000001080a */
[----:B------:R-:W-:Y:S01]  /*8050*/  SHF.L.U32 R6, R47, 0x10, RZ ;  /* 0x000000102f067819 */ /* 0x000fe200000006ff */
[----:B------:R-:W-:-:S02]  /*8060*/  FFMA.FTZ R14, R16, R14, R9 ;  /* 0x0000000e100e7223 */ /* 0x000fc40000010009 */
[----:B------:R-:W-:Y:S02]  /*8070*/  FMUL.FTZ R12, R11, R5 ;  /* 0x000000050b0c7220 */ /* 0x000fe40000410000 */
[C---:B------:R-:W-:Y:S02]  /*8080*/  FMUL.FTZ R10, R15.reuse, R6 ;  /* 0x000000060f0a7220 */ /* 0x040fe40000410000 */
[-C--:B------:R-:W-:Y:S02]  /*8090*/  FMUL.FTZ R9, R15, R8.reuse ;  /* 0x000000080f097220 */ /* 0x080fe40000410000 */
[----:B------:R-:W-:Y:S02]  /*80a0*/  FMUL.FTZ R11, R11, R7 ;  /* 0x000000070b0b7220 */ /* 0x000fe40000410000 */
[C---:B------:R-:W-:Y:S01]  /*80b0*/  FFMA.FTZ R13, R17.reuse, R8, -R10 ;  /* 0x00000008110d7223 */ /* 0x040fe2000001080a */
[----:B------:R-:W-:Y:S01]  /*80c0*/  F2FP.BF16.PACK_AB R8, R20, R21 ;  /* 0x000000151408723e */ /* 0x000fe200000010ff */
[----:B------:R-:W-:Y:S01]  /*80d0*/  FFMA.FTZ R10, R17, R6, R9 ;  /* 0x00000006110a7223 */ /* 0x000fe20000010009 */
[----:B------:R-:W-:Y:S01]  /*80e0*/  F2FP.BF16.PACK_AB R9, R14, R19 ;  /* 0x000000130e09723e */ /* 0x000fe200000010ff */
[----:B------:R-:W-:-:S02]  /*80f0*/  FFMA.FTZ R7, R18, R7, -R12 ;  /* 0x0000000712077223 */ /* 0x000fc4000001080c */
[----:B------:R-:W-:Y:S01]  /*8100*/  FFMA.FTZ R11, R18, R5, R11 ;  /* 0x00000005120b7223 */ /* 0x000fe2000001000b */
[----:B------:R-:W-:-:S04]  /*8110*/  F2FP.BF16.PACK_AB R10, R10, R13 ;  /* 0x0000000d0a0a723e */ /* 0x000fc800000010ff */
[----:B------:R-:W-:-:S05]  /*8120*/  F2FP.BF16.PACK_AB R11, R11, R7 ;  /* 0x000000070b0b723e */ /* 0x000fca00000010ff */
[----:B------:R1:W-:Y:S02]  /*8130*/  STS.128 [R22], R8 ;  /* 0x0000000816007388 */ /* 0x0003e40000000c00 */
.L_x_100:
[----:B------:R-:W-:Y:S05]  /*8140*/  BSYNC B0 ;  /* 0x0000000000007941 */ /* 0x000fea0003800000 */
.L_x_99:
[----:B------:R-:W-:Y:S01]  /*8150*/  IADD3 R5, R40, 0x8, RZ ;  /* 0x0000000828057810 */ /* 0x000fe20007ffe0ff */
[----:B------:R-:W-:Y:S03]  /*8160*/  BSSY B0, `(.L_x_101) ;  /* 0x0000029000007945 */ /* 0x000fe60003800000 */
[----:B------:R-:W-:-:S13]  /*8170*/  ISETP.GE.AND P0, PT, R5, c[0x0][0x27c], PT ;  /* 0x00009f0005007a0c */ /* 0x000fda0003f06270 */
[----:B------:R-:W-:Y:S05]  /*8180*/  @P0 BRA `(.L_x_102) ;  /* 0x0000026000000947 */ /* 0x000fea0003800000 */
[----:B-1----:R-:W1:Y:S01]  /*8190*/  LDS.128 R8, [R23] ;  /* 0x0000000017087984 */ /* 0x002e620000000c00 */
        /* <DEDUP_REMOVED lines=13> */
[----:B------:R-:W-:Y:S01]  /*8270*/  FMUL.FTZ R10, R8, R14 ;  /* 0x0000000e080a7220 */ /* 0x000fe20000410000 */
[----:B------:R-:W-:Y:S01]  /*8280*/  LOP3.LUT R11, R11, 0xffff0000, RZ, 0xc0, !PT ;  /* 0xffff00000b0b7812 */ /* 0x000fe200078ec0ff */
[----:B------:R-:W-:Y:S01]  /*8290*/  FFMA.FTZ R21, R13, R7, -R9 ;  /* 0x000000070d157223 */ /* 0x000fe20000010809 */
[----:B------:R-:W-:Y:S01]  /*82a0*/  LOP3.LUT R7, R45, 0xffff0000, RZ, 0xc0, !PT ;  /* 0xffff00002d077812 */ /* 0x000fe200078ec0ff */
[----:B------:R-:W-:Y:S01]  /*82b0*/  FFMA.FTZ R20, R13, R5, R12 ;  /* 0x000000050d147223 */ /* 0x000fe2000001000c */
[----:B------:R-:W-:Y:S01]  /*82c0*/  LOP3.LUT R5, R28, 0xffff0000, RZ, 0xc0, !PT ;  /* 0xffff00001c057812 */ /* 0x000fe200078ec0ff */
[-C--:B------:R-:W-:Y:S01]  /*82d0*/  FMUL.FTZ R9, R8, R6.reuse ;  /* 0x0000000608097220 */ /* 0x080fe20000410000 */
[----:B------:R-:W-:Y:S01]  /*82e0*/  SHF.L.U32 R8, R45, 0x10, RZ ;  /* 0x000000102d087819 */ /* 0x000fe200000006ff */
[----:B------:R-:W-:Y:S01]  /*82f0*/  FFMA.FTZ R19, R16, R6, -R10 ;  /* 0x0000000610137223 */ /* 0x000fe2000001080a */
        /* <DEDUP_REMOVED lines=15> */
.L_x_102:
[----:B------:R-:W-:Y:S05]  /*83f0*/  BSYNC B0 ;  /* 0x0000000000007941 */ /* 0x000fea0003800000 */
.L_x_101:
[----:B------:R-:W-:Y:S01]  /*8400*/  IADD3 R5, R40, 0x10, RZ ;  /* 0x0000001028057810 */ /* 0x000fe20007ffe0ff */
[----:B------:R-:W-:Y:S03]  /*8410*/  BSSY B0, `(.L_x_103) ;  /* 0x0000029000007945 */ /* 0x000fe60003800000 */
[----:B------:R-:W-:-:S13]  /*8420*/  ISETP.GE.AND P0, PT, R5, c[0x0][0x27c], PT ;  /* 0x00009f0005007a0c */ /* 0x000fda0003f06270 */
[----:B------:R-:W-:Y:S05]  /*8430*/  @P0 BRA `(.L_x_104) ;  /* 0x0000026000000947 */ /* 0x000fea0003800000 */
[----:B-1----:R-:W1:Y:S01]  /*8440*/  LDS.128 R8, [R22+0x2000] ;  /* 0x0020000016087984 */ /* 0x002e620000000c00 */
[C---:B------:R-:W-:Y:S01]  /*8450*/  SHF.L.U32 R7, R46.reuse, 0x10, RZ ;  /* 0x000000102e077819 */ /* 0x040fe200000006ff */
        /* <DEDUP_REMOVED lines=14> */
[C---:B------:R-:W-:Y:S01]  /*8540*/  FFMA.FTZ R21, R13.reuse, R7, -R9 ;  /* 0x000000070d157223 */ /* 0x040fe20000010809 */
        /* <DEDUP_REMOVED lines=20> */
[----:B------:R1:W-:Y:S02]  /*8690*/  STS.128 [R22+0x2000], R8 ;  /* 0x0020000816007388 */ /* 0x0003e40000000c00 */
.L_x_104:
[----:B------:R-:W-:Y:S05]  /*86a0*/  BSYNC B0 ;  /* 0x0000000000007941 */ /* 0x000fea0003800000 */
.L_x_103:
        /* <DEDUP_REMOVED lines=42> */
.L_x_106:
[----:B------:R-:W-:Y:S05]  /*8950*/  BSYNC B0 ;  /* 0x0000000000007941 */ /* 0x000fea0003800000 */
.L_x_105:
        /* <DEDUP_REMOVED lines=42> */
.L_x_108:
[----:B------:R-:W-:Y:S05]  /*8c00*/  BSYNC B0 ;  /* 0x0000000000007941 */ /* 0x000fea0003800000 */
.L_x_107:
[----:B------:R-:W-:-:S04]  /*8c10*/  IADD3 R5, R40, 0x28, RZ ;  /* 0x0000002828057810 */ /* 0x000fc80007ffe0ff */
        /* <DEDUP_REMOVED lines=21> */
[C---:B------:R-:W-:Y:S01]  /*8d70*/  LOP3.LUT R5, R33.reuse, 0xffff0000, RZ, 0xc0, !PT ;  /* 0xffff000021057812 */ /* 0x040fe200078ec0ff */
        /* <DEDUP_REMOVED lines=18> */
.L_x_98:
[----:B------:R-:W-:Y:S05]  /*8ea0*/  BSYNC B1 ;  /* 0x0000000000017941 */ /* 0x000fea0003800000 */
.L_x_97:
[----:B------:R-:W-:-:S04]  /*8eb0*/  IADD3 R5, R62, 0x40, RZ ;  /* 0x000000403e057810 */ /* 0x000fc80007ffe0ff */
[----:B------:R-:W-:-:S13]  /*8ec0*/  ISETP.GE.AND P0, PT, R5, R35, PT ;  /* 0x000000230500720c */ /* 0x000fda0003f06270 */
[----:B------:R-:W-:Y:S05]  /*8ed0*/  @P0 BRA `(.L_x_109) ;  /* 0x0000411000000947 */ /* 0x000fea0003800000 */
[----:B------:R-:W-:Y:S01]  /*8ee0*/  ISETP.GE.AND P0, PT, R40, c[0x0][0x27c], PT ;  /* 0x00009f0028007a0c */ /* 0x000fe20003f06270 */
[----:B------:R-:W-:-:S12]  /*8ef0*/  BSSY B0, `(.L_x_110) ;  /* 0x0000028000007945 */ /* 0x000fd80003800000 */
[----:B------:R-:W-:Y:S05]  /*8f00*/  @P0 BRA `(.L_x_111) ;  /* 0x0000026000000947 */ /* 0x000fea0003800000 */
[----:B-1----:R-:W1:Y:S01]  /*8f10*/  LDS.128 R8, [R22+0x1000] ;  /* 0x0010000016087984 */ /* 0x002e620000000c00 */
        /* <DEDUP_REMOVED lines=9> */
[-C--:B------:R-:W-:Y:S01]  /*8fb0*/  FMUL.FTZ R9, R5, R12.reuse ;  /* 0x0000000c05097220 */ /* 0x080fe20000410000 */
[C---:B------:R-:W-:Y:S01]  /*8fc0*/  SHF.L.U32 R17, R10.reuse, 0x10, RZ ;  /* 0x000000100a117819 */ /* 0x040fe200000006ff */
[----:B------:R-:W-:Y:S01]  /*8fd0*/  FMUL.FTZ R12, R7, R12 ;  /* 0x0000000c070c7220 */ /* 0x000fe20000410000 */
[----:B------:R-:W-:Y:S01]  /*8fe0*/  LOP3.LUT R15, R10, 0xffff0000, RZ, 0xc0, !PT ;  /* 0xffff00000a0f7812 */ /* 0x000fe200078ec0ff */
[-C--:B------:R-:W-:Y:S01]  /*8ff0*/  FMUL.FTZ R10, R14, R8.reuse ;  /* 0x000000080e0a7220 */ /* 0x080fe20000410000 */
[----:B------:R-:W-:Y:S01]  /*9000*/  LOP3.LUT R11, R11, 0xffff0000, RZ, 0xc0, !PT ;  /* 0xffff00000b0b7812 */ /* 0x000fe200078ec0ff */
[-C--:B------:R-:W-:Y:S01]  /*9010*/  FFMA.FTZ R21, R7, R13.reuse, -R9 ;  /* 0x0000000d07157223 */ /* 0x080fe20000010809 */
[----:B------:R-:W-:Y:S01]  /*9020*/  LOP3.LUT R7, R53, 0xffff0000, RZ, 0xc0, !PT ;  /* 0xffff000035077812 */ /* 0x000fe200078ec0ff */
[----:B------:R-:W-:Y:S01]  /*9030*/  FFMA.FTZ R20, R5, R13, R12 ;  /* 0x0000000d05147223 */ /* 0x000fe2000001000c */
[----:B------:R-:W-:Y:S01]  /*9040*/  LOP3.LUT R5, R47, 0xffff0000, RZ, 0xc0, !PT ;  /* 0xffff00002f057812 */ /* 0x000fe200078ec0ff */
[C---:B------:R-:W-:Y:S01]  /*9050*/  FMUL.FTZ R9, R6.reuse, R8 ;  /* 0x0000000806097220 */ /* 0x040fe20000410000 */
[----:B------:R-:W-:Y:S01]  /*9060*/  SHF.L.U32 R8, R53, 0x10, RZ ;  /* 0x0000001035087819 */ /* 0x000fe200000006ff */
[-C--:B------:R-:W-:Y:S01]  /*9070*/  FFMA.FTZ R19, R6, R16.reuse, -R10 ;  /* 0x0000001006137223 */ /* 0x080fe2000001080a */
[----:B------:R-:W-:Y:S01]  /*9080*/  SHF.L.U32 R6, R47, 0x10, RZ ;  /* 0x000000102f067819 */ /* 0x000fe200000006ff */
[----:B------:R-:W-:-:S02]  /*9090*/  FFMA.FTZ R14, R14, R16, R9 ;  /* 0x000000100e0e7223 */ /* 0x000fc40000010009 */
[----:B------:R-:W-:Y:S02]  /*90a0*/  FMUL.FTZ R12, R5, R11 ;  /* 0x0000000b050c7220 */ /* 0x000fe40000410000 */
[-C--:B------:R-:W-:Y:S02]  /*90b0*/  FMUL.FTZ R10, R6, R15.reuse ;  /* 0x0000000f060a7220 */ /* 0x080fe40000410000 */
[C---:B------:R-:W-:Y:S02]  /*90c0*/  FMUL.FTZ R9, R8.reuse, R15 ;  /* 0x0000000f08097220 */ /* 0x040fe40000410000 */
[C---:B------:R-:W-:Y:S02]  /*90d0*/  FMUL.FTZ R11, R7.reuse, R11 ;  /* 0x0000000b070b7220 */ /* 0x040fe40000410000 */
[----:B------:R-:W-:Y:S01]  /*90e0*/  FFMA.FTZ R13, R8, R17, -R10 ;  /* 0x00000011080d7223 */ /* 0x000fe2000001080a */
        /* <DEDUP_REMOVED lines=8> */
.L_x_111:
[----:B------:R-:W-:Y:S05]  /*9170*/  BSYNC B0 ;  /* 0x0000000000007941 */ /* 0x000fea0003800000 */
.L_x_110:
[----:B------:R-:W-:Y:S01]  /*9180*/  IADD3 R5, R40, 0x8, RZ ;  /* 0x0000000828057810 */ /* 0x000fe20007ffe0ff */
[----:B------:R-:W-:Y:S03]  /*9190*/  BSSY B0, `(.L_x_112) ;  /* 0x0000029000007945 */ /* 0x000fe60003800000 */
[----:B------:R-:W-:-:S13]  /*91a0*/  ISETP.GE.AND P0, PT, R5, c[0x0][0x27c], PT ;  /* 0x00009f0005007a0c */ /* 0x000fda0003f06270 */
        /* <DEDUP_REMOVED lines=39> */
.L_x_113:
[----:B------:R-:W-:Y:S05]  /*9420*/  BSYNC B0 ;  /* 0x0000000000007941 */ /* 0x000fea0003800000 */
.L_x_112:
        /* <DEDUP_REMOVED lines=24> */
[----:B------:R-:W-:Y:S01]  /*95b0*/  FMUL.FTZ R9, R6, R8 ;  /* 0x0000000806097220 */ /* 0x000fe20000410000 */
        /* <DEDUP_REMOVED lines=17> */
.L_x_115:
[----:B------:R-:W-:Y:S05]  /*96d0*/  BSYNC B0 ;  /* 0x0000000000007941 */ /* 0x000fea0003800000 */
.L_x_114:
        /* <DEDUP_REMOVED lines=42> */
.L_x_117:
[----:B------:R-:W-:Y:S05]  /*9980*/  BSYNC B0 ;  /* 0x0000000000007941 */ /* 0x000fea0003800000 */
.L_x_116:
        /* <DEDUP_REMOVED lines=42> */
.L_x_119:
[----:B------:R-:W-:Y:S05]  /*9c30*/  BSYNC B0 ;  /* 0x0000000000007941 */ /* 0x000fea0003800000 */
.L_x_118:
        /* <DEDUP_REMOVED lines=22> */
[C---:B------:R-:W-:Y:S01]  /*9da0*/  LOP3.LUT R5, R33.reuse, 0xffff0000, RZ, 0xc0, !PT ;  /* 0xffff000021057812 */ /* 0x040fe200078ec0ff */
        /* <DEDUP_REMOVED lines=17> */
[----:B------:R1:W-:Y:S01]  /*9ec0*/  STS.128 [R23+0x5000], R8 ;  /* 0x0050000817007388 */ /* 0x0003e20000000c00 */
[----:B------:R-:W-:Y:S05]  /*9ed0*/  BRA `(.L_x_109) ;  /* 0x0000311000007947 */ /* 0x000fea0003800000 */
.L_x_94:
        /* <DEDUP_REMOVED lines=17> */
[C---:B------:R-:W-:Y:S01]  /*9ff0*/  IADD3 R10, R63.reuse, 0x20, RZ ;  /* 0x000000203f0a7810 */ /* 0x040fe20007ffe0ff */
[----:B------:R-:W-:Y:S01]  /*a000*/  CS2R R20, SRZ ;  /* 0x0000000000147805 */ /* 0x000fe2000001ff00 */
[----:B------:R-:W-:-:S02]  /*a010*/  ISETP.GE.AND P2, PT, R63, c[0x0][0x27c], PT ;  /* 0x00009f003f007a0c */ /* 0x000fc40003f46270 */
[----:B------:R-:W-:Y:S02]  /*a020*/  ISETP.GE.AND P1, PT, R9, c[0x0][0x27c], PT ;  /* 0x00009f0009007a0c */ /* 0x000fe40003f26270 */
[----:B------:R-:W-:-:S09]  /*a030*/  ISETP.GE.AND P0, PT, R10, c[0x0][0x27c], PT ;  /* 0x00009f000a007a0c */ /* 0x000fd20003f06270 */
[----:B------:R-:W-:Y:S02]  /*a040*/  @!P2 IMAD.WIDE R6, R63, 0x2, R34 ;  /* 0x000000023f06a825 */ /* 0x000fe400078e0222 */
[----:B------:R-:W-:Y:S02]  /*a050*/  @!P1 SHF.R.S32.HI R8, RZ, 0x1f, R9 ;  /* 0x0000001fff089819 */ /* 0x000fe40000011409 */
[----:B------:R-:W-:Y:S01]  /*a060*/  @!P0 SHF.R.S32.HI R5, RZ, 0x1f, R10 ;  /* 0x0000001fff058819 */ /* 0x000fe2000001140a */
[----:B------:R1:W5:Y:S01]  /*a070*/  @!P2 LD.E.128 R20, [R6.64] ;  /* 0x000000060614a980 */ /* 0x000362000c101d00 */
[----:B------:R-:W-:Y:S01]  /*a080*/  CS2R R26, SRZ ;  /* 0x00000000001a7805 */ /* 0x000fe2000001ff00 */
[----:B------:R-:W-:Y:S01]  /*a090*/  CS2R R24, SRZ ;  /* 0x0000000000187805 */ /* 0x000fe2000001ff00 */
[----:B------:R-:W-:Y:S01]  /*a0a0*/  @!P0 LEA.HI R5, R5, R10, RZ, 0x3 ;  /* 0x0000000a05058211 */ /* 0x000fe200078f18ff */
[----:B------:R-:W-:Y:S01]  /*a0b0*/  CS2R R14, SRZ ;  /* 0x00000000000e7805 */ /* 0x000fe2000001ff00 */
[----:B------:R-:W-:Y:S01]  /*a0c0*/  CS2R R10, SRZ ;  /* 0x00000000000a7805 */ /* 0x000fe2000001ff00 */
[----:B------:R-:W-:Y:S01]  /*a0d0*/  CS2R R12, SRZ ;  /* 0x00000000000c7805 */ /* 0x000fe2000001ff00 */
[----:B------:R-:W-:Y:S01]  /*a0e0*/  @!P0 LOP3.LUT R5, R5, 0xfffffff8, RZ, 0xc0, !PT ;  /* 0xfffffff805058812 */ /* 0x000fe200078ec0ff */
[----:B------:R-:W-:Y:S01]  /*a0f0*/  CS2R R30, SRZ ;  /* 0x00000000001e7805 */ /* 0x000fe2000001ff00 */
[----:B------:R-:W-:Y:S01]  /*a100*/  CS2R R28, SRZ ;  /* 0x00000000001c7805 */ /* 0x000fe2000001ff00 */
[----:B------:R-:W-:Y:S01]  /*a110*/  CS2R R18, SRZ ;  /* 0x0000000000127805 */ /* 0x000fe2000001ff00 */
[----:B------:R-:W-:Y:S01]  /*a120*/  CS2R R16, SRZ ;  /* 0x0000000000107805 */ /* 0x000fe2000001ff00 */
[----:B------:R-:W-:-:S05]  /*a130*/  @!P0 IMAD.WIDE R36, R5, 0x2, R34 ;  /* 0x0000000205248825 */ /* 0x000fca00078e0222 */
[----:B------:R2:W5:Y:S01]  /*a140*/  @!P0 LD.E.128 R28, [R36.64] ;  /* 0x00000006241c8980 */ /* 0x000562000c101d00 */
[----:B-1----:R-:W-:Y:S02]  /*a150*/  @!P1 LEA.HI R6, R8, R9, RZ, 0x3 ;  /* 0x0000000908069211 */ /* 0x002fe400078f18ff */
[----:B------:R-:W-:Y:S02]  /*a160*/  CS2R R8, SRZ ;  /* 0x0000000000087805 */ /* 0x000fe4000001ff00 */
[----:B------:R-:W-:-:S05]  /*a170*/  @!P1 LOP3.LUT R6, R6, 0xfffffff8, RZ, 0xc0, !PT ;  /* 0xfffffff806069812 */ /* 0x000fca00078ec0ff */
[----:B------:R-:W-:-:S04]  /*a180*/  @!P1 IMAD.WIDE R38, R6, 0x2, R34 ;  /* 0x0000000206269825 */ /* 0x000fc800078e0222 */
[--C-:B------:R-:W-:Y:S01]  /*a190*/  @!P1 IMAD.WIDE R34, R6, 0x2, R32.reuse ;  /* 0x0000000206229825 */ /* 0x100fe200078e0220 */
[----:B------:R2:W5:Y:S03]  /*a1a0*/  @!P1 LD.E.128 R24, [R38.64] ;  /* 0x0000000626189980 */ /* 0x000566000c101d00 */
[--C-:B------:R-:W-:Y:S01]  /*a1b0*/  @!P0 IMAD.WIDE R6, R5, 0x2, R32.reuse ;  /* 0x0000000205068825 */ /* 0x100fe200078e0220 */
[----:B------:R2:W5:Y:S03]  /*a1c0*/  @!P1 LD.E.128 R12, [R34.64] ;  /* 0x00000006220c9980 */ /* 0x000566000c101d00 */
[----:B------:R-:W-:Y:S01]  /*a1d0*/  @!P2 IMAD.WIDE R32, R63, 0x2, R32 ;  /* 0x000000023f20a825 */ /* 0x000fe200078e0220 */
[----:B------:R2:W5:Y:S04]  /*a1e0*/  @!P0 LD.E.128 R16, [R6.64] ;  /* 0x0000000606108980 */ /* 0x000568000c101d00 */
[----:B------:R2:W5:Y:S02]  /*a1f0*/  @!P2 LD.E.128 R8, [R32.64] ;  /* 0x000000062008a980 */ /* 0x000564000c101d00 */
.L_x_121:
[----:B------:R-:W-:Y:S05]  /*a200*/  BSYNC B0 ;  /* 0x0000000000007941 */ /* 0x000fea0003800000 */
.L_x_120:
[----:B-----5:R-:W-:Y:S01]  /*a210*/  IMAD.MOV.U32 R51, RZ, RZ, R24 ;  /* 0x000000ffff337224 */ /* 0x020fe200078e0018 */
[----:B------:R-:W-:Y:S01]  /*a220*/  SHF.R.U64 R49, R24, 0x10, R25 ;  /* 0x0000001018317819 */ /* 0x000fe20000001219 */
[----:B------:R-:W-:Y:S01]  /*a230*/  IMAD R5, R172, -0x80, R55 ;  /* 0xffffff80ac057824 */ /* 0x000fe200078e0237 */
[----:B------:R-:W-:Y:S01]  /*a240*/  SHF.R.U64 R57, R20, 0x10, R21 ;  /* 0x0000001014397819 */ /* 0x000fe20000001215 */
[----:B------:R-:W-:Y:S01]  /*a250*/  IMAD.MOV.U32 R59, RZ, RZ, R20 ;  /* 0x000000ffff3b7224 */ /* 0x000fe200078e0014 */
[----:B------:R-:W-:Y:S01]  /*a260*/  PRMT R49, R51, 0x5410, R49 ;  /* 0x0000541033317816 */ /* 0x000fe20000000031 */
[----:B------:R-:W-:Y:S01]  /*a270*/  IMAD.MOV.U32 R58, RZ, RZ, R21 ;  /* 0x000000ffff3a7224 */ /* 0x000fe200078e0015 */
[----:B------:R-:W-:Y:S01]  /*a280*/  IMNMX R51, R5, 0x80, PT ;  /* 0x0000008005337817 */ /* 0x000fe20003800200 */
[----:B------:R-:W-:Y:S01]  /*a290*/  IMAD.MOV.U32 R54, RZ, RZ, R23 ;  /* 0x000000ffff367224 */ /* 0x000fe200078e0017 */
[----:B------:R-:W-:Y:S01]  /*a2a0*/  SHF.R.U32.HI R52, RZ, 0x10, R21 ;  /* 0x00000010ff347819 */ /* 0x000fe20000011615 */
[----:B------:R-:W-:Y:S01]  /*a2b0*/  IMAD.MOV.U32 R50, RZ, RZ, R25 ;  /* 0x000000ffff327224 */ /* 0x000fe200078e0019 */
[----:B------:R-:W-:Y:S01]  /*a2c0*/  ISETP.GE.AND P0, PT, R62, R51, PT ;  /* 0x000000333e00720c */ /* 0x000fe20003f06270 */
[----:B------:R-:W-:Y:S01]  /*a2d0*/  IMAD.MOV.U32 R47, RZ, RZ, R26 ;  /* 0x000000ffff2f7224 */ /* 0x000fe200078e001a */
[--C-:B------:R-:W-:Y:S01]  /*a2e0*/  SHF.R.U64 R53, R22, 0x10, R23.reuse ;  /* 0x0000001016357819 */ /* 0x100fe20000001217 */
[----:B------:R-:W-:Y:S01]  /*a2f0*/  IMAD.MOV.U32 R43, RZ, RZ, R28 ;  /* 0x000000ffff2b7224 */ /* 0x000fe200078e001c */
[----:B------:R-:W-:Y:S01]  /*a300*/  SHF.R.U32.HI R48, RZ, 0x10, R23 ;  /* 0x00000010ff307819 */ /* 0x000fe20000011617 */
[----:B------:R-:W-:Y:S01]  /*a310*/  IMAD.MOV.U32 R42, RZ, RZ, R29 ;  /* 0x000000ffff2a7224 */ /* 0x000fe200078e001d */
[----:B------:R-:W-:Y:S01]  /*a320*/  SHF.R.U32.HI R44, RZ, 0x10, R25 ;  /* 0x00000010ff2c7819 */ /* 0x000fe20000011619 */
[----:B--2---:R-:W-:Y:S01]  /*a330*/  IMAD.MOV.U32 R38, RZ, RZ, R31 ;  /* 0x000000ffff267224 */ /* 0x004fe200078e001f */
[----:B------:R-:W-:Y:S01]  /*a340*/  SHF.R.U64 R45, R26, 0x10, R27 ;  /* 0x000000101a2d7819 */ /* 0x000fe2000000121b */
[----:B------:R-:W-:Y:S01]  /*a350*/  IMAD.MOV.U32 R56, RZ, RZ, R22 ;  /* 0x000000ffff387224 */ /* 0x000fe200078e0016 */
[----:B------:R-:W-:Y:S01]  /*a360*/  SHF.R.U64 R41, R28, 0x10, R29 ;  /* 0x000000101c297819 */ /* 0x000fe2000000121d */
[----:B------:R-:W-:Y:S01]  /*a370*/  IMAD.MOV.U32 R46, RZ, RZ, R27 ;  /* 0x000000ffff2e7224 */ /* 0x000fe200078e001b */
[----:B------:R-:W-:Y:S01]  /*a380*/  SHF.R.U32.HI R36, RZ, 0x10, R29 ;  /* 0x00000010ff247819 */ /* 0x000fe2000001161d */
[----:B------:R-:W-:Y:S01]  /*a390*/  IMAD.MOV.U32 R39, RZ, RZ, R30 ;  /* 0x000000ffff277224 */ /* 0x000fe200078e001e */
[----:B------:R-:W-:Y:S01]  /*a3a0*/  SHF.R.U64 R37, R30, 0x10, R31 ;  /* 0x000000101e257819 */ /* 0x000fe2000000121f */
[----:B------:R-:W-:Y:S01]  /*a3b0*/  IMAD.MOV.U32 R34, RZ, RZ, R9 ;  /* 0x000000ffff227224 */ /* 0x000fe200078e0009 */
[----:B------:R-:W-:Y:S01]  /*a3c0*/  SHF.R.U32.HI R32, RZ, 0x10, R31 ;  /* 0x00000010ff207819 */ /* 0x000fe2000001161f */
[----:B------:R-:W-:Y:S01]  /*a3d0*/  IMAD.MOV.U32 R31, RZ, RZ, R10 ;  /* 0x000000ffff1f7224 */ /* 0x000fe200078e000a */
[----:B------:R-:W-:Y:S01]  /*a3e0*/  SHF.R.U32.HI R40, RZ, 0x10, R27 ;  /* 0x00000010ff287819 */ /* 0x000fe2000001161b */
[----:B------:R-:W-:Y:S01]  /*a3f0*/  IMAD.MOV.U32 R26, RZ, RZ, R13 ;  /* 0x000000ffff1a7224 */ /* 0x000fe200078e000d */
[--C-:B------:R-:W-:Y:S01]  /*a400*/  SHF.R.U64 R33, R8, 0x10, R9.reuse ;  /* 0x0000001008217819 */ /* 0x100fe20000001209 */
[----:B------:R-:W-:Y:S01]  /*a410*/  IMAD.MOV.U32 R23, RZ, RZ, R14 ;  /* 0x000000ffff177224 */ /* 0x000fe200078e000e */
[----:B------:R-:W-:Y:S01]  /*a420*/  SHF.R.U32.HI R28, RZ, 0x10, R9 ;  /* 0x00000010ff1c7819 */ /* 0x000fe20000011609 */
[----:B------:R-:W-:Y:S01]  /*a430*/  IMAD.MOV.U32 R35, RZ, RZ, R8 ;  /* 0x000000ffff237224 */ /* 0x000fe200078e0008 */
[--C-:B------:R-:W-:Y:S01]  /*a440*/  SHF.R.U64 R29, R10, 0x10, R11.reuse ;  /* 0x000000100a1d7819 */ /* 0x100fe2000000120b */
[----:B------:R-:W-:Y:S01]  /*a450*/  IMAD.MOV.U32 R30, RZ, RZ, R11 ;  /* 0x000000ffff1e7224 */ /* 0x000fe200078e000b */
[--C-:B------:R-:W-:Y:S01]  /*a460*/  SHF.R.U64 R25, R12, 0x10, R13.reuse ;  /* 0x000000100c197819 */ /* 0x100fe2000000120d */
[----:B------:R-:W-:Y:S01]  /*a470*/  IMAD.MOV.U32 R27, RZ, RZ, R12 ;  /* 0x000000ffff1b7224 */ /* 0x000fe200078e000c */
[----:B------:R-:W-:Y:S01]  /*a480*/  SHF.R.U32.HI R20, RZ, 0x10, R13 ;  /* 0x00000010ff147819 */ /* 0x000fe2000001160d */
[--C-:B------:R-:W-:Y:S01]  /*a490*/  IMAD.MOV.U32 R22, RZ, RZ, R15.reuse ;  /* 0x000000ffff167224 */ /* 0x100fe200078e000f */
[----:B------:R-:W-:Y:S01]  /*a4a0*/  SHF.R.U64 R21, R14, 0x10, R15 ;  /* 0x000000100e157819 */ /* 0x000fe2000000120f */
[----:B------:R-:W-:Y:S01]  /*a4b0*/  IMAD.MOV.U32 R14, RZ, RZ, R16 ;  /* 0x000000ffff0e7224 */ /* 0x000fe200078e0010 */
[----:B------:R-:W-:Y:S01]  /*a4c0*/  SHF.R.U32.HI R24, RZ, 0x10, R11 ;  /* 0x00000010ff187819 */ /* 0x000fe2000001160b */
[----:B------:R-:W-:Y:S01]  /*a4d0*/  IMAD.MOV.U32 R13, RZ, RZ, R17 ;  /* 0x000000ffff0d7224 */ /* 0x000fe200078e0011 */
[----:B------:R-:W-:Y:S01]  /*a4e0*/  SHF.R.U32.HI R11, RZ, 0x10, R15 ;  /* 0x00000010ff0b7819 */ /* 0x000fe2000001160f */
[----:B------:R-:W-:Y:S01]  /*a4f0*/  IMAD.MOV.U32 R10, RZ, RZ, R18 ;  /* 0x000000ffff0a7224 */ /* 0x000fe200078e0012 */
[----:B------:R-:W-:Y:S01]  /*a500*/  SHF.R.U64 R12, R16, 0x10, R17 ;  /* 0x00000010100c7819 */ /* 0x000fe20000001211 */
[----:B------:R-:W-:Y:S01]  /*a510*/  IMAD.MOV.U32 R9, RZ, RZ, R19 ;  /* 0x000000ffff097224 */ /* 0x000fe200078e0013 */
[----:B------:R-:W-:Y:S01]  /*a520*/  SHF.R.U32.HI R7, RZ, 0x10, R17 ;  /* 0x00000010ff077819 */ /* 0x000fe20000011611 */
[----:B------:R-:W-:-:S04]  /*a530*/  DEPBAR.LE SB0, 0x1 ;  /* 0x000080400000791a */ /* 0x000fc80000000000 */
[--C-:B------:R-:W-:Y:S01]  /*a540*/  SHF.R.U64 R8, R18, 0x10, R19.reuse ;  /* 0x0000001012087819 */ /* 0x100fe20000001213 */
[----:B------:R-:W-:Y:S01]  /*a550*/  BSSY B1, `(.L_x_122) ;  /* 0x000015c000017945 */ /* 0x000fe20003800000 */
[----:B------:R-:W-:Y:S02]  /*a560*/  SHF.R.U32.HI R6, RZ, 0x10, R19 ;  /* 0x00000010ff067819 */ /* 0x000fe40000011613 */
        /* <DEDUP_REMOVED lines=22> */
[----:B------:R-:W-:Y:S01]  /*a6d0*/  PRMT R59, R9, 0x5410, R6 ;  /* 0x00005410093b7816 */ /* 0x000fe20000000006 */
[----:B------:R-:W-:Y:S06]  /*a6e0*/  BAR.SYNC.DEFER_BLOCKING 0x0 ;  /* 0x0000000000007b1d */ /* 0x000fec0000010000 */
[----:B------:R-:W-:Y:S05]  /*a6f0*/  @P0 BRA `(.L_x_123) ;  /* 0x0000141000000947 */ /* 0x000fea0003800000 */
[----:B------:R-:W-:Y:S01]  /*a700*/  ISETP.GE.AND P0, PT, R63, c[0x0][0x27c], PT ;  /* 0x00009f003f007a0c */ /* 0x000fe20003f06270 */
[----:B------:R-:W-:-:S12]  /*a710*/  BSSY B0, `(.L_x_124) ;  /* 0x0000065000007945 */ /* 0x000fd80003800000 */
[----:B------:R-:W-:Y:S05]  /*a720*/  @P0 BRA `(.L_x_125) ;  /* 0x0000063000000947 */ /* 0x000fea0003800000 */
[----:B------:R-:W-:Y:S01]  /*a730*/  IMAD.MOV.U32 R7, RZ, RZ, c[0x0][0x27c] ;  /* 0x00009f00ff077624 */ /* 0x000fe200078e00ff */
[----:B------:R-:W-:Y:S01]  /*a740*/  LEA.HI R6, R62, R62, RZ, 0x1 ;  /* 0x0000003e3e067211 */ /* 0x000fe200078f08ff */
[----:B------:R-:W-:-:S03]  /*a750*/  IMAD.SHL.U32 R5, R96, 0x40, RZ ;  /* 0x0000004060057824 */ /* 0x000fc600078e00ff */
[----:B------:R-:W-:Y:S02]  /*a760*/  LEA.HI R7, R7, R60, RZ, 0x1d ;  /* 0x0000003c07077211 */ /* 0x000fe400078fe8ff */
[----:B------:R-:W-:Y:S02]  /*a770*/  LOP3.LUT R6, R6, 0x7fffffe, RZ, 0xc0, !PT ;  /* 0x07fffffe06067812 */ /* 0x000fe400078ec0ff */
[----:B------:R-:W-:Y:S02]  /*a780*/  SHF.R.S32.HI R9, RZ, 0x1f, R7 ;  /* 0x0000001fff097819 */ /* 0x000fe40000011407 */
[----:B------:R-:W-:Y:S02]  /*a790*/  LOP3.LUT R5, R5, 0xc0, RZ, 0xc0, !PT ;  /* 0x000000c005057812 */ /* 0x000fe400078ec0ff */
[----:B------:R-:W-:Y:S01]  /*a7a0*/  LEA.HI R9, R9, R7, RZ, 0x2 ;  /* 0x0000000709097211 */ /* 0x000fe200078f10ff */
[----:B------:R-:W-:Y:S01]  /*a7b0*/  IMAD.SHL.U32 R7, R7, 0x8, RZ ;  /* 0x0000000807077824 */ /* 0x000fe200078e00ff */
[----:B------:R-:W-:-:S02]  /*a7c0*/  IADD3 R6, R62, -R6, RZ ;  /* 0x800000063e067210 */ /* 0x000fc40007ffe0ff */
[C---:B------:R-:W-:Y:S02]  /*a7d0*/  LOP3.LUT R8, R5.reuse, 0x18, R63, 0xf8, !PT ;  /* 0x0000001805087812 */ /* 0x040fe400078ef83f */
[----:B------:R-:W-:Y:S01]  /*a7e0*/  SHF.R.U32.HI R10, RZ, 0x3, R5 ;  /* 0x00000003ff0a7819 */ /* 0x000fe20000011605 */
[----:B------:R-:W-:Y:S01]  /*a7f0*/  IMAD R6, R64, 0x8, R6 ;  /* 0x0000000840067824 */ /* 0x000fe200078e0206 */
[----:B------:R-:W-:Y:S01]  /*a800*/  LOP3.LUT R5, R5, 0x18, R7, 0xf8, !PT ;  /* 0x0000001805057812 */ /* 0x000fe200078ef807 */
[----:B------:R-:W-:Y:S01]  /*a810*/  IMAD.SHL.U32 R7, R9, 0x400, RZ ;  /* 0x0000040009077824 */ /* 0x000fe200078e00ff */
[-C--:B------:R-:W-:Y:S02]  /*a820*/  LOP3.LUT R8, R8, R10.reuse, RZ, 0x3c, !PT ;  /* 0x0000000a08087212 */ /* 0x080fe400078e3cff */
[----:B------:R-:W-:Y:S02]  /*a830*/  SHF.L.U32 R6, R6, 0x5, RZ ;  /* 0x0000000506067819 */ /* 0x000fe400000006ff */
[----:B------:R-:W-:-:S02]  /*a840*/  LOP3.LUT R5, R5, R10, RZ, 0x3c, !PT ;  /* 0x0000000a05057212 */ /* 0x000fc400078e3cff */
[----:B------:R-:W-:Y:S02]  /*a850*/  LOP3.LUT R7, R7, 0x7ffff000, RZ, 0xc0, !PT ;  /* 0x7ffff00007077812 */ /* 0x000fe400078ec0ff */
[----:B------:R-:W-:Y:S02]  /*a860*/  IADD3 R8, R6, R8, RZ ;  /* 0x0000000806087210 */ /* 0x000fe40007ffe0ff */
[----:B------:R-:W-:Y:S01]  /*a870*/  IADD3 R5, R5, R7, R6 ;  /* 0x0000000705057210 */ /* 0x000fe20007ffe006 */
[----:B------:R-:W-:Y:S02]  /*a880*/  IMAD.U32 R6, R53, 0x10000, RZ ;  /* 0x0001000035067824 */ /* 0x000fe400078e00ff */
[----:B------:R-:W-:Y:S01]  /*a890*/  IMAD.SHL.U32 R33, R8, 0x2, RZ ;  /* 0x0000000208217824 */ /* 0x000fe200078e00ff */
[----:B------:R-:W-:Y:S02]  /*a8a0*/  SHF.L.U32 R32, R5, 0x1, RZ ;  /* 0x0000000105207819 */ /* 0x000fe400000006ff */
[----:B------:R-:W-:-:S02]  /*a8b0*/  LOP3.LUT R5, R37, 0xffff0000, RZ, 0xc0, !PT ;  /* 0xffff000025057812 */ /* 0x000fc400078ec0ff */
[----:B------:R-:W1:Y:S04]  /*a8c0*/  LDS.128 R12, [R33+0x6100] ;  /* 0x00610000210c7984 */ /* 0x000e680000000c00 */
[----:B------:R-:W2:Y:S01]  /*a8d0*/  LDS.128 R8, [R32+0x6100] ;  /* 0x0061000020087984 */ /* 0x000ea20000000c00 */
[C---:B-1----:R-:W-:Y:S01]  /*a8e0*/  IMAD.U32 R17, R12.reuse, 0x10000, RZ ;  /* 0x000100000c117824 */ /* 0x042fe200078e00ff */
[----:B------:R-:W-:Y:S01]  /*a8f0*/  LOP3.LUT R20, R12, 0xffff0000, RZ, 0xc0, !PT ;  /* 0xffff00000c147812 */ /* 0x000fe200078ec0ff */
[----:B------:R-:W-:Y:S01]  /*a900*/  IMAD.U32 R12, R37, 0x10000, RZ ;  /* 0x00010000250c7824 */ /* 0x000fe200078e00ff */
[----:B------:R-:W-:Y:S02]  /*a910*/  SHF.L.U32 R21, R13, 0x10, RZ ;  /* 0x000000100d157819 */ /* 0x000fe400000006ff */
[----:B--2---:R-:W-:-:S02]  /*a920*/  SHF.L.U32 R7, R10, 0x10, RZ ;  /* 0x000000100a077819 */ /* 0x004fc400000006ff */
[----:B------:R-:W-:Y:S01]  /*a930*/  LOP3.LUT R28, R13, 0xffff0000, RZ, 0xc0, !PT ;  /* 0xffff00000d1c7812 */ /* 0x000fe200078ec0ff */
[C---:B------:R-:W-:Y:S01]  /*a940*/  IMAD.U32 R13, R14.reuse, 0x10000, RZ ;  /* 0x000100000e0d7824 */ /* 0x040fe200078e00ff */
[----:B------:R-:W-:Y:S01]  /*a950*/  LOP3.LUT R16, R14, 0xffff0000, RZ, 0xc0, !PT ;  /* 0xffff00000e107812 */ /* 0x000fe200078ec0ff */
[C---:B------:R-:W-:Y:S01]  /*a960*/  IMAD.U32 R14, R8.reuse, 0x10000, RZ ;  /* 0x00010000080e7824 */ /* 0x040fe200078e00ff */
[C---:B------:R-:W-:Y:S02]  /*a970*/  SHF.L.U32 R25, R15.reuse, 0x10, RZ ;  /* 0x000000100f197819 */ /* 0x040fe400000006ff */
[----:B------:R-:W-:Y:S02]  /*a980*/  LOP3.LUT R27, R15, 0xffff0000, RZ, 0xc0, !PT ;  /* 0xffff00000f1b7812 */ /* 0x000fe400078ec0ff */
[----:B------:R-:W-:Y:S01]  /*a990*/  LOP3.LUT R15, R8, 0xffff0000, RZ, 0xc0, !PT ;  /* 0xffff0000080f7812 */ /* 0x000fe200078ec0ff */
[----:B------:R-:W-:Y:S01]  /*a9a0*/  FMUL.FTZ R8, R7, R12 ;  /* 0x0000000c07087220 */ /* 0x000fe20000410000 */
[----:B------:R-:W-:Y:S01]  /*a9b0*/  SHF.L.U32 R19, R9, 0x10, RZ ;  /* 0x0000001009137819 */ /* 0x000fe200000006ff */
[-C--:B------:R-:W-:Y:S01]  /*a9c0*/  FMUL.FTZ R7, R7, R6.reuse ;  /* 0x0000000607077220 */ /* 0x080fe20000410000 */
[----:B------:R-:W-:Y:S01]  /*a9d0*/  LOP3.LUT R23, R9, 0xffff0000, RZ, 0xc0, !PT ;  /* 0xffff000009177812 */ /* 0x000fe200078ec0ff */
[C---:B------:R-:W-:Y:S01]  /*a9e0*/  FFMA.FTZ R36, R13.reuse, R6, -R8 ;  /* 0x000000060d247223 */ /* 0x040fe20000010808 */
[----:B------:R-:W-:Y:S01]  /*a9f0*/  LOP3.LUT R9, R10, 0xffff0000, RZ, 0xc0, !PT ;  /* 0xffff00000a097812 */ /* 0x000fe200078ec0ff */
[----:B------:R-:W-:Y:S01]  /*aa00*/  FFMA.FTZ R35, R13, R12, R7 ;  /* 0x0000000c0d237223 */ /* 0x000fe20000010007 */
[----:B------:R-:W-:Y:S01]  /*aa10*/  LOP3.LUT R6, R53, 0xffff0000, RZ, 0xc0, !PT ;  /* 0xffff000035067812 */ /* 0x000fe200078ec0ff */
[----:B------:R-:W-:Y:S01]  /*aa20*/  IMAD.U32 R8, R38, 0x10000, RZ ;  /* 0x0001000026087824 */ /* 0x000fe200078e00ff */
[----:B------:R-:W-:Y:S01]  /*aa30*/  SHF.L.U32 R7, R57, 0x10, RZ ;  /* 0x0000001039077819 */ /* 0x000fe200000006ff */
[----:B------:R-:W-:Y:S01]  /*aa40*/  FMUL.FTZ R10, R9, R5 ;  /* 0x00000005090a7220 */ /* 0x000fe20000410000 */
[----:B------:R-:W-:Y:S01]  /*aa50*/  SHF.L.U32 R18, R11, 0x10, RZ ;  /* 0x000000100b127819 */ /* 0x000fe200000006ff */
[-C--:B------:R-:W-:Y:S01]  /*aa60*/  FMUL.FTZ R9, R9, R6.reuse ;  /* 0x0000000609097220 */ /* 0x080fe20000410000 */
[----:B------:R-:W-:Y:S01]  /*aa70*/  LOP3.LUT R22, R11, 0xffff0000, RZ, 0xc0, !PT ;  /* 0xffff00000b167812 */ /* 0x000fe200078ec0ff */
[----:B------:R-:W-:Y:S01]  /*aa80*/  FFMA.FTZ R34, R16, R6, -R10 ;  /* 0x0000000610227223 */ /* 0x000fe2000001080a */
[----:B------:R-:W-:Y:S01]  /*aa90*/  LOP3.LUT R11, R38, 0xffff0000, RZ, 0xc0, !PT ;  /* 0xffff0000260b7812 */ /* 0x000fe200078ec0ff */
[----:B------:R-:W-:-:S02]  /*aaa0*/  FMUL.FTZ R6, R14, R8 ;  /* 0x000000080e067220 */ /* 0x000fc40000410000 */
[----:B------:R-:W-:Y:S01]  /*aab0*/  FMUL.FTZ R10, R14, R7 ;  /* 0x000000070e0a7220 */ /* 0x000fe20000410000 */
[----:B------:R-:W-:Y:S01]  /*aac0*/  F2FP.BF16.PACK_AB R14, R34, R36 ;  /* 0x00000024220e723e */ /* 0x000fe200000010ff */
[----:B------:R-:W-:Y:S01]  /*aad0*/  FFMA.FTZ R31, R16, R5, R9 ;  /* 0x00000005101f7223 */ /* 0x000fe20000010009 */
[----:B------:R-:W-:Y:S01]  /*aae0*/  LOP3.LUT R5, R57, 0xffff0000, RZ, 0xc0, !PT ;  /* 0xffff000039057812 */ /* 0x000fe200078ec0ff */
[----:B------:R-:W-:Y:S01]  /*aaf0*/  FFMA.FTZ R30, R17, R7, -R6 ;  /* 0x00000007111e7223 */ /* 0x000fe20000010806 */
[----:B------:R-:W-:Y:S01]  /*ab00*/  SHF.L.U32 R6, R39, 0x10, RZ ;  /* 0x0000001027067819 */ /* 0x000fe200000006ff */
[----:B------:R-:W-:Y:S02]  /*ab10*/  FFMA.FTZ R29, R17, R8, R10 ;  /* 0x00000008111d7223 */ /* 0x000fe4000001000a */
[C---:B------:R-:W-:Y:S02]  /*ab20*/  FMUL.FTZ R8, R15.reuse, R11 ;  /* 0x0000000b0f087220 */ /* 0x040fe40000410000 */
[----:B------:R-:W-:-:S02]  /*ab30*/  FMUL.FTZ R12, R15, R5 ;  /* 0x000000050f0c7220 */ /* 0x000fc40000410000 */
[----:B------:R-:W-:Y:S02]  /*ab40*/  IMAD.U32 R7, R52, 0x10000, RZ ;  /* 0x0001000034077824 */ /* 0x000fe400078e00ff */
[----:B------:R-:W-:Y:S02]  /*ab50*/  IMAD.U32 R9, R40, 0x10000, RZ ;  /* 0x0001000028097824 */ /* 0x000fe400078e00ff */
[----:B------:R-:W-:Y:S01]  /*ab60*/  FFMA.FTZ R26, R20, R5, -R8 ;  /* 0x00000005141a7223 */ /* 0x000fe20000010808 */
[----:B------:R-:W-:Y:S01]  /*ab70*/  SHF.L.U32 R5, R48, 0x10, RZ ;  /* 0x0000001030057819 */ /* 0x000fe200000006ff */
[C---:B------:R-:W-:Y:S02]  /*ab80*/  FMUL.FTZ R10, R19.reuse, R6 ;  /* 0x00000006130a7220 */ /* 0x040fe40000410000 */
[----:B------:R-:W-:Y:S02]  /*ab90*/  FFMA.FTZ R24, R20, R11, R12 ;  /* 0x0000000b14187223 */ /* 0x000fe4000001000c */
[----:B------:R-:W-:-:S02]  /*aba0*/  FMUL.FTZ R8, R19, R7 ;  /* 0x0000000713087220 */ /* 0x000fc40000410000 */
[----:B------:R-:W-:Y:S02]  /*abb0*/  FMUL.FTZ R11, R18, R9 ;  /* 0x00000009120b7220 */ /* 0x000fe40000410000 */
[C---:B------:R-:W-:Y:S01]  /*abc0*/  FFMA.FTZ R20, R21.reuse, R7, -R10 ;  /* 0x0000000715147223 */ /* 0x040fe2000001080a */
[----:B------:R-:W-:Y:S01]  /*abd0*/  LOP3.LUT R7, R48, 0xffff0000, RZ, 0xc0, !PT ;  /* 0xffff000030077812 */ /* 0x000fe200078ec0ff */
[----:B------:R-:W-:Y:S01]  /*abe0*/  FFMA.FTZ R19, R21, R6, R8 ;  /* 0x0000000615137223 */ /* 0x000fe20000010008 */
[----:B------:R-:W-:Y:S01]  /*abf0*/  LOP3.LUT R6, R39, 0xffff0000, RZ, 0xc0, !PT ;  /* 0xffff000027067812 */ /* 0x000fe200078ec0ff */
[-C--:B------:R-:W-:Y:S01]  /*ac00*/  FMUL.FTZ R10, R18, R5.reuse ;  /* 0x00000005120a7220 */ /* 0x080fe20000410000 */
[----:B------:R-:W-:Y:S01]  /*ac10*/  LOP3.LUT R8, R52, 0xffff0000, RZ, 0xc0, !PT ;  /* 0xffff000034087812 */ /* 0x000fe200078ec0ff */
[C---:B------:R-:W-:Y:S01]  /*ac20*/  FFMA.FTZ R17, R25.reuse, R5, -R11 ;  /* 0x0000000519117223 */ /* 0x040fe2000001080b */
[----:B------:R-:W-:Y:S01]  /*ac30*/  LOP3.LUT R5, R40, 0xffff0000, RZ, 0xc0, !PT ;  /* 0xffff000028057812 */ /* 0x000fe200078ec0ff */
[----:B------:R-:W-:-:S02]  /*ac40*/  FFMA.FTZ R16, R25, R9, R10 ;  /* 0x0000000919107223 */ /* 0x000fc4000001000a */
[C---:B------:R-:W-:Y:S02]  /*ac50*/  FMUL.FTZ R12, R23.reuse, R6 ;  /* 0x00000006170c7220 */ /* 0x040fe40000410000 */
[-C--:B------:R-:W-:Y:S02]  /*ac60*/  FMUL.FTZ R11, R23, R8.reuse ;  /* 0x00000008170b7220 */ /* 0x080fe40000410000 */
[C---:B------:R-:W-:Y:S02]  /*ac70*/  FMUL.FTZ R10, R22.reuse, R5 ;  /* 0x00000005160a7220 */ /* 0x040fe40000410000 */
[----:B------:R-:W-:Y:S02]  /*ac80*/  FMUL.FTZ R9, R22, R7 ;  /* 0x0000000716097220 */ /* 0x000fe40000410000 */
[----:B------:R-:W-:Y:S01]  /*ac90*/  FFMA.FTZ R13, R28, R8, -R12 ;  /* 0x000000081c0d7223 */ /* 0x000fe2000001080c */
[----:B------:R-:W-:Y:S01]  /*aca0*/  F2FP.BF16.PACK_AB R12, R26, R30 ;  /* 0x0000001e1a0c723e */ /* 0x000fe200000010ff */
[----:B------:R-:W-:Y:S01]  /*acb0*/  FFMA.FTZ R6, R28, R6, R11 ;  /* 0x000000061c067223 */ /* 0x000fe2000001000b */
[----:B------:R-:W-:Y:S01]  /*acc0*/  F2FP.BF16.PACK_AB R8, R24, R29 ;  /* 0x0000001d1808723e */ /* 0x000fe200000010ff */
[----:B------:R-:W-:Y:S01]  /*acd0*/  FFMA.FTZ R15, R27, R7, -R10 ;  /* 0x000000071b0f7223 */ /* 0x000fe2000001080a */
[----:B------:R-:W-:Y:S01]  /*ace0*/  F2FP.BF16.PACK_AB R13, R13, R20 ;  /* 0x000000140d0d723e */ /* 0x000fe200000010ff */
[----:B------:R-:W-:Y:S01]  /*acf0*/  FFMA.FTZ R11, R27, R5, R9 ;  /* 0x000000051b0b7223 */ /* 0x000fe20000010009 */
[----:B------:R-:W-:-:S02]  /*ad00*/  F2FP.BF16.PACK_AB R10, R31, R35 ;  /* 0x000000231f0a723e */ /* 0x000fc400000010ff */
[----:B------:R-:W-:Y:S02]  /*ad10*/  F2FP.BF16.PACK_AB R15, R15, R17 ;  /* 0x000000110f0f723e */ /* 0x000fe400000010ff */
[----:B------:R-:W-:Y:S02]  /*ad20*/  F2FP.BF16.PACK_AB R9, R6, R19 ;  /* 0x000000130609723e */ /* 0x000fe400000010ff */
[----:B------:R-:W-:Y:S01]  /*ad30*/  F2FP.BF16.PACK_AB R11, R11, R16 ;  /* 0x000000100b0b723e */ /* 0x000fe200000010ff */
[----:B------:R1:W-:Y:S04]  /*ad40*/  STS.128 [R33+0x6100], R12 ;  /* 0x0061000c21007388 */ /* 0x0003e80000000c00 */
[----:B------:R1:W-:Y:S02]  /*ad50*/  STS.128 [R32+0x6100], R8 ;  /* 0x0061000820007388 */ /* 0x0003e40000000c00 */
.L_x_125:
[----:B------:R-:W-:Y:S05]  /*ad60*/  BSYNC B0 ;  /* 0x0000000000007941 */ /* 0x000fea0003800000 */
.L_x_124:
[----:B------:R-:W-:Y:S01]  /*ad70*/  IADD3 R5, R63, 0x10, RZ ;  /* 0x000000103f057810 */ /* 0x000fe20007ffe0ff */
[----:B------:R-:W-:Y:S03]  /*ad80*/  BSSY B0, `(.L_x_126) ;  /* 0x000006c000007945 */ /* 0x000fe60003800000 */
[----:B------:R-:W-:-:S13]  /*ad90*/  ISETP.GE.AND P0, PT, R5, c[0x0][0x27c], PT ;  /* 0x00009f0005007a0c */ /* 0x000fda0003f06270 */
[----:B------:R-:W-:Y:S05]  /*ada0*/  @P0 BRA `(.L_x_127) ;  /* 0x0000069000000947 */ /* 0x000fea0003800000 */
[----:B-1----:R-:W-:Y:S01]  /*adb0*/  SHF.R.S32.HI R8, RZ, 0x1f, R5 ;  /* 0x0000001fff087819 */ /* 0x002fe20000011405 */
[----:B------:R-:W-:Y:S01]  /*adc0*/  IMAD.SHL.U32 R9, R96, 0x40, RZ ;  /* 0x0000004060097824 */ /* 0x000fe200078e00ff */
[----:B------:R-:W-:Y:S01]  /*add0*/  LEA.HI R10, R62, R62, RZ, 0x1 ;  /* 0x0000003e3e0a7211 */ /* 0x000fe200078f08ff */
[----:B------:R-:W-:Y:S01]  /*ade0*/  IMAD.MOV.U32 R11, RZ, RZ, c[0x0][0x27c] ;  /* 0x00009f00ff0b7624 */ /* 0x000fe200078e00ff */
[CC--:B------:R-:W-:Y:S02]  /*adf0*/  LEA.HI R7, R8.reuse, R5.reuse, RZ, 0x3 ;  /* 0x0000000508077211 */ /* 0x0c0fe400078f18ff */
[----:B------:R-:W-:Y:S02]  /*ae00*/  LEA.HI R8, R8, R5, RZ, 0x5 ;  /* 0x0000000508087211 */ /* 0x000fe400078f28ff */
[----:B------:R-:W-:Y:S02]  /*ae10*/  LOP3.LUT R10, R10, 0x7fffffe, RZ, 0xc0, !PT ;  /* 0x07fffffe0a0a7812 */ /* 0x000fe400078ec0ff */
[----:B------:R-:W-:-:S02]  /*ae20*/  SHF.R.S32.HI R6, RZ, 0x3, R7 ;  /* 0x00000003ff067819 */ /* 0x000fc40000011407 */
[----:B------:R-:W-:Y:S02]  /*ae30*/  LOP3.LUT R5, R9, 0xc0, RZ, 0xc0, !PT ;  /* 0x000000c009057812 */ /* 0x000fe400078ec0ff */
[----:B------:R-:W-:Y:S01]  /*ae40*/  SHF.L.U32 R9, R8, 0x7, RZ ;  /* 0x0000000708097819 */ /* 0x000fe200000006ff */
[----:B------:R-:W-:Y:S01]  /*ae50*/  IMAD.IADD R8, R62, 0x1, -R10 ;  /* 0x000000013e087824 */ /* 0x000fe200078e0a0a */
[----:B------:R-:W-:Y:S02]  /*ae60*/  LEA.HI R6, R11, R6, RZ, 0x1d ;  /* 0x000000060b067211 */ /* 0x000fe400078fe8ff */
[----:B------:R-:W-:Y:S01]  /*ae70*/  LOP3.LUT R10, R5, 0x18, R7, 0xf8, !PT ;  /* 0x00000018050a7812 */ /* 0x000fe200078ef807 */
[----:B------:R-:W-:Y:S01]  /*ae80*/  IMAD R7, R64, 0x8, R8 ;  /* 0x0000000840077824 */ /* 0x000fe200078e0208 */
[----:B------:R-:W-:Y:S02]  /*ae90*/  SHF.R.S32.HI R8, RZ, 0x1f, R6 ;  /* 0x0000001fff087819 */ /* 0x000fe40000011406 */
[----:B------:R-:W-:Y:S01]  /*aea0*/  LOP3.LUT R11, R9, 0x7ffff000, RZ, 0xc0, !PT ;  /* 0x7ffff000090b7812 */ /* 0x000fe200078ec0ff */
[----:B------:R-:W-:Y:S01]  /*aeb0*/  IMAD.SHL.U32 R7, R7, 0x20, RZ ;  /* 0x0000002007077824 */ /* 0x000fe200078e00ff */
[----:B------:R-:W-:-:S02]  /*aec0*/  SHF.L.U32 R9, R6, 0x3, RZ ;  /* 0x0000000306097819 */ /* 0x000fc400000006ff */
[----:B------:R-:W-:Y:S02]  /*aed0*/  LEA.HI R6, R8, R6, RZ, 0x2 ;  /* 0x0000000608067211 */ /* 0x000fe400078f10ff */
[----:B------:R-:W-:Y:S02]  /*aee0*/  SHF.R.U32.HI R12, RZ, 0x3, R5 ;  /* 0x00000003ff0c7819 */ /* 0x000fe40000011605 */
[----:B------:R-:W-:Y:S01]  /*aef0*/  LOP3.LUT R8, R5, 0x18, R9, 0xf8, !PT ;  /* 0x0000001805087812 */ /* 0x000fe200078ef809 */
[----:B------:R-:W-:Y:S01]  /*af00*/  IMAD.SHL.U32 R5, R6, 0x400, RZ ;  /* 0x0000040006057824 */ /* 0x000fe200078e00ff */
[-C--:B------:R-:W-:Y:S02]  /*af10*/  LOP3.LUT R10, R10, R12.reuse, RZ, 0x3c, !PT ;  /* 0x0000000c0a0a7212 */ /* 0x080fe400078e3cff */
[----:B------:R-:W-:Y:S02]  /*af20*/  LOP3.LUT R6, R8, R12, RZ, 0x3c, !PT ;  /* 0x0000000c08067212 */ /* 0x000fe400078e3cff */
[----:B------:R-:W-:-:S02]  /*af30*/  LOP3.LUT R5, R5, 0x7ffff000, RZ, 0xc0, !PT ;  /* 0x7ffff00005057812 */ /* 0x000fc400078ec0ff */
[--C-:B------:R-:W-:Y:S02]  /*af40*/  IADD3 R9, R10, R11, R7.reuse ;  /* 0x0000000b0a097210 */ /* 0x100fe40007ffe007 */
[----:B------:R-:W-:Y:S02]  /*af50*/  IADD3 R5, R6, R5, R7 ;  /* 0x0000000506057210 */ /* 0x000fe40007ffe007 */
[----:B------:R-:W-:-:S03]  /*af60*/  SHF.L.U32 R32, R9, 0x1, RZ ;  /* 0x0000000109207819 */ /* 0x000fc600000006ff */
[----:B------:R-:W-:Y:S01]  /*af70*/  IMAD.SHL.U32 R29, R5, 0x2, RZ ;  /* 0x00000002051d7824 */ /* 0x000fe200078e00ff */
[----:B------:R-:W-:Y:S01]  /*af80*/  SHF.L.U32 R5, R49, 0x10, RZ ;  /* 0x0000001031057819 */ /* 0x000fe200000006ff */
[----:B------:R-:W1:Y:S04]  /*af90*/  LDS.128 R12, [R32+0x6100] ;  /* 0x00610000200c7984 */ /* 0x000e680000000c00 */
[----:B------:R-:W2:Y:S01]  /*afa0*/  LDS.128 R8, [R29+0x6100] ;  /* 0x006100001d087984 */ /* 0x000ea20000000c00 */
[C---:B-1----:R-:W-:Y:S01]  /*afb0*/  IMAD.U32 R16, R12.reuse, 0x10000, RZ ;  /* 0x000100000c107824 */ /* 0x042fe200078e00ff */
[----:B------:R-:W-:Y:S01]  /*afc0*/  LOP3.LUT R18, R12, 0xffff0000, RZ, 0xc0, !PT ;  /* 0xffff00000c127812 */ /* 0x000fe200078ec0ff */
[----:B------:R-:W-:Y:S01]  /*afd0*/  IMAD.U32 R17, R14, 0x10000, RZ ;  /* 0x000100000e117824 */ /* 0x000fe200078e00ff */
[----:B------:R-:W-:Y:S01]  /*afe0*/  SHF.L.U32 R21, R13, 0x10, RZ ;  /* 0x000000100d157819 */ /* 0x000fe200000006ff */
[----:B--2---:R-:W-:Y:S01]  /*aff0*/  IMAD.U32 R19, R9, 0x10000, RZ ;  /* 0x0001000009137824 */ /* 0x004fe200078e00ff */
[----:B------:R-:W-:Y:S01]  /*b000*/  SHF.L.U32 R6, R8, 0x10, RZ ;  /* 0x0000001008067819 */ /* 0x000fe200000006ff */
[----:B------:R-:W-:Y:S01]  /*b010*/  IMAD.U32 R24, R15, 0x10000, RZ ;  /* 0x000100000f187824 */ /* 0x000fe200078e00ff */
[----:B------:R-:W-:Y:S01]  /*b020*/  LOP3.LUT R23, R9, 0xffff0000, RZ, 0xc0, !PT ;  /* 0xffff000009177812 */ /* 0x000fe200078ec0ff */
[----:B------:R-:W-:Y:S01]  /*b030*/  IMAD.U32 R9, R42, 0x10000, RZ ;  /* 0x000100002a097824 */ /* 0x000fe200078e00ff */
[----:B------:R-:W-:-:S02]  /*b040*/  LOP3.LUT R12, R8, 0xffff0000, RZ, 0xc0, !PT ;  /* 0xffff0000080c7812 */ /* 0x000fc400078ec0ff */
[----:B------:R-:W-:Y:S01]  /*b050*/  LOP3.LUT R8, R42, 0xffff0000, RZ, 0xc0, !PT ;  /* 0xffff00002a087812 */ /* 0x000fe200078ec0ff */
[----:B------:R-:W-:Y:S01]  /*b060*/  FMUL.FTZ R7, R6, R9 ;  /* 0x0000000906077220 */ /* 0x000fe20000410000 */
[----:B------:R-:W-:Y:S01]  /*b070*/  LOP3.LUT R26, R13, 0xffff0000, RZ, 0xc0, !PT ;  /* 0xffff00000d1a7812 */ /* 0x000fe200078ec0ff */
[----:B------:R-:W-:Y:S01]  /*b080*/  IMAD.U32 R13, R10, 0x10000, RZ ;  /* 0x000100000a0d7824 */ /* 0x000fe200078e00ff */
[----:B------:R-:W-:Y:S01]  /*b090*/  LOP3.LUT R20, R14, 0xffff0000, RZ, 0xc0, !PT ;  /* 0xffff00000e147812 */ /* 0x000fe200078ec0ff */
[-C--:B------:R-:W-:Y:S01]  /*b0a0*/  FFMA.FTZ R34, R16, R5.reuse, -R7 ;  /* 0x0000000510227223 */ /* 0x080fe20000010807 */
[----:B------:R-:W-:Y:S01]  /*b0b0*/  LOP3.LUT R14, R10, 0xffff0000, RZ, 0xc0, !PT ;  /* 0xffff00000a0e7812 */ /* 0x000fe200078ec0ff */
[----:B------:R-:W-:Y:S01]  /*b0c0*/  FMUL.FTZ R10, R6, R5 ;  /* 0x00000005060a7220 */ /* 0x000fe20000410000 */
[----:B------:R-:W-:Y:S01]  /*b0d0*/  LOP3.LUT R25, R15, 0xffff0000, RZ, 0xc0, !PT ;  /* 0xffff00000f197812 */ /* 0x000fe200078ec0ff */
[C---:B------:R-:W-:Y:S01]  /*b0e0*/  IMAD.U32 R15, R11.reuse, 0x10000, RZ ;  /* 0x000100000b0f7824 */ /* 0x040fe200078e00ff */
[----:B------:R-:W-:Y:S01]  /*b0f0*/  LOP3.LUT R22, R11, 0xffff0000, RZ, 0xc0, !PT ;  /* 0xffff00000b167812 */ /* 0x000fe200078ec0ff */
[----:B------:R-:W-:Y:S01]  /*b100*/  FMUL.FTZ R11, R12, R8 ;  /* 0x000000080c0b7220 */ /* 0x000fe20000410000 */
[----:B------:R-:W-:Y:S01]  /*b110*/  LOP3.LUT R6, R49, 0xffff0000, RZ, 0xc0, !PT ;  /* 0xffff000031067812 */ /* 0x000fe200078ec0ff */
[----:B------:R-:W-:Y:S01]  /*b120*/  FFMA.FTZ R33, R16, R9, R10 ;  /* 0x0000000910217223 */ /* 0x000fe2000001000a */
[----:B------:R-:W-:Y:S01]  /*b130*/  SHF.L.U32 R7, R41, 0x10, RZ ;  /* 0x0000001029077819 */ /* 0x000fe200000006ff */
[----:B------:R-:W-:-:S02]  /*b140*/  IMAD.U32 R5, R45, 0x10000, RZ ;  /* 0x000100002d057824 */ /* 0x000fc400078e00ff */
[-C--:B------:R-:W-:Y:S02]  /*b150*/  FMUL.FTZ R10, R12, R6.reuse ;  /* 0x000000060c0a7220 */ /* 0x080fe40000410000 */
[C---:B------:R-:W-:Y:S01]  /*b160*/  FFMA.FTZ R31, R18.reuse, R6, -R11 ;  /* 0x00000006121f7223 */ /* 0x040fe2000001080b */
[----:B------:R-:W-:Y:S01]  /*b170*/  LOP3.LUT R11, R41, 0xffff0000, RZ, 0xc0, !PT ;  /* 0xffff0000290b7812 */ /* 0x000fe200078ec0ff */
[C---:B------:R-:W-:Y:S02]  /*b180*/  FMUL.FTZ R6, R13.reuse, R7 ;  /* 0x000000070d067220 */ /* 0x040fe40000410000 */
[-C--:B------:R-:W-:Y:S02]  /*b190*/  FMUL.FTZ R9, R13, R5.reuse ;  /* 0x000000050d097220 */ /* 0x080fe40000410000 */
[----:B------:R-:W-:Y:S01]  /*b1a0*/  FFMA.FTZ R28, R17, R5, -R6 ;  /* 0x00000005111c7223 */ /* 0x000fe20000010806 */
[----:B------:R-:W-:Y:S01]  /*b1b0*/  LOP3.LUT R5, R45, 0xffff0000, RZ, 0xc0, !PT ;  /* 0xffff00002d057812 */ /* 0x000fe200078ec0ff */
[----:B------:R-:W-:Y:S01]  /*b1c0*/  FFMA.FTZ R30, R18, R8, R10 ;  /* 0x00000008121e7223 */ /* 0x000fe2000001000a */
[----:B------:R-:W-:Y:S01]  /*b1d0*/  SHF.L.U32 R6, R43, 0x10, RZ ;  /* 0x000000102b067819 */ /* 0x000fe200000006ff */
[----:B------:R-:W-:-:S02]  /*b1e0*/  FMUL.FTZ R8, R14, R11 ;  /* 0x0000000b0e087220 */ /* 0x000fc40000410000 */
[----:B------:R-:W-:Y:S02]  /*b1f0*/  FFMA.FTZ R27, R17, R7, R9 ;  /* 0x00000007111b7223 */ /* 0x000fe40000010009 */
[-C--:B------:R-:W-:Y:S02]  /*b200*/  FMUL.FTZ R12, R14, R5.reuse ;  /* 0x000000050e0c7220 */ /* 0x080fe40000410000 */
[----:B------:R-:W-:Y:S02]  /*b210*/  IMAD.U32 R7, R50, 0x10000, RZ ;  /* 0x0001000032077824 */ /* 0x000fe400078e00ff */
[----:B------:R-:W-:Y:S02]  /*b220*/  IMAD.U32 R9, R44, 0x10000, RZ ;  /* 0x000100002c097824 */ /* 0x000fe400078e00ff */
[----:B------:R-:W-:Y:S01]  /*b230*/  FFMA.FTZ R14, R20, R5, -R8 ;  /* 0x00000005140e7223 */ /* 0x000fe20000010808 */
[----:B------:R-:W-:Y:S01]  /*b240*/  SHF.L.U32 R5, R46, 0x10, RZ ;  /* 0x000000102e057819 */ /* 0x000fe200000006ff */
[----:B------:R-:W-:-:S02]  /*b250*/  FMUL.FTZ R10, R19, R6 ;  /* 0x00000006130a7220 */ /* 0x000fc40000410000 */
[----:B------:R-:W-:Y:S01]  /*b260*/  FFMA.FTZ R20, R20, R11, R12 ;  /* 0x0000000b14147223 */ /* 0x000fe2000001000c */
[----:B------:R-:W-:Y:S01]  /*b270*/  F2FP.BF16.PACK_AB R14, R14, R28 ;  /* 0x0000001c0e0e723e */ /* 0x000fe200000010ff */
[----:B------:R-:W-:Y:S02]  /*b280*/  FMUL.FTZ R8, R19, R7 ;  /* 0x0000000713087220 */ /* 0x000fe40000410000 */
[----:B------:R-:W-:Y:S02]  /*b290*/  FMUL.FTZ R11, R15, R9 ;  /* 0x000000090f0b7220 */ /* 0x000fe40000410000 */
[C---:B------:R-:W-:Y:S01]  /*b2a0*/  FFMA.FTZ R19, R21.reuse, R7, -R10 ;  /* 0x0000000715137223 */ /* 0x040fe2000001080a */
[----:B------:R-:W-:Y:S01]  /*b2b0*/  LOP3.LUT R7, R46, 0xffff0000, RZ, 0xc0, !PT ;  /* 0xffff00002e077812 */ /* 0x000fe200078ec0ff */
[----:B------:R-:W-:Y:S01]  /*b2c0*/  FFMA.FTZ R18, R21, R6, R8 ;  /* 0x0000000615127223 */ /* 0x000fe20000010008 */
[----:B------:R-:W-:Y:S01]  /*b2d0*/  LOP3.LUT R6, R43, 0xffff0000, RZ, 0xc0, !PT ;  /* 0xffff00002b067812 */ /* 0x000fe200078ec0ff */
[-C--:B------:R-:W-:Y:S01]  /*b2e0*/  FMUL.FTZ R10, R15, R5.reuse ;  /* 0x000000050f0a7220 */ /* 0x080fe20000410000 */
[----:B------:R-:W-:Y:S01]  /*b2f0*/  LOP3.LUT R8, R50, 0xffff0000, RZ, 0xc0, !PT ;  /* 0xffff000032087812 */ /* 0x000fe200078ec0ff */
[----:B------:R-:W-:Y:S01]  /*b300*/  FFMA.FTZ R17, R24, R5, -R11 ;  /* 0x0000000518117223 */ /* 0x000fe2000001080b */
[----:B------:R-:W-:Y:S01]  /*b310*/  LOP3.LUT R5, R44, 0xffff0000, RZ, 0xc0, !PT ;  /* 0xffff00002c057812 */ /* 0x000fe200078ec0ff */
[----:B------:R-:W-:-:S02]  /*b320*/  FFMA.FTZ R16, R24, R9, R10 ;  /* 0x0000000918107223 */ /* 0x000fc4000001000a */
[C---:B------:R-:W-:Y:S02]  /*b330*/  FMUL.FTZ R12, R23.reuse, R6 ;  /* 0x00000006170c7220 */ /* 0x040fe40000410000 */
[-C--:B------:R-:W-:Y:S02]  /*b340*/  FMUL.FTZ R11, R23, R8.reuse ;  /* 0x00000008170b7220 */ /* 0x080fe40000410000 */
[C---:B------:R-:W-:Y:S02]  /*b350*/  FMUL.FTZ R10, R22.reuse, R5 ;  /* 0x00000005160a7220 */ /* 0x040fe40000410000 */
[----:B------:R-:W-:Y:S02]  /*b360*/  FMUL.FTZ R9, R22, R7 ;  /* 0x0000000716097220 */ /* 0x000fe40000410000 */
[C---:B------:R-:W-:Y:S01]  /*b370*/  FFMA.FTZ R13, R26.reuse, R8, -R12 ;  /* 0x000000081a0d7223 */ /* 0x040fe2000001080c */
        /* <DEDUP_REMOVED lines=12> */
.L_x_127:
[----:B------:R-:W-:Y:S05]  /*b440*/  BSYNC B0 ;  /* 0x0000000000007941 */ /* 0x000fea0003800000 */
.L_x_126:
[----:B------:R-:W-:-:S04]  /*b450*/  IADD3 R5, R63, 0x20, RZ ;  /* 0x000000203f057810 */ /* 0x000fc80007ffe0ff */
[----:B------:R-:W-:-:S13]  /*b460*/  ISETP.GE.AND P0, PT, R5, c[0x0][0x27c], PT ;  /* 0x00009f0005007a0c */ /* 0x000fda0003f06270 */
[----:B------:R-:W-:Y:S05]  /*b470*/  @P0 BRA `(.L_x_123) ;  /* 0x0000069000000947 */ /* 0x000fea0003800000 */
[----:B-1----:R-:W-:Y:S01]  /*b480*/  SHF.R.S32.HI R9, RZ, 0x1f, R5 ;  /* 0x0000001fff097819 */ /* 0x002fe20000011405 */
[----:B------:R-:W-:Y:S01]  /*b490*/  IMAD.SHL.U32 R10, R96, 0x40, RZ ;  /* 0x00000040600a7824 */ /* 0x000fe200078e00ff */
[----:B------:R-:W-:Y:S01]  /*b4a0*/  LEA.HI R8, R62, R62, RZ, 0x1 ;  /* 0x0000003e3e087211 */ /* 0x000fe200078f08ff */
[----:B------:R-:W-:Y:S01]  /*b4b0*/  IMAD.MOV.U32 R11, RZ, RZ, c[0x0][0x27c] ;  /* 0x00009f00ff0b7624 */ /* 0x000fe200078e00ff */
[CC--:B------:R-:W-:Y:S02]  /*b4c0*/  LEA.HI R7, R9.reuse, R5.reuse, RZ, 0x3 ;  /* 0x0000000509077211 */ /* 0x0c0fe400078f18ff */
[----:B------:R-:W-:Y:S02]  /*b4d0*/  LOP3.LUT R8, R8, 0x7fffffe, RZ, 0xc0, !PT ;  /* 0x07fffffe08087812 */ /* 0x000fe400078ec0ff */
[----:B------:R-:W-:Y:S02]  /*b4e0*/  LEA.HI R9, R9, R5, RZ, 0x5 ;  /* 0x0000000509097211 */ /* 0x000fe400078f28ff */
[----:B------:R-:W-:-:S02]  /*b4f0*/  SHF.R.S32.HI R6, RZ, 0x3, R7 ;  /* 0x00000003ff067819 */ /* 0x000fc40000011407 */
[----:B------:R-:W-:Y:S01]  /*b500*/  LOP3.LUT R5, R10, 0xc0, RZ, 0xc0, !PT ;  /* 0x000000c00a057812 */ /* 0x000fe200078ec0ff */
[----:B------:R-:W-:Y:S01]  /*b510*/  IMAD.SHL.U32 R9, R9, 0x80, RZ ;  /* 0x0000008009097824 */ /* 0x000fe200078e00ff */
[----:B------:R-:W-:Y:S02]  /*b520*/  IADD3 R8, R62, -R8, RZ ;  /* 0x800000083e087210 */ /* 0x000fe40007ffe0ff */
[----:B------:R-:W-:Y:S02]  /*b530*/  LEA.HI R6, R11, R6, RZ, 0x1d ;  /* 0x000000060b067211 */ /* 0x000fe400078fe8ff */
[----:B------:R-:W-:Y:S01]  /*b540*/  LOP3.LUT R10, R5, 0x18, R7, 0xf8, !PT ;  /* 0x00000018050a7812 */ /* 0x000fe200078ef807 */
[----:B------:R-:W-:Y:S01]  /*b550*/  IMAD R7, R64, 0x8, R8 ;  /* 0x0000000840077824 */ /* 0x000fe200078e0208 */
[----:B------:R-:W-:Y:S02]  /*b560*/  SHF.R.U32.HI R12, RZ, 0x3, R5 ;  /* 0x00000003ff0c7819 */ /* 0x000fe40000011605 */
[----:B------:R-:W-:-:S02]  /*b570*/  LOP3.LUT R11, R9, 0x7ffff000, RZ, 0xc0, !PT ;  /* 0x7ffff000090b7812 */ /* 0x000fc400078ec0ff */
[----:B------:R-:W-:Y:S02]  /*b580*/  SHF.R.S32.HI R8, RZ, 0x1f, R6 ;  /* 0x0000001fff087819 */ /* 0x000fe40000011406 */
[----:B------:R-:W-:Y:S02]  /*b590*/  LOP3.LUT R9, R10, R12, RZ, 0x3c, !PT ;  /* 0x0000000c0a097212 */ /* 0x000fe400078e3cff */
[----:B------:R-:W-:Y:S01]  /*b5a0*/  SHF.L.U32 R10, R7, 0x5, RZ ;  /* 0x00000005070a7819 */ /* 0x000fe200000006ff */
[----:B------:R-:W-:Y:S01]  /*b5b0*/  IMAD.SHL.U32 R7, R6, 0x8, RZ ;  /* 0x0000000806077824 */ /* 0x000fe200078e00ff */
[----:B------:R-:W-:Y:S02]  /*b5c0*/  LEA.HI R6, R8, R6, RZ, 0x2 ;  /* 0x0000000608067211 */ /* 0x000fe400078f10ff */
[----:B------:R-:W-:Y:S02]  /*b5d0*/  IADD3 R8, R9, R11, R10 ;  /* 0x0000000b09087210 */ /* 0x000fe40007ffe00a */
[----:B------:R-:W-:Y:S01]  /*b5e0*/  LOP3.LUT R7, R5, 0x18, R7, 0xf8, !PT ;  /* 0x0000001805077812 */ /* 0x000fe200078ef807 */
[----:B------:R-:W-:Y:S01]  /*b5f0*/  IMAD.SHL.U32 R5, R6, 0x400, RZ ;  /* 0x0000040006057824 */ /* 0x000fe200078e00ff */
[----:B------:R-:W-:Y:S01]  /*b600*/  SHF.L.U32 R34, R8, 0x1, RZ ;  /* 0x0000000108227819 */ /* 0x000fe200000006ff */
[----:B------:R-:W-:Y:S01]  /*b610*/  IMAD.U32 R6, R55, 0x10000, RZ ;  /* 0x0001000037067824 */ /* 0x000fe200078e00ff */
[----:B------:R-:W-:-:S02]  /*b620*/  LOP3.LUT R7, R7, R12, RZ, 0x3c, !PT ;  /* 0x0000000c07077212 */ /* 0x000fc400078e3cff */
[----:B------:R-:W-:Y:S01]  /*b630*/  LOP3.LUT R5, R5, 0x7ffff000, RZ, 0xc0, !PT ;  /* 0x7ffff00005057812 */ /* 0x000fe200078ec0ff */
[----:B------:R-:W1:Y:S03]  /*b640*/  LDS.128 R12, [R34+0x6100] ;  /* 0x00610000220c7984 */ /* 0x000e660000000c00 */
[----:B------:R-:W-:-:S05]  /*b650*/  IADD3 R5, R7, R5, R10 ;  /* 0x0000000507057210 */ /* 0x000fca0007ffe00a */
[----:B------:R-:W-:Y:S01]  /*b660*/  IMAD.SHL.U32 R31, R5, 0x2, RZ ;  /* 0x00000002051f7824 */ /* 0x000fe200078e00ff */
[----:B------:R-:W-:-:S04]  /*b670*/  LOP3.LUT R5, R47, 0xffff0000, RZ, 0xc0, !PT ;  /* 0xffff00002f057812 */ /* 0x000fc800078ec0ff */
[----:B------:R-:W2:Y:S01]  /*b680*/  LDS.128 R8, [R31+0x6100] ;  /* 0x006100001f087984 */ /* 0x000ea20000000c00 */
[C---:B-1----:R-:W-:Y:S01]  /*b690*/  IMAD.U32 R17, R12.reuse, 0x10000, RZ ;  /* 0x000100000c117824 */ /* 0x042fe200078e00ff */
[----:B------:R-:W-:Y:S01]  /*b6a0*/  LOP3.LUT R20, R12, 0xffff0000, RZ, 0xc0, !PT ;  /* 0xffff00000c147812 */ /* 0x000fe200078ec0ff */
[----:B------:R-:W-:Y:S01]  /*b6b0*/  IMAD.U32 R25, R15, 0x10000, RZ ;  /* 0x000100000f197824 */ /* 0x000fe200078e00ff */
[----:B------:R-:W-:Y:S02]  /*b6c0*/  SHF.L.U32 R12, R47, 0x10, RZ ;  /* 0x000000102f0c7819 */ /* 0x000fe400000006ff */
[C---:B------:R-:W-:Y:S02]  /*b6d0*/  SHF.L.U32 R21, R13.reuse, 0x10, RZ ;  /* 0x000000100d157819 */ /* 0x040fe400000006ff */
[----:B------:R-:W-:Y:S01]  /*b6e0*/  LOP3.LUT R28, R13, 0xffff0000, RZ, 0xc0, !PT ;  /* 0xffff00000d1c7812 */ /* 0x000fe200078ec0ff */
[C---:B------:R-:W-:Y:S01]  /*b6f0*/  IMAD.U32 R13, R14.reuse, 0x10000, RZ ;  /* 0x000100000e0d7824 */ /* 0x040fe200078e00ff */
[----:B------:R-:W-:-:S02]  /*b700*/  LOP3.LUT R16, R14, 0xffff0000, RZ, 0xc0, !PT ;  /* 0xffff00000e107812 */ /* 0x000fc400078ec0ff */
[----:B------:R-:W-:Y:S01]  /*b710*/  LOP3.LUT R27, R15, 0xffff0000, RZ, 0xc0, !PT ;  /* 0xffff00000f1b7812 */ /* 0x000fe200078ec0ff */
[----:B--2---:R-:W-:Y:S01]  /*b720*/  IMAD.U32 R7, R10, 0x10000, RZ ;  /* 0x000100000a077824 */ /* 0x004fe200078e00ff */
[C---:B------:R-:W-:Y:S01]  /*b730*/  LOP3.LUT R15, R8.reuse, 0xffff0000, RZ, 0xc0, !PT ;  /* 0xffff0000080f7812 */ /* 0x040fe200078ec0ff */
[----:B------:R-:W-:Y:S01]  /*b740*/  IMAD.U32 R14, R8, 0x10000, RZ ;  /* 0x00010000080e7824 */ /* 0x000fe200078e00ff */
[----:B------:R-:W-:Y:S01]  /*b750*/  SHF.L.U32 R19, R9, 0x10, RZ ;  /* 0x0000001009137819 */ /* 0x000fe200000006ff */
[----:B------:R-:W-:Y:S01]  /*b760*/  FMUL.FTZ R8, R7, R12 ;  /* 0x0000000c07087220 */ /* 0x000fe20000410000 */
[----:B------:R-:W-:Y:S01]  /*b770*/  LOP3.LUT R23, R9, 0xffff0000, RZ, 0xc0, !PT ;  /* 0xffff000009177812 */ /* 0x000fe200078ec0ff */
[-C--:B------:R-:W-:Y:S01]  /*b780*/  FMUL.FTZ R7, R7, R6.reuse ;  /* 0x0000000607077220 */ /* 0x080fe20000410000 */
[----:B------:R-:W-:Y:S01]  /*b790*/  LOP3.LUT R9, R10, 0xffff0000, RZ, 0xc0, !PT ;  /* 0xffff00000a097812 */ /* 0x000fe200078ec0ff */
[----:B------:R-:W-:Y:S01]  /*b7a0*/  FFMA.FTZ R36, R13, R6, -R8 ;  /* 0x000000060d247223 */ /* 0x000fe20000010808 */
[----:B------:R-:W-:Y:S01]  /*b7b0*/  LOP3.LUT R6, R55, 0xffff0000, RZ, 0xc0, !PT ;  /* 0xffff000037067812 */ /* 0x000fe200078ec0ff */
[----:B------:R-:W-:Y:S01]  /*b7c0*/  FFMA.FTZ R35, R13, R12, R7 ;  /* 0x0000000c0d237223 */ /* 0x000fe20000010007 */
[----:B------:R-:W-:Y:S01]  /*b7d0*/  SHF.L.U32 R8, R54, 0x10, RZ ;  /* 0x0000001036087819 */ /* 0x000fe200000006ff */
[----:B------:R-:W-:Y:S01]  /*b7e0*/  FMUL.FTZ R10, R9, R5 ;  /* 0x00000005090a7220 */ /* 0x000fe20000410000 */
[----:B------:R-:W-:Y:S01]  /*b7f0*/  LOP3.LUT R22, R11, 0xffff0000, RZ, 0xc0, !PT ;  /* 0xffff00000b167812 */ /* 0x000fe200078ec0ff */
[----:B------:R-:W-:-:S02]  /*b800*/  IMAD.U32 R7, R58, 0x10000, RZ ;  /* 0x000100003a077824 */ /* 0x000fc400078e00ff */
[-C--:B------:R-:W-:Y:S02]  /*b810*/  FMUL.FTZ R9, R9, R6.reuse ;  /* 0x0000000609097220 */ /* 0x080fe40000410000 */
[----:B------:R-:W-:Y:S01]  /*b820*/  IMAD.U32 R18, R11, 0x10000, RZ ;  /* 0x000100000b127824 */ /* 0x000fe200078e00ff */
[----:B------:R-:W-:Y:S01]  /*b830*/  LOP3.LUT R11, R54, 0xffff0000, RZ, 0xc0, !PT ;  /* 0xffff0000360b7812 */ /* 0x000fe200078ec0ff */
[----:B------:R-:W-:Y:S02]  /*b840*/  FFMA.FTZ R33, R16, R6, -R10 ;  /* 0x0000000610217223 */ /* 0x000fe4000001080a */
[C---:B------:R-:W-:Y:S02]  /*b850*/  FMUL.FTZ R6, R14.reuse, R8 ;  /* 0x000000080e067220 */ /* 0x040fe40000410000 */
[----:B------:R-:W-:Y:S01]  /*b860*/  FMUL.FTZ R10, R14, R7 ;  /* 0x000000070e0a7220 */ /* 0x000fe20000410000 */
[----:B------:R-:W-:Y:S01]  /*b870*/  F2FP.BF16.PACK_AB R14, R33, R36 ;  /* 0x00000024210e723e */ /* 0x000fe200000010ff */
[----:B------:R-:W-:Y:S01]  /*b880*/  FFMA.FTZ R32, R16, R5, R9 ;  /* 0x0000000510207223 */ /* 0x000fe20000010009 */
[----:B------:R-:W-:Y:S01]  /*b890*/  LOP3.LUT R5, R58, 0xffff0000, RZ, 0xc0, !PT ;  /* 0xffff00003a057812 */ /* 0x000fe200078ec0ff */
[C---:B------:R-:W-:Y:S01]  /*b8a0*/  FFMA.FTZ R30, R17.reuse, R7, -R6 ;  /* 0x00000007111e7223 */ /* 0x040fe20000010806 */
[----:B------:R-:W-:Y:S01]  /*b8b0*/  SHF.L.U32 R6, R56, 0x10, RZ ;  /* 0x0000001038067819 */ /* 0x000fe200000006ff */
[----:B------:R-:W-:-:S02]  /*b8c0*/  FFMA.FTZ R29, R17, R8, R10 ;  /* 0x00000008111d7223 */ /* 0x000fc4000001000a */
[C---:B------:R-:W-:Y:S02]  /*b8d0*/  FMUL.FTZ R8, R15.reuse, R11 ;  /* 0x0000000b0f087220 */ /* 0x040fe40000410000 */
[-C--:B------:R-:W-:Y:S02]  /*b8e0*/  FMUL.FTZ R12, R15, R5.reuse ;  /* 0x000000050f0c7220 */ /* 0x080fe40000410000 */
[----:B------:R-:W-:Y:S02]  /*b8f0*/  IMAD.U32 R7, R65, 0x10000, RZ ;  /* 0x0001000041077824 */ /* 0x000fe400078e00ff */
[----:B------:R-:W-:Y:S02]  /*b900*/  IMAD.U32 R9, R59, 0x10000, RZ ;  /* 0x000100003b097824 */ /* 0x000fe400078e00ff */
[----:B------:R-:W-:Y:S01]  /*b910*/  FFMA.FTZ R26, R20, R5, -R8 ;  /* 0x00000005141a7223 */ /* 0x000fe20000010808 */
[----:B------:R-:W-:Y:S01]  /*b920*/  SHF.L.U32 R5, R61, 0x10, RZ ;  /* 0x000000103d057819 */ /* 0x000fe200000006ff */
[----:B------:R-:W-:-:S02]  /*b930*/  FMUL.FTZ R10, R19, R6 ;  /* 0x00000006130a7220 */ /* 0x000fc40000410000 */
[----:B------:R-:W-:Y:S02]  /*b940*/  FFMA.FTZ R24, R20, R11, R12 ;  /* 0x0000000b14187223 */ /* 0x000fe4000001000c */
[----:B------:R-:W-:Y:S02]  /*b950*/  FMUL.FTZ R8, R19, R7 ;  /* 0x0000000713087220 */ /* 0x000fe40000410000 */
[----:B------:R-:W-:Y:S02]  /*b960*/  FMUL.FTZ R11, R18, R9 ;  /* 0x00000009120b7220 */ /* 0x000fe40000410000 */
[----:B------:R-:W-:Y:S01]  /*b970*/  FFMA.FTZ R20, R21, R7, -R10 ;  /* 0x0000000715147223 */ /* 0x000fe2000001080a */
        /* <DEDUP_REMOVED lines=25> */
.L_x_123:
[----:B------:R-:W-:Y:S05]  /*bb10*/  BSYNC B1 ;  /* 0x0000000000017941 */ /* 0x000fea0003800000 */
.L_x_122:
[----:B------:R-:W-:-:S04]  /*bb20*/  IADD3 R17, R62, 0x40, RZ ;  /* 0x000000403e117810 */ /* 0x000fc80007ffe0ff */
[----:B------:R-:W-:-:S13]  /*bb30*/  ISETP.GE.AND P0, PT, R17, R51, PT ;  /* 0x000000331100720c */ /* 0x000fda0003f06270 */
[----:B------:R-:W-:Y:S05]  /*bb40*/  @P0 BRA `(.L_x_109) ;  /* 0x000014a000000947 */ /* 0x000fea0003800000 */
[----:B------:R-:W-:Y:S01]  /*bb50*/  ISETP.GE.AND P0, PT, R63, c[0x0][0x27c], PT ;  /* 0x00009f003f007a0c */ /* 0x000fe20003f06270 */
[----:B------:R-:W-:-:S12]  /*bb60*/  BSSY B0, `(.L_x_128) ;  /* 0x0000068000007945 */ /* 0x000fd80003800000 */
[----:B------:R-:W-:Y:S05]  /*bb70*/  @P0 BRA `(.L_x_129) ;  /* 0x0000066000000947 */ /* 0x000fea0003800000 */
[----:B-1----:R-:W-:Y:S01]  /*bb80*/  IMAD.MOV.U32 R9, RZ, RZ, c[0x0][0x27c] ;  /* 0x00009f00ff097624 */ /* 0x002fe200078e00ff */
[----:B------:R-:W-:Y:S02]  /*bb90*/  SHF.R.S32.HI R5, RZ, 0x1f, R17 ;  /* 0x0000001fff057819 */ /* 0x000fe40000011411 */
[-C--:B------:R-:W-:Y:S02]  /*bba0*/  LEA.HI R8, R17, R17.reuse, RZ, 0x1 ;  /* 0x0000001111087211 */ /* 0x080fe400078f08ff */
[----:B------:R-:W-:Y:S02]  /*bbb0*/  LEA.HI R9, R9, R60, RZ, 0x1d ;  /* 0x0000003c09097211 */ /* 0x000fe400078fe8ff */
[----:B------:R-:W-:Y:S01]  /*bbc0*/  LEA.HI R5, R5, R17, RZ, 0x3 ;  /* 0x0000001105057211 */ /* 0x000fe200078f18ff */
[C---:B------:R-:W-:Y:S01]  /*bbd0*/  IMAD.SHL.U32 R7, R8.reuse, 0x20, RZ ;  /* 0x0000002008077824 */ /* 0x040fe200078e00ff */
[----:B------:R-:W-:Y:S02]  /*bbe0*/  LOP3.LUT R8, R8, 0x7fffffe, RZ, 0xc0, !PT ;  /* 0x07fffffe08087812 */ /* 0x000fe400078ec0ff */
[----:B------:R-:W-:-:S02]  /*bbf0*/  SHF.R.S32.HI R10, RZ, 0x1f, R9 ;  /* 0x0000001fff0a7819 */ /* 0x000fc40000011409 */
[----:B------:R-:W-:Y:S02]  /*bc00*/  SHF.L.U32 R6, R5, 0x5, RZ ;  /* 0x0000000505067819 */ /* 0x000fe400000006ff */
[----:B------:R-:W-:Y:S01]  /*bc10*/  LOP3.LUT R5, R7, 0xc0, RZ, 0xc0, !PT ;  /* 0x000000c007057812 */ /* 0x000fe200078ec0ff */
[----:B------:R-:W-:Y:S01]  /*bc20*/  IMAD.IADD R7, R17, 0x1, -R8 ;  /* 0x0000000111077824 */ /* 0x000fe200078e0a08 */
[----:B------:R-:W-:Y:S01]  /*bc30*/  LEA.HI R10, R10, R9, RZ, 0x2 ;  /* 0x000000090a0a7211 */ /* 0x000fe200078f10ff */
[----:B------:R-:W-:Y:S01]  /*bc40*/  IMAD.SHL.U32 R9, R9, 0x8, RZ ;  /* 0x0000000809097824 */ /* 0x000fe200078e00ff */
[----:B------:R-:W-:Y:S02]  /*bc50*/  LOP3.LUT R6, R6, 0xffffff00, RZ, 0xc0, !PT ;  /* 0xffffff0006067812 */ /* 0x000fe400078ec0ff */
[----:B------:R-:W-:Y:S02]  /*bc60*/  LOP3.LUT R8, R5, 0x18, R63, 0xf8, !PT ;  /* 0x0000001805087812 */ /* 0x000fe400078ef83f */
[----:B------:R-:W-:-:S02]  /*bc70*/  SHF.R.U32.HI R11, RZ, 0x3, R5 ;  /* 0x00000003ff0b7819 */ /* 0x000fc40000011605 */
[----:B------:R-:W-:Y:S02]  /*bc80*/  LEA R6, R7, R6, 0x5 ;  /* 0x0000000607067211 */ /* 0x000fe400078e28ff */
[----:B------:R-:W-:Y:S01]  /*bc90*/  LOP3.LUT R7, R5, 0x18, R9, 0xf8, !PT ;  /* 0x0000001805077812 */ /* 0x000fe200078ef809 */
[----:B------:R-:W-:Y:S01]  /*bca0*/  IMAD.SHL.U32 R5, R10, 0x400, RZ ;  /* 0x000004000a057824 */ /* 0x000fe200078e00ff */
[-C--:B------:R-:W-:Y:S02]  /*bcb0*/  LOP3.LUT R8, R8, R11.reuse, RZ, 0x3c, !PT ;  /* 0x0000000b08087212 */ /* 0x080fe400078e3cff */
[----:B------:R-:W-:Y:S02]  /*bcc0*/  LOP3.LUT R7, R7, R11, RZ, 0x3c, !PT ;  /* 0x0000000b07077212 */ /* 0x000fe400078e3cff */
[----:B------:R-:W-:Y:S01]  /*bcd0*/  LOP3.LUT R5, R5, 0x7ffff000, RZ, 0xc0, !PT ;  /* 0x7ffff00005057812 */ /* 0x000fe200078ec0ff */
[----:B------:R-:W-:-:S03]  /*bce0*/  IMAD.IADD R8, R6, 0x1, R8 ;  /* 0x0000000106087824 */ /* 0x000fc600078e0208 */
[----:B------:R-:W-:Y:S01]  /*bcf0*/  IADD3 R5, R7, R5, R6 ;  /* 0x0000000507057210 */ /* 0x000fe20007ffe006 */
[----:B------:R-:W-:Y:S01]  /*bd00*/  IMAD.U32 R6, R53, 0x10000, RZ ;  /* 0x0001000035067824 */ /* 0x000fe200078e00ff */
[----:B------:R-:W-:-:S03]  /*bd10*/  SHF.L.U32 R34, R8, 0x1, RZ ;  /* 0x0000000108227819 */ /* 0x000fc600000006ff */
[----:B------:R-:W-:Y:S01]  /*bd20*/  IMAD.SHL.U32 R33, R5, 0x2, RZ ;  /* 0x0000000205217824 */ /* 0x000fe200078e00ff */
[----:B------:R-:W-:Y:S01]  /*bd30*/  LOP3.LUT R5, R37, 0xffff0000, RZ, 0xc0, !PT ;  /* 0xffff000025057812 */ /* 0x000fe200078ec0ff */
[----:B------:R-:W1:Y:S04]  /*bd40*/  LDS.128 R12, [R34+0x6100] ;  /* 0x00610000220c7984 */ /* 0x000e680000000c00 */
[----:B------:R-:W2:Y:S01]  /*bd50*/  LDS.128 R8, [R33+0x6100] ;  /* 0x0061000021087984 */ /* 0x000ea20000000c00 */
[C---:B-1----:R-:W-:Y:S01]  /*bd60*/  IMAD.U32 R18, R12.reuse, 0x10000, RZ ;  /* 0x000100000c127824 */ /* 0x042fe200078e00ff */
[----:B------:R-:W-:Y:S01]  /*bd70*/  LOP3.LUT R21, R12, 0xffff0000, RZ, 0xc0, !PT ;  /* 0xffff00000c157812 */ /* 0x000fe200078ec0ff */
[----:B------:R-:W-:Y:S01]  /*bd80*/  IMAD.U32 R26, R15, 0x10000, RZ ;  /* 0x000100000f1a7824 */ /* 0x000fe200078e00ff */
[----:B------:R-:W-:Y:S01]  /*bd90*/  SHF.L.U32 R12, R37, 0x10, RZ ;  /* 0x00000010250c7819 */ /* 0x000fe200000006ff */
[----:B--2---:R-:W-:Y:S01]  /*bda0*/  IMAD.U32 R7, R10, 0x10000, RZ ;  /* 0x000100000a077824 */ /* 0x004fe200078e00ff */
[----:B------:R-:W-:-:S02]  /*bdb0*/  SHF.L.U32 R22, R13, 0x10, RZ ;  /* 0x000000100d167819 */ /* 0x000fc400000006ff */
[----:B------:R-:W-:Y:S01]  /*bdc0*/  LOP3.LUT R29, R13, 0xffff0000, RZ, 0xc0, !PT ;  /* 0xffff00000d1d7812 */ /* 0x000fe200078ec0ff */
[C---:B------:R-:W-:Y:S01]  /*bdd0*/  IMAD.U32 R13, R14.reuse, 0x10000, RZ ;  /* 0x000100000e0d7824 */ /* 0x040fe200078e00ff */
[----:B------:R-:W-:Y:S01]  /*bde0*/  LOP3.LUT R16, R14, 0xffff0000, RZ, 0xc0, !PT ;  /* 0xffff00000e107812 */ /* 0x000fe200078ec0ff */
[C---:B------:R-:W-:Y:S01]  /*bdf0*/  IMAD.U32 R14, R8.reuse, 0x10000, RZ ;  /* 0x00010000080e7824 */ /* 0x040fe200078e00ff */
[----:B------:R-:W-:Y:S02]  /*be00*/  LOP3.LUT R28, R15, 0xffff0000, RZ, 0xc0, !PT ;  /* 0xffff00000f1c7812 */ /* 0x000fe400078ec0ff */
[----:B------:R-:W-:Y:S01]  /*be10*/  LOP3.LUT R15, R8, 0xffff0000, RZ, 0xc0, !PT ;  /* 0xffff0000080f7812 */ /* 0x000fe200078ec0ff */
[-C--:B------:R-:W-:Y:S01]  /*be20*/  FMUL.FTZ R8, R12, R7.reuse ;  /* 0x000000070c087220 */ /* 0x080fe20000410000 */
[C---:B------:R-:W-:Y:S01]  /*be30*/  SHF.L.U32 R20, R9.reuse, 0x10, RZ ;  /* 0x0000001009147819 */ /* 0x040fe200000006ff */
[C---:B------:R-:W-:Y:S01]  /*be40*/  FMUL.FTZ R7, R6.reuse, R7 ;  /* 0x0000000706077220 */ /* 0x040fe20000410000 */
[----:B------:R-:W-:Y:S01]  /*be50*/  LOP3.LUT R24, R9, 0xffff0000, RZ, 0xc0, !PT ;  /* 0xffff000009187812 */ /* 0x000fe200078ec0ff */
[-C--:B------:R-:W-:Y:S01]  /*be60*/  FFMA.FTZ R37, R6, R13.reuse, -R8 ;  /* 0x0000000d06257223 */ /* 0x080fe20000010808 */
[----:B------:R-:W-:Y:S01]  /*be70*/  LOP3.LUT R9, R10, 0xffff0000, RZ, 0xc0, !PT ;  /* 0xffff00000a097812 */ /* 0x000fe200078ec0ff */
[----:B------:R-:W-:Y:S01]  /*be80*/  FFMA.FTZ R36, R12, R13, R7 ;  /* 0x0000000d0c247223 */ /* 0x000fe20000010007 */
[----:B------:R-:W-:Y:S01]  /*be90*/  LOP3.LUT R6, R53, 0xffff0000, RZ, 0xc0, !PT ;  /* 0xffff000035067812 */ /* 0x000fe200078ec0ff */
[----:B------:R-:W-:Y:S01]  /*bea0*/  IMAD.U32 R8, R38, 0x10000, RZ ;  /* 0x0001000026087824 */ /* 0x000fe200078e00ff */
[----:B------:R-:W-:Y:S01]  /*beb0*/  SHF.L.U32 R7, R57, 0x10, RZ ;  /* 0x0000001039077819 */ /* 0x000fe200000006ff */
[-C--:B------:R-:W-:Y:S01]  /*bec0*/  FMUL.FTZ R10, R5, R9.reuse ;  /* 0x00000009050a7220 */ /* 0x080fe20000410000 */
[C---:B------:R-:W-:Y:S01]  /*bed0*/  SHF.L.U32 R19, R11.reuse, 0x10, RZ ;  /* 0x000000100b137819 */ /* 0x040fe200000006ff */
[C---:B------:R-:W-:Y:S01]  /*bee0*/  FMUL.FTZ R9, R6.reuse, R9 ;  /* 0x0000000906097220 */ /* 0x040fe20000410000 */
        /* <DEDUP_REMOVED lines=8> */
[-C--:B------:R-:W-:Y:S01]  /*bf70*/  FFMA.FTZ R31, R7, R18.reuse, -R6 ;  /* 0x00000012071f7223 */ /* 0x080fe20000010806 */
[----:B------:R-:W-:Y:S01]  /*bf80*/  SHF.L.U32 R6, R39, 0x10, RZ ;  /* 0x0000001027067819 */ /* 0x000fe200000006ff */
[----:B------:R-:W-:Y:S02]  /*bf90*/  FFMA.FTZ R30, R8, R18, R10 ;  /* 0x00000012081e7223 */ /* 0x000fe4000001000a */
[-C--:B------:R-:W-:Y:S02]  /*bfa0*/  FMUL.FTZ R8, R11, R15.reuse ;  /* 0x0000000f0b087220 */ /* 0x080fe40000410000 */
[----:B------:R-:W-:-:S02]  /*bfb0*/  FMUL.FTZ R12, R5, R15 ;  /* 0x0000000f050c7220 */ /* 0x000fc40000410000 */
[----:B------:R-:W-:Y:S02]  /*bfc0*/  IMAD.U32 R7, R52, 0x10000, RZ ;  /* 0x0001000034077824 */ /* 0x000fe400078e00ff */
[----:B------:R-:W-:Y:S02]  /*bfd0*/  IMAD.U32 R9, R40, 0x10000, RZ ;  /* 0x0001000028097824 */ /* 0x000fe400078e00ff */
[-C--:B------:R-:W-:Y:S01]  /*bfe0*/  FFMA.FTZ R27, R5, R21.reuse, -R8 ;  /* 0x00000015051b7223 */ /* 0x080fe20000010808 */
[----:B------:R-:W-:Y:S01]  /*bff0*/  SHF.L.U32 R5, R48, 0x10, RZ ;  /* 0x0000001030057819 */ /* 0x000fe200000006ff */
[-C--:B------:R-:W-:Y:S02]  /*c000*/  FMUL.FTZ R10, R6, R20.reuse ;  /* 0x00000014060a7220 */ /* 0x080fe40000410000 */
[----:B------:R-:W-:Y:S02]  /*c010*/  FFMA.FTZ R25, R11, R21, R12 ;  /* 0x000000150b197223 */ /* 0x000fe4000001000c */
[----:B------:R-:W-:-:S02]  /*c020*/  FMUL.FTZ R8, R7, R20 ;  /* 0x0000001407087220 */ /* 0x000fc40000410000 */
[-C--:B------:R-:W-:Y:S02]  /*c030*/  FMUL.FTZ R11, R9, R19.reuse ;  /* 0x00000013090b7220 */ /* 0x080fe40000410000 */
[-C--:B------:R-:W-:Y:S01]  /*c040*/  FFMA.FTZ R21, R7, R22.reuse, -R10 ;  /* 0x0000001607157223 */ /* 0x080fe2000001080a */
[----:B------:R-:W-:Y:S01]  /*c050*/  LOP3.LUT R7, R48, 0xffff0000, RZ, 0xc0, !PT ;  /* 0xffff000030077812 */ /* 0x000fe200078ec0ff */
[----:B------:R-:W-:Y:S01]  /*c060*/  FFMA.FTZ R20, R6, R22, R8 ;  /* 0x0000001606147223 */ /* 0x000fe20000010008 */
[----:B------:R-:W-:Y:S01]  /*c070*/  LOP3.LUT R6, R39, 0xffff0000, RZ, 0xc0, !PT ;  /* 0xffff000027067812 */ /* 0x000fe200078ec0ff */
[C---:B------:R-:W-:Y:S01]  /*c080*/  FMUL.FTZ R10, R5.reuse, R19 ;  /* 0x00000013050a7220 */ /* 0x040fe20000410000 */
[----:B------:R-:W-:Y:S01]  /*c090*/  LOP3.LUT R8, R52, 0xffff0000, RZ, 0xc0, !PT ;  /* 0xffff000034087812 */ /* 0x000fe200078ec0ff */
[-C--:B------:R-:W-:Y:S01]  /*c0a0*/  FFMA.FTZ R18, R5, R26.reuse, -R11 ;  /* 0x0000001a05127223 */ /* 0x080fe2000001080b */
[----:B------:R-:W-:Y:S01]  /*c0b0*/  LOP3.LUT R5, R40, 0xffff0000, RZ, 0xc0, !PT ;  /* 0xffff000028057812 */ /* 0x000fe200078ec0ff */
[----:B------:R-:W-:-:S02]  /*c0c0*/  FFMA.FTZ R16, R9, R26, R10 ;  /* 0x0000001a09107223 */ /* 0x000fc4000001000a */
[-C--:B------:R-:W-:Y:S02]  /*c0d0*/  FMUL.FTZ R12, R6, R24.reuse ;  /* 0x00000018060c7220 */ /* 0x080fe40000410000 */
[C---:B------:R-:W-:Y:S02]  /*c0e0*/  FMUL.FTZ R11, R8.reuse, R24 ;  /* 0x00000018080b7220 */ /* 0x040fe40000410000 */
[-C--:B------:R-:W-:Y:S02]  /*c0f0*/  FMUL.FTZ R10, R5, R23.reuse ;  /* 0x00000017050a7220 */ /* 0x080fe40000410000 */
[----:B------:R-:W-:Y:S02]  /*c100*/  FMUL.FTZ R9, R7, R23 ;  /* 0x0000001707097220 */ /* 0x000fe40000410000 */
[----:B------:R-:W-:Y:S01]  /*c110*/  FFMA.FTZ R13, R8, R29, -R12 ;  /* 0x0000001d080d7223 */ /* 0x000fe2000001080c */
[----:B------:R-:W-:Y:S01]  /*c120*/  F2FP.BF16.PACK_AB R12, R27, R31 ;  /* 0x0000001f1b0c723e */ /* 0x000fe200000010ff */
[----:B------:R-:W-:Y:S01]  /*c130*/  FFMA.FTZ R6, R6, R29, R11 ;  /* 0x0000001d06067223 */ /* 0x000fe2000001000b */
[----:B------:R-:W-:Y:S01]  /*c140*/  F2FP.BF16.PACK_AB R8, R25, R30 ;  /* 0x0000001e1908723e */ /* 0x000fe200000010ff */
[-C--:B------:R-:W-:Y:S01]  /*c150*/  FFMA.FTZ R15, R7, R28.reuse, -R10 ;  /* 0x0000001c070f7223 */ /* 0x080fe2000001080a */
        /* <DEDUP_REMOVED lines=8> */
.L_x_129:
[----:B------:R-:W-:Y:S05]  /*c1e0*/  BSYNC B0 ;  /* 0x0000000000007941 */ /* 0x000fea0003800000 */
.L_x_128:
[----:B------:R-:W-:Y:S01]  /*c1f0*/  IADD3 R5, R63, 0x10, RZ ;  /* 0x000000103f057810 */ /* 0x000fe20007ffe0ff */
[----:B------:R-:W-:Y:S03]  /*c200*/  BSSY B0, `(.L_x_130) ;  /* 0x000006f000007945 */ /* 0x000fe60003800000 */
[----:B------:R-:W-:-:S13]  /*c210*/  ISETP.GE.AND P0, PT, R5, c[0x0][0x27c], PT ;  /* 0x00009f0005007a0c */ /* 0x000fda0003f06270 */
[----:B------:R-:W-:Y:S05]  /*c220*/  @P0 BRA `(.L_x_131) ;  /* 0x000006c000000947 */ /* 0x000fea0003800000 */
[----:B------:R-:W-:Y:S01]  /*c230*/  SHF.R.S32.HI R6, RZ, 0x1f, R5 ;  /* 0x0000001fff067819 */ /* 0x000fe20000011405 */
[----:B-1----:R-:W-:Y:S01]  /*c240*/  IMAD.MOV.U32 R12, RZ, RZ, c[0x0][0x27c] ;  /* 0x00009f00ff0c7624 */ /* 0x002fe200078e00ff */
[----:B------:R-:W-:Y:S02]  /*c250*/  SHF.R.S32.HI R8, RZ, 0x1f, R17 ;  /* 0x0000001fff087819 */ /* 0x000fe40000011411 */
[CC--:B------:R-:W-:Y:S02]  /*c260*/  LEA.HI R7, R6.reuse, R5.reuse, RZ, 0x3 ;  /* 0x0000000506077211 */ /* 0x0c0fe400078f18ff */
[----:B------:R-:W-:Y:S02]  /*c270*/  LEA.HI R11, R6, R5, RZ, 0x5 ;  /* 0x00000005060b7211 */ /* 0x000fe400078f28ff */
[-C--:B------:R-:W-:Y:S02]  /*c280*/  LEA.HI R10, R17, R17.reuse, RZ, 0x1 ;  /* 0x00000011110a7211 */ /* 0x080fe400078f08ff */
[----:B------:R-:W-:-:S02]  /*c290*/  LEA.HI R5, R8, R17, RZ, 0x3 ;  /* 0x0000001108057211 */ /* 0x000fc400078f18ff */
[----:B------:R-:W-:Y:S01]  /*c2a0*/  SHF.R.S32.HI R6, RZ, 0x3, R7 ;  /* 0x00000003ff067819 */ /* 0x000fe20000011407 */
[C---:B------:R-:W-:Y:S01]  /*c2b0*/  IMAD.SHL.U32 R9, R10.reuse, 0x20, RZ ;  /* 0x000000200a097824 */ /* 0x040fe200078e00ff */
[----:B------:R-:W-:Y:S01]  /*c2c0*/  LOP3.LUT R10, R10, 0x7fffffe, RZ, 0xc0, !PT ;  /* 0x07fffffe0a0a7812 */ /* 0x000fe200078ec0ff */
[----:B------:R-:W-:Y:S01]  /*c2d0*/  IMAD.SHL.U32 R8, R5, 0x20, RZ ;  /* 0x0000002005087824 */ /* 0x000fe200078e00ff */
[----:B------:R-:W-:Y:S02]  /*c2e0*/  LEA.HI R6, R12, R6, RZ, 0x1d ;  /* 0x000000060c067211 */ /* 0x000fe400078fe8ff */
[----:B------:R-:W-:Y:S01]  /*c2f0*/  LOP3.LUT R5, R9, 0xc0, RZ, 0xc0, !PT ;  /* 0x000000c009057812 */ /* 0x000fe200078ec0ff */
[----:B------:R-:W-:Y:S01]  /*c300*/  IMAD.SHL.U32 R9, R11, 0x80, RZ ;  /* 0x000000800b097824 */ /* 0x000fe200078e00ff */
[----:B------:R-:W-:Y:S02]  /*c310*/  IADD3 R10, R17, -R10, RZ ;  /* 0x8000000a110a7210 */ /* 0x000fe40007ffe0ff */
[----:B------:R-:W-:-:S02]  /*c320*/  LOP3.LUT R8, R8, 0xffffff00, RZ, 0xc0, !PT ;  /* 0xffffff0008087812 */ /* 0x000fc400078ec0ff */
[----:B------:R-:W-:Y:S02]  /*c330*/  LOP3.LUT R11, R5, 0x18, R7, 0xf8, !PT ;  /* 0x00000018050b7812 */ /* 0x000fe400078ef807 */
[----:B------:R-:W-:Y:S01]  /*c340*/  SHF.R.S32.HI R7, RZ, 0x1f, R6 ;  /* 0x0000001fff077819 */ /* 0x000fe20000011406 */
[----:B------:R-:W-:Y:S01]  /*c350*/  IMAD R16, R10, 0x20, R8 ;  /* 0x000000200a107824 */ /* 0x000fe200078e0208 */
[----:B------:R-:W-:Y:S01]  /*c360*/  SHF.R.U32.HI R12, RZ, 0x3, R5 ;  /* 0x00000003ff0c7819 */ /* 0x000fe20000011605 */
[----:B------:R-:W-:Y:S01]  /*c370*/  IMAD.SHL.U32 R10, R6, 0x8, RZ ;  /* 0x00000008060a7824 */ /* 0x000fe200078e00ff */
[----:B------:R-:W-:Y:S02]  /*c380*/  LEA.HI R6, R7, R6, RZ, 0x2 ;  /* 0x0000000607067211 */ /* 0x000fe400078f10ff */
[----:B------:R-:W-:Y:S02]  /*c390*/  LOP3.LUT R8, R9, 0x7ffff000, RZ, 0xc0, !PT ;  /* 0x7ffff00009087812 */ /* 0x000fe400078ec0ff */
[----:B------:R-:W-:-:S02]  /*c3a0*/  LOP3.LUT R7, R5, 0x18, R10, 0xf8, !PT ;  /* 0x0000001805077812 */ /* 0x000fc400078ef80a */
[----:B------:R-:W-:Y:S02]  /*c3b0*/  SHF.L.U32 R5, R6, 0xa, RZ ;  /* 0x0000000a06057819 */ /* 0x000fe400000006ff */
[-C--:B------:R-:W-:Y:S02]  /*c3c0*/  LOP3.LUT R9, R11, R12.reuse, RZ, 0x3c, !PT ;  /* 0x0000000c0b097212 */ /* 0x080fe400078e3cff */
[----:B------:R-:W-:Y:S02]  /*c3d0*/  LOP3.LUT R7, R7, R12, RZ, 0x3c, !PT ;  /* 0x0000000c07077212 */ /* 0x000fe400078e3cff */
[----:B------:R-:W-:Y:S02]  /*c3e0*/  LOP3.LUT R5, R5, 0x7ffff000, RZ, 0xc0, !PT ;  /* 0x7ffff00005057812 */ /* 0x000fe400078ec0ff */
[----:B------:R-:W-:Y:S02]  /*c3f0*/  IADD3 R8, R9, R16, R8 ;  /* 0x0000001009087210 */ /* 0x000fe40007ffe008 */
[----:B------:R-:W-:-:S02]  /*c400*/  IADD3 R5, R7, R5, R16 ;  /* 0x0000000507057210 */ /* 0x000fc40007ffe010 */
[----:B------:R-:W-:Y:S01]  /*c410*/  SHF.L.U32 R6, R45, 0x10, RZ ;  /* 0x000000102d067819 */ /* 0x000fe200000006ff */
[----:B------:R-:W-:Y:S02]  /*c420*/  IMAD.SHL.U32 R35, R8, 0x2, RZ ;  /* 0x0000000208237824 */ /* 0x000fe400078e00ff */
[----:B------:R-:W-:Y:S01]  /*c430*/  IMAD.SHL.U32 R32, R5, 0x2, RZ ;  /* 0x0000000205207824 */ /* 0x000fe200078e00ff */
[C---:B------:R-:W-:Y:S02]  /*c440*/  LOP3.LUT R5, R41.reuse, 0xffff0000, RZ, 0xc0, !PT ;  /* 0xffff000029057812 */ /* 0x040fe400078ec0ff */
[----:B------:R-:W1:Y:S04]  /*c450*/  LDS.128 R12, [R35+0x6100] ;  /* 0x00610000230c7984 */ /* 0x000e680000000c00 */
[----:B------:R-:W2:Y:S01]  /*c460*/  LDS.128 R8, [R32+0x6100] ;  /* 0x0061000020087984 */ /* 0x000ea20000000c00 */
[C---:B-1----:R-:W-:Y:S01]  /*c470*/  IMAD.U32 R18, R12.reuse, 0x10000, RZ ;  /* 0x000100000c127824 */ /* 0x042fe200078e00ff */
[----:B------:R-:W-:Y:S01]  /*c480*/  LOP3.LUT R21, R12, 0xffff0000, RZ, 0xc0, !PT ;  /* 0xffff00000c157812 */ /* 0x000fe200078ec0ff */
[----:B------:R-:W-:Y:S01]  /*c490*/  IMAD.U32 R12, R41, 0x10000, RZ ;  /* 0x00010000290c7824 */ /* 0x000fe200078e00ff */
[----:B------:R-:W-:Y:S01]  /*c4a0*/  SHF.L.U32 R22, R13, 0x10, RZ ;  /* 0x000000100d167819 */ /* 0x000fe200000006ff */
[----:B------:R-:W-:Y:S01]  /*c4b0*/  IMAD.U32 R26, R15, 0x10000, RZ ;  /* 0x000100000f1a7824 */ /* 0x000fe200078e00ff */
[----:B--2---:R-:W-:Y:S01]  /*c4c0*/  SHF.L.U32 R7, R10, 0x10, RZ ;  /* 0x000000100a077819 */ /* 0x004fe200000006ff */
[----:B------:R-:W-:Y:S01]  /*c4d0*/  IMAD.U32 R20, R9, 0x10000, RZ ;  /* 0x0001000009147824 */ /* 0x000fe200078e00ff */
[----:B------:R-:W-:Y:S01]  /*c4e0*/  LOP3.LUT R29, R13, 0xffff0000, RZ, 0xc0, !PT ;  /* 0xffff00000d1d7812 */ /* 0x000fe200078ec0ff */
[C---:B------:R-:W-:Y:S01]  /*c4f0*/  IMAD.U32 R13, R14.reuse, 0x10000, RZ ;  /* 0x000100000e0d7824 */ /* 0x040fe200078e00ff */
[----:B------:R-:W-:Y:S01]  /*c500*/  LOP3.LUT R16, R14, 0xffff0000, RZ, 0xc0, !PT ;  /* 0xffff00000e107812 */ /* 0x000fe200078ec0ff */
[C---:B------:R-:W-:Y:S01]  /*c510*/  IMAD.U32 R14, R8.reuse, 0x10000, RZ ;  /* 0x00010000080e7824 */ /* 0x040fe200078e00ff */
[----:B------:R-:W-:Y:S01]  /*c520*/  LOP3.LUT R28, R15, 0xffff0000, RZ, 0xc0, !PT ;  /* 0xffff00000f1c7812 */ /* 0x000fe200078ec0ff */
[----:B------:R-:W-:Y:S01]  /*c530*/  IMAD.U32 R19, R11, 0x10000, RZ ;  /* 0x000100000b137824 */ /* 0x000fe200078e00ff */
[----:B------:R-:W-:Y:S01]  /*c540*/  LOP3.LUT R15, R8, 0xffff0000, RZ, 0xc0, !PT ;  /* 0xffff0000080f7812 */ /* 0x000fe200078ec0ff */
[-C--:B------:R-:W-:Y:S01]  /*c550*/  FMUL.FTZ R8, R12, R7.reuse ;  /* 0x000000070c087220 */ /* 0x080fe20000410000 */
[----:B------:R-:W-:Y:S01]  /*c560*/  LOP3.LUT R24, R9, 0xffff0000, RZ, 0xc0, !PT ;  /* 0xffff000009187812 */ /* 0x000fe200078ec0ff */
[----:B------:R-:W-:Y:S01]  /*c570*/  FMUL.FTZ R7, R6, R7 ;  /* 0x0000000706077220 */ /* 0x000fe20000410000 */
[----:B------:R-:W-:Y:S01]  /*c580*/  LOP3.LUT R9, R10, 0xffff0000, RZ, 0xc0, !PT ;  /* 0xffff00000a097812 */ /* 0x000fe200078ec0ff */
[-C--:B------:R-:W-:Y:S01]  /*c590*/  FFMA.FTZ R37, R6, R13.reuse, -R8 ;  /* 0x0000000d06257223 */ /* 0x080fe20000010808 */
[----:B------:R-:W-:Y:S01]  /*c5a0*/  LOP3.LUT R6, R45, 0xffff0000, RZ, 0xc0, !PT ;  /* 0xffff00002d067812 */ /* 0x000fe200078ec0ff */
[----:B------:R-:W-:Y:S01]  /*c5b0*/  FFMA.FTZ R36, R12, R13, R7 ;  /* 0x0000000d0c247223 */ /* 0x000fe20000010007 */
[----:B------:R-:W-:Y:S01]  /*c5c0*/  SHF.L.U32 R7, R49, 0x10, RZ ;  /* 0x0000001031077819 */ /* 0x000fe200000006ff */
[-C--:B------:R-:W-:Y:S01]  /*c5d0*/  FMUL.FTZ R10, R5, R9.reuse ;  /* 0x00000009050a7220 */ /* 0x080fe20000410000 */
[----:B------:R-:W-:Y:S01]  /*c5e0*/  LOP3.LUT R23, R11, 0xffff0000, RZ, 0xc0, !PT ;  /* 0xffff00000b177812 */ /* 0x000fe200078ec0ff */
[----:B------:R-:W-:Y:S01]  /*c5f0*/  FMUL.FTZ R9, R6, R9 ;  /* 0x0000000906097220 */ /* 0x000fe20000410000 */
[C---:B------:R-:W-:Y:S01]  /*c600*/  LOP3.LUT R11, R42.reuse, 0xffff0000, RZ, 0xc0, !PT ;  /* 0xffff00002a0b7812 */ /* 0x040fe200078ec0ff */
[----:B------:R-:W-:-:S02]  /*c610*/  IMAD.U32 R8, R42, 0x10000, RZ ;  /* 0x000100002a087824 */ /* 0x000fc400078e00ff */
[-C--:B------:R-:W-:Y:S02]  /*c620*/  FFMA.FTZ R34, R6, R16.reuse, -R10 ;  /* 0x0000001006227223 */ /* 0x080fe4000001080a */
[----:B------:R-:W-:Y:S01]  /*c630*/  FFMA.FTZ R33, R5, R16, R9 ;  /* 0x0000001005217223 */ /* 0x000fe20000010009 */
[----:B------:R-:W-:Y:S01]  /*c640*/  LOP3.LUT R5, R49, 0xffff0000, RZ, 0xc0, !PT ;  /* 0xffff000031057812 */ /* 0x000fe200078ec0ff */
[-C--:B------:R-:W-:Y:S01]  /*c650*/  FMUL.FTZ R6, R8, R14.reuse ;  /* 0x0000000e08067220 */ /* 0x080fe20000410000 */
[----:B------:R-:W-:Y:S01]  /*c660*/  SHF.L.U32 R9, R44, 0x10, RZ ;  /* 0x000000102c097819 */ /* 0x000fe200000006ff */
[C---:B------:R-:W-:Y:S01]  /*c670*/  FMUL.FTZ R10, R7.reuse, R14 ;  /* 0x0000000e070a7220 */ /* 0x040fe20000410000 */
[----:B------:R-:W-:Y:S01]  /*c680*/  F2FP.BF16.PACK_AB R14, R34, R37 ;  /* 0x00000025220e723e */ /* 0x000fe200000010ff */
[-C--:B------:R-:W-:Y:S02]  /*c690*/  FFMA.FTZ R31, R7, R18.reuse, -R6 ;  /* 0x00000012071f7223 */ /* 0x080fe40000010806 */
[----:B------:R-:W-:-:S02]  /*c6a0*/  FFMA.FTZ R30, R8, R18, R10 ;  /* 0x00000012081e7223 */ /* 0x000fc4000001000a */
[-C--:B------:R-:W-:Y:S02]  /*c6b0*/  FMUL.FTZ R8, R11, R15.reuse ;  /* 0x0000000f0b087220 */ /* 0x080fe40000410000 */
[----:B------:R-:W-:Y:S02]  /*c6c0*/  IMAD.U32 R6, R43, 0x10000, RZ ;  /* 0x000100002b067824 */ /* 0x000fe400078e00ff */
[C---:B------:R-:W-:Y:S02]  /*c6d0*/  FMUL.FTZ R12, R5.reuse, R15 ;  /* 0x0000000f050c7220 */ /* 0x040fe40000410000 */
[----:B------:R-:W-:Y:S02]  /*c6e0*/  IMAD.U32 R7, R50, 0x10000, RZ ;  /* 0x0001000032077824 */ /* 0x000fe400078e00ff */
[----:B------:R-:W-:Y:S02]  /*c6f0*/  FFMA.FTZ R27, R5, R21, -R8 ;  /* 0x00000015051b7223 */ /* 0x000fe40000010808 */
[----:B------:R-:W-:-:S02]  /*c700*/  FMUL.FTZ R10, R6, R20 ;  /* 0x00000014060a7220 */ /* 0x000fc40000410000 */
[----:B------:R-:W-:Y:S02]  /*c710*/  FFMA.FTZ R25, R11, R21, R12 ;  /* 0x000000150b197223 */ /* 0x000fe4000001000c */
[C---:B------:R-:W-:Y:S02]  /*c720*/  IMAD.U32 R5, R46.reuse, 0x10000, RZ ;  /* 0x000100002e057824 */ /* 0x040fe400078e00ff */
[----:B------:R-:W-:Y:S02]  /*c730*/  FMUL.FTZ R8, R7, R20 ;  /* 0x0000001407087220 */ /* 0x000fe40000410000 */
        /* <DEDUP_REMOVED lines=27> */
.L_x_131:
[----:B------:R-:W-:Y:S05]  /*c8f0*/  BSYNC B0 ;  /* 0x0000000000007941 */ /* 0x000fea0003800000 */
.L_x_130:
[----:B------:R-:W-:-:S04]  /*c900*/  IADD3 R5, R63, 0x20, RZ ;  /* 0x000000203f057810 */ /* 0x000fc80007ffe0ff */
[----:B------:R-:W-:-:S13]  /*c910*/  ISETP.GE.AND P0, PT, R5, c[0x0][0x27c], PT ;  /* 0x00009f0005007a0c */ /* 0x000fda0003f06270 */
[----:B------:R-:W-:Y:S05]  /*c920*/  @P0 BRA `(.L_x_109) ;  /* 0x000006c000000947 */ /* 0x000fea0003800000 */
[----:B------:R-:W-:Y:S01]  /*c930*/  SHF.R.S32.HI R6, RZ, 0x1f, R5 ;  /* 0x0000001fff067819 */ /* 0x000fe20000011405 */
[----:B-1----:R-:W-:Y:S01]  /*c940*/  IMAD.MOV.U32 R13, RZ, RZ, c[0x0][0x27c] ;  /* 0x00009f00ff0d7624 */ /* 0x002fe200078e00ff */
[----:B------:R-:W-:Y:S02]  /*c950*/  SHF.R.S32.HI R7, RZ, 0x1f, R17 ;  /* 0x0000001fff077819 */ /* 0x000fe40000011411 */
[----:B------:R-:W-:Y:S02]  /*c960*/  LEA.HI R9, R17, R17, RZ, 0x1 ;  /* 0x0000001111097211 */ /* 0x000fe400078f08ff */
[CC--:B------:R-:W-:Y:S02]  /*c970*/  LEA.HI R8, R6.reuse, R5.reuse, RZ, 0x3 ;  /* 0x0000000506087211 */ /* 0x0c0fe400078f18ff */
[----:B------:R-:W-:Y:S02]  /*c980*/  LEA.HI R11, R6, R5, RZ, 0x5 ;  /* 0x00000005060b7211 */ /* 0x000fe400078f28ff */
[----:B------:R-:W-:Y:S01]  /*c990*/  LEA.HI R5, R7, R17, RZ, 0x3 ;  /* 0x0000001107057211 */ /* 0x000fe200078f18ff */
[C---:B------:R-:W-:Y:S01]  /*c9a0*/  IMAD.SHL.U32 R7, R9.reuse, 0x20, RZ ;  /* 0x0000002009077824 */ /* 0x040fe200078e00ff */
[----:B------:R-:W-:-:S02]  /*c9b0*/  LOP3.LUT R6, R9, 0x7fffffe, RZ, 0xc0, !PT ;  /* 0x07fffffe09067812 */ /* 0x000fc400078ec0ff */
[--C-:B------:R-:W-:Y:S01]  /*c9c0*/  SHF.R.S32.HI R10, RZ, 0x3, R8.reuse ;  /* 0x00000003ff0a7819 */ /* 0x100fe20000011408 */
[----:B------:R-:W-:Y:S01]  /*c9d0*/  IMAD.SHL.U32 R9, R5, 0x20, RZ ;  /* 0x0000002005097824 */ /* 0x000fe200078e00ff */
[----:B------:R-:W-:Y:S02]  /*c9e0*/  LOP3.LUT R5, R7, 0xc0, RZ, 0xc0, !PT ;  /* 0x000000c007057812 */ /* 0x000fe400078ec0ff */
[----:B------:R-:W-:Y:S02]  /*c9f0*/  IADD3 R12, R17, -R6, RZ ;  /* 0x80000006110c7210 */ /* 0x000fe40007ffe0ff */
[----:B------:R-:W-:Y:S01]  /*ca00*/  LOP3.LUT R7, R9, 0xffffff00, RZ, 0xc0, !PT ;  /* 0xffffff0009077812 */ /* 0x000fe200078ec0ff */
[----:B------:R-:W-:Y:S01]  /*ca10*/  IMAD.SHL.U32 R9, R11, 0x80, RZ ;  /* 0x000000800b097824 */ /* 0x000fe200078e00ff */
[----:B------:R-:W-:Y:S02]  /*ca20*/  LEA.HI R6, R13, R10, RZ, 0x1d ;  /* 0x0000000a0d067211 */ /* 0x000fe400078fe8ff */
[----:B------:R-:W-:Y:S01]  /*ca30*/  LOP3.LUT R8, R5, 0x18, R8, 0xf8, !PT ;  /* 0x0000001805087812 */ /* 0x000fe200078ef808 */
[----:B------:R-:W-:Y:S01]  /*ca40*/  IMAD R11, R12, 0x20, R7 ;  /* 0x000000200c0b7824 */ /* 0x000fe200078e0207 */
[----:B------:R-:W-:-:S02]  /*ca50*/  SHF.R.S32.HI R7, RZ, 0x1f, R6 ;  /* 0x0000001fff077819 */ /* 0x000fc40000011406 */
[----:B------:R-:W-:Y:S01]  /*ca60*/  LOP3.LUT R10, R9, 0x7ffff000, RZ, 0xc0, !PT ;  /* 0x7ffff000090a7812 */ /* 0x000fe200078ec0ff */
[----:B------:R-:W-:Y:S01]  /*ca70*/  IMAD.SHL.U32 R9, R6, 0x8, RZ ;  /* 0x0000000806097824 */ /* 0x000fe200078e00ff */
[----:B------:R-:W-:Y:S02]  /*ca80*/  LEA.HI R6, R7, R6, RZ, 0x2 ;  /* 0x0000000607067211 */ /* 0x000fe400078f10ff */
[----:B------:R-:W-:Y:S02]  /*ca90*/  SHF.R.U32.HI R13, RZ, 0x3, R5 ;  /* 0x00000003ff0d7819 */ /* 0x000fe40000011605 */
[----:B------:R-:W-:Y:S02]  /*caa0*/  LOP3.LUT R7, R5, 0x18, R9, 0xf8, !PT ;  /* 0x0000001805077812 */ /* 0x000fe400078ef809 */
[----:B------:R-:W-:Y:S02]  /*cab0*/  SHF.L.U32 R5, R6, 0xa, RZ ;  /* 0x0000000a06057819 */ /* 0x000fe400000006ff */
[----:B------:R-:W-:-:S02]  /*cac0*/  LOP3.LUT R8, R8, R13, RZ, 0x3c, !PT ;  /* 0x0000000d08087212 */ /* 0x000fc400078e3cff */
[----:B------:R-:W-:Y:S02]  /*cad0*/  LOP3.LUT R7, R7, R13, RZ, 0x3c, !PT ;  /* 0x0000000d07077212 */ /* 0x000fe400078e3cff */
[----:B------:R-:W-:Y:S02]  /*cae0*/  LOP3.LUT R5, R5, 0x7ffff000, RZ, 0xc0, !PT ;  /* 0x7ffff00005057812 */ /* 0x000fe400078ec0ff */
[----:B------:R-:W-:Y:S02]  /*caf0*/  IADD3 R8, R8, R11, R10 ;  /* 0x0000000b08087210 */ /* 0x000fe40007ffe00a */
[----:B------:R-:W-:Y:S02]  /*cb00*/  IADD3 R5, R7, R5, R11 ;  /* 0x0000000507057210 */ /* 0x000fe40007ffe00b */
[----:B------:R-:W-:Y:S01]  /*cb10*/  SHF.L.U32 R6, R55, 0x10, RZ ;  /* 0x0000001037067819 */ /* 0x000fe200000006ff */
[----:B------:R-:W-:Y:S02]  /*cb20*/  IMAD.SHL.U32 R34, R8, 0x2, RZ ;  /* 0x0000000208227824 */ /* 0x000fe400078e00ff */
[----:B------:R-:W-:Y:S01]  /*cb30*/  IMAD.SHL.U32 R31, R5, 0x2, RZ ;  /* 0x00000002051f7824 */ /* 0x000fe200078e00ff */
[----:B------:R-:W-:-:S02]  /*cb40*/  LOP3.LUT R5, R47, 0xffff0000, RZ, 0xc0, !PT ;  /* 0xffff00002f057812 */ /* 0x000fc400078ec0ff */
        /* <DEDUP_REMOVED lines=32> */
[CC--:B------:R-:W-:Y:S01]  /*cd50*/  FMUL.FTZ R6, R8.reuse, R14.reuse ;  /* 0x0000000e08067220 */ /* 0x0c0fe20000410000 */
[----:B------:R-:W-:Y:S01]  /*cd60*/  SHF.L.U32 R9, R59, 0x10, RZ ;  /* 0x000000103b097819 */ /* 0x000fe200000006ff */
[----:B------:R-:W-:Y:S01]  /*cd70*/  FMUL.FTZ R10, R7, R14 ;  /* 0x0000000e070a7220 */ /* 0x000fe20000410000 */
[----:B------:R-:W-:Y:S01]  /*cd80*/  F2FP.BF16.PACK_AB R14, R33, R36 ;  /* 0x00000024210e723e */ /* 0x000fe200000010ff */
[-C--:B------:R-:W-:Y:S02]  /*cd90*/  FFMA.FTZ R30, R7, R17.reuse, -R6 ;  /* 0x00000011071e7223 */ /* 0x080fe40000010806 */
[----:B------:R-:W-:-:S02]  /*cda0*/  FFMA.FTZ R29, R8, R17, R10 ;  /* 0x00000011081d7223 */ /* 0x000fc4000001000a */
[-C--:B------:R-:W-:Y:S02]  /*cdb0*/  FMUL.FTZ R8, R11, R15.reuse ;  /* 0x0000000f0b087220 */ /* 0x080fe40000410000 */
[----:B------:R-:W-:Y:S02]  /*cdc0*/  IMAD.U32 R6, R56, 0x10000, RZ ;  /* 0x0001000038067824 */ /* 0x000fe400078e00ff */
[----:B------:R-:W-:Y:S02]  /*cdd0*/  FMUL.FTZ R12, R5, R15 ;  /* 0x0000000f050c7220 */ /* 0x000fe40000410000 */
[----:B------:R-:W-:Y:S02]  /*cde0*/  IMAD.U32 R7, R65, 0x10000, RZ ;  /* 0x0001000041077824 */ /* 0x000fe400078e00ff */
[----:B------:R-:W-:Y:S02]  /*cdf0*/  FFMA.FTZ R26, R5, R20, -R8 ;  /* 0x00000014051a7223 */ /* 0x000fe40000010808 */
[----:B------:R-:W-:-:S02]  /*ce00*/  FMUL.FTZ R10, R6, R19 ;  /* 0x00000013060a7220 */ /* 0x000fc40000410000 */
[----:B------:R-:W-:Y:S02]  /*ce10*/  FFMA.FTZ R24, R11, R20, R12 ;  /* 0x000000140b187223 */ /* 0x000fe4000001000c */
[----:B------:R-:W-:Y:S02]  /*ce20*/  IMAD.U32 R5, R61, 0x10000, RZ ;  /* 0x000100003d057824 */ /* 0x000fe400078e00ff */
[----:B------:R-:W-:Y:S02]  /*ce30*/  FMUL.FTZ R8, R7, R19 ;  /* 0x0000001307087220 */ /* 0x000fe40000410000 */
[-C--:B------:R-:W-:Y:S02]  /*ce40*/  FMUL.FTZ R11, R9, R18.reuse ;  /* 0x00000012090b7220 */ /* 0x080fe40000410000 */
[-C--:B------:R-:W-:Y:S01]  /*ce50*/  FFMA.FTZ R20, R7, R21.reuse, -R10 ;  /* 0x0000001507147223 */ /* 0x080fe2000001080a */
[----:B------:R-:W-:Y:S01]  /*ce60*/  LOP3.LUT R7, R61, 0xffff0000, RZ, 0xc0, !PT ;  /* 0xffff00003d077812 */ /* 0x000fe200078ec0ff */
[----:B------:R-:W-:Y:S01]  /*ce70*/  FFMA.FTZ R19, R6, R21, R8 ;  /* 0x0000001506137223 */ /* 0x000fe20000010008 */
[----:B------:R-:W-:Y:S01]  /*ce80*/  LOP3.LUT R6, R56, 0xffff0000, RZ, 0xc0, !PT ;  /* 0xffff000038067812 */ /* 0x000fe200078ec0ff */
[----:B------:R-:W-:Y:S01]  /*ce90*/  FMUL.FTZ R10, R5, R18 ;  /* 0x00000012050a7220 */ /* 0x000fe20000410000 */
[----:B------:R-:W-:Y:S01]  /*cea0*/  LOP3.LUT R8, R65, 0xffff0000, RZ, 0xc0, !PT ;  /* 0xffff000041087812 */ /* 0x000fe200078ec0ff */
[-C--:B------:R-:W-:Y:S01]  /*ceb0*/  FFMA.FTZ R17, R5, R25.reuse, -R11 ;  /* 0x0000001905117223 */ /* 0x080fe2000001080b */
[----:B------:R-:W-:Y:S01]  /*cec0*/  LOP3.LUT R5, R59, 0xffff0000, RZ, 0xc0, !PT ;  /* 0xffff00003b057812 */ /* 0x000fe200078ec0ff */
[----:B------:R-:W-:-:S02]  /*ced0*/  FFMA.FTZ R16, R9, R25, R10 ;  /* 0x0000001909107223 */ /* 0x000fc4000001000a */
[-C--:B------:R-:W-:Y:S02]  /*cee0*/  FMUL.FTZ R12, R6, R23.reuse ;  /* 0x00000017060c7220 */ /* 0x080fe40000410000 */
[C---:B------:R-:W-:Y:S02]  /*cef0*/  FMUL.FTZ R11, R8.reuse, R23 ;  /* 0x00000017080b7220 */ /* 0x040fe40000410000 */
[-C--:B------:R-:W-:Y:S02]  /*cf00*/  FMUL.FTZ R10, R5, R22.reuse ;  /* 0x00000016050a7220 */ /* 0x080fe40000410000 */
[C---:B------:R-:W-:Y:S02]  /*cf10*/  FMUL.FTZ R9, R7.reuse, R22 ;  /* 0x0000001607097220 */ /* 0x040fe40000410000 */
        /* <DEDUP_REMOVED lines=13> */
.L_x_109:
[----:B------:R-:W-:Y:S05]  /*cff0*/  BSYNC B2 ;  /* 0x0000000000027941 */ /* 0x000fea0003800000 */
.L_x_93:
[----:B------:R-:W-:-:S04]  /*d000*/  DEPBAR.LE SB0, 0x0 ;  /* 0x000080000000791a */ /* 0x000fc80000000000 */
[----:B------:R-:W-:Y:S01]  /*d010*/  IMAD.SHL.U32 R210, R3, 0x2, RZ ;  /* 0x0000000203d27824 */ /* 0x000fe200078e00ff */
[----:B------:R-:W-:Y:S01]  /*d020*/  BAR.SYNC.DEFER_BLOCKING 0x0 ;  /* 0x0000000000007b1d */ /* 0x000fe20000010000 */
[----:B------:R-:W-:Y:S01]  /*d030*/  IMAD.SHL.U32 R139, R2, 0x2, RZ ;  /* 0x00000002028b7824 */ /* 0x000fe200078e00ff */
[----:B------:R-:W-:Y:S01]  /*d040*/  LOP3.LUT P0, RZ, R72, 0x2, RZ, 0xc0, !PT ;  /* 0x0000000248ff7812 */ /* 0x000fe2000780c0ff */
[----:B------:R-:W-:Y:S01]  /*d050*/  IMAD.MOV.U32 R6, RZ, RZ, R66 ;  /* 0x000000ffff067224 */ /* 0x000fe200078e0042 */
[----:B------:R-:W-:Y:S01]  /*d060*/  LOP3.LUT R5, R97, 0x1, RZ, 0xc0, !PT ;  /* 0x0000000161057812 */ /* 0x000fe200078ec0ff */
[----:B------:R-:W-:Y:S01]  /*d070*/  IMAD.MOV.U32 R7, RZ, RZ, R67 ;  /* 0x000000ffff077224 */ /* 0x000fe200078e0043 */
[C---:B------:R-:W-:Y:S01]  /*d080*/  IADD3 R2, R139.reuse, 0x3100, RZ ;  /* 0x000031008b027810 */ /* 0x040fe20007ffe0ff */
[----:B------:R-:W-:Y:S01]  /*d090*/  IMAD R211, R0, 0x2, R210 ;  /* 0x0000000200d37824 */ /* 0x000fe200078e02d2 */
[----:B------:R-:W-:Y:S01]  /*d0a0*/  IADD3 R212, R139, 0x3120, RZ ;  /* 0x000031208bd47810 */ /* 0x000fe20007ffe0ff */
[----:B------:R-:W-:Y:S01]  /*d0b0*/  IMAD.MOV.U32 R6, RZ, RZ, R110 ;  /* 0x000000ffff067224 */ /* 0x000fe200078e006e */
[----:B------:R-:W-:Y:S01]  /*d0c0*/  ISETP.NE.U32.AND P2, PT, R5, 0x1, PT ;  /* 0x000000010500780c */ /* 0x000fe20003f45070 */
[----:B------:R-:W-:Y:S01]  /*d0d0*/  IMAD.SHL.U32 R224, R224, 0x2, RZ ;  /* 0x00000002e0e07824 */ /* 0x000fe200078e00ff */
[----:B------:R-:W-:Y:S01]  /*d0e0*/  LOP3.LUT P1, RZ, R97, 0x2, RZ, 0xc0, !PT ;  /* 0x0000000261ff7812 */ /* 0x000fe2000782c0ff */
[----:B------:R-:W-:Y:S01]  /*d0f0*/  IMAD.SHL.U32 R208, R4, 0x2, RZ ;  /* 0x0000000204d07824 */ /* 0x000fe200078e00ff */
[----:B------:R-:W-:Y:S01]  /*d100*/  STL.64 [R1+0x20], R6 ;  /* 0x0000200601007387 */ /* 0x000fe20000100a00 */
[----:B------:R-:W-:Y:S01]  /*d110*/  @P0 IADD3 R212, R2, -0x20, RZ ;  /* 0xffffffe002d40810 */ /* 0x000fe20007ffe0ff */
[----:B------:R-:W-:-:S02]  /*d120*/  IMAD R2, R99, R136, RZ ;  /* 0x0000008863027224 */ /* 0x000fc400078e02ff */
[----:B------:R-:W-:Y:S02]  /*d130*/  IMAD R209, R0, 0x2, R208 ;  /* 0x0000000200d17824 */ /* 0x000fe400078e02d0 */
[-C--:B------:R-:W-:Y:S01]  /*d140*/  IMAD R2, R98, R108.reuse, R2 ;  /* 0x0000006c62027224 */ /* 0x080fe200078e0202 */
[----:B-1----:R-:W-:Y:S04]  /*d150*/  LDSM.16.M88.4 R8, [R210+0x7100] ;  /* 0x00710000d208783b */ /* 0x002fe80000000200 */
[----:B------:R-:W1:Y:S04]  /*d160*/  LDSM.16.M88.4 R16, [R139+0x3100] ;  /* 0x003100008b10783b */ /* 0x000e680000000200 */
[----:B------:R-:W2:Y:S04]  /*d170*/  LDSM.16.M88.4 R12, [R210+0x6100] ;  /* 0x00610000d20c783b */ /* 0x000ea80000000200 */
[----:B------:R-:W3:Y:S04]  /*d180*/  LDSM.16.M88.4 R20, [R139+0x3500] ;  /* 0x003500008b14783b */ /* 0x000ee80000000200 */
[----:B------:R-:W4:Y:S04]  /*d190*/  LDSM.16.M88.4 R24, [R139+0x3900] ;  /* 0x003900008b18783b */ /* 0x000f280000000200 */
[----:B------:R-:W3:Y:S04]  /*d1a0*/  LDSM.16.M88.4 R32, [R139+0x3d00] ;  /* 0x003d00008b20783b */ /* 0x000ee80000000200 */
[----:B------:R-:W-:Y:S04]  /*d1b0*/  LDSM.16.M88.4 R28, [R212+0xc00] ;  /* 0x000c0000d41c783b */ /* 0x000fe80000000200 */
[----:B------:R-:W-:Y:S04]  /*d1c0*/  LDSM.16.M88.4 R36, [R212+0x400] ;  /* 0x00040000d424783b */ /* 0x000fe80000000200 */
[----:B------:R-:W-:Y:S01]  /*d1d0*/  LDSM.16.M88.4 R40, [R212] ;  /* 0x00000000d428783b */ /* 0x000fe20000000200 */
[-C--:B-1----:R-:W-:Y:S08]  /*d1e0*/  HMMA.16816.F32.BF16 R44, R8, R16.reuse, RZ ;  /* 0x00000010082c723c */ /* 0x082ff000000418ff */
[----:B--2---:R-:W-:Y:S07]  /*d1f0*/  HMMA.16816.F32.BF16 R84, R12, R16, RZ ;  /* 0x000000100c54723c */ /* 0x004fee00000418ff */
[C---:B------:R-:W-:Y:S01]  /*d200*/  IMAD.WIDE.U32 R16, R136.reuse, R108, R6 ;  /* 0x0000006c88107225 */ /* 0x040fe200078e0006 */
[----:B---3--:R-:W-:Y:S03]  /*d210*/  HMMA.16816.F32.BF16 R64, R8, R20, RZ ;  /* 0x000000140840723c */ /* 0x008fe600000418ff */
[----:B------:R-:W-:Y:S01]  /*d220*/  IMAD R136, R136, -0x40, R161 ;  /* 0xffffffc088887824 */ /* 0x000fe200078e02a1 */
[----:B------:R-:W-:Y:S01]  /*d230*/  LEA R6, P0, R16, c[0x0][0x1f8], 0x1 ;  /* 0x00007e0010067a11 */ /* 0x000fe200078008ff */
[----:B------:R-:W-:-:S02]  /*d240*/  IMAD.IADD R3, R17, 0x1, R2 ;  /* 0x0000000111037824 */ /* 0x000fc400078e0202 */
[----:B------:R-:W-:Y:S01]  /*d250*/  IMAD.IADD R2, R136, 0x1, -R96 ;  /* 0x0000000188027824 */ /* 0x000fe200078e0a60 */
[C---:B----4-:R-:W-:Y:S02]  /*d260*/  HMMA.16816.F32.BF16 R52, R8.reuse, R24, RZ ;  /* 0x000000180834723c */ /* 0x050fe400000418ff */
[----:B------:R-:W-:Y:S02]  /*d270*/  LEA.HI.X R7, R16, c[0x0][0x1fc], R3, 0x1, P0 ;  /* 0x00007f0010077a11 */ /* 0x000fe400000f0c03 */
[C---:B------:R-:W-:Y:S02]  /*d280*/  ISETP.LT.OR P4, PT, R2.reuse, 0x1, P2 ;  /* 0x000000010200780c */ /* 0x040fe40001781670 */
[C---:B------:R-:W-:Y:S02]  /*d290*/  ISETP.LT.OR P3, PT, R2.reuse, 0x1, !P1 ;  /* 0x000000010200780c */ /* 0x040fe40004f61670 */
[----:B------:R-:W-:Y:S01]  /*d2a0*/  HMMA.16816.F32.BF16 R48, R8, R32, RZ ;  /* 0x000000200830723c */ /* 0x000fe200000418ff */
[----:B------:R-:W-:-:S02]  /*d2b0*/  ISETP.LT.OR P2, PT, R2, 0x21, P2 ;  /* 0x000000210200780c */ /* 0x000fc40001741670 */
[----:B------:R-:W-:-:S05]  /*d2c0*/  ISETP.LT.OR P1, PT, R2, 0x21, !P1 ;  /* 0x000000210200780c */ /* 0x000fca0004f21670 */
[C---:B------:R-:W-:Y:S08]  /*d2d0*/  HMMA.16816.F32.BF16 R68, R8.reuse, R18, RZ ;  /* 0x000000120844723c */ /* 0x040ff000000418ff */
[C---:B------:R-:W-:Y:S08]  /*d2e0*/  HMMA.16816.F32.BF16 R56, R8.reuse, R22, RZ ;  /* 0x000000160838723c */ /* 0x040ff000000418ff */
[C---:B------:R-:W-:Y:S08]  /*d2f0*/  HMMA.16816.F32.BF16 R76, R8.reuse, R26, RZ ;  /* 0x0000001a084c723c */ /* 0x040ff000000418ff */
[----:B------:R-:W-:Y:S01]  /*d300*/  HMMA.16816.F32.BF16 R88, R8, R34, RZ ;  /* 0x000000220858723c */ /* 0x000fe200000418ff */
[----:B------:R-:W1:Y:S07]  /*d310*/  LDSM.16.M88.4 R8, [R211+0x7100] ;  /* 0x00710000d308783b */ /* 0x000e6e0000000200 */
[C---:B------:R-:W-:Y:S08]  /*d320*/  HMMA.16816.F32.BF16 R60, R12.reuse, R32, RZ ;  /* 0x000000200c3c723c */ /* 0x040ff000000418ff */
[C---:B------:R-:W-:Y:S01]  /*d330*/  HMMA.16816.F32.BF16 R104, R12.reuse, R18, RZ ;  /* 0x000000120c68723c */ /* 0x040fe200000418ff */
[----:B------:R-:W-:Y:S07]  /*d340*/  LDSM.16.M88.4 R16, [R211+0x6100] ;  /* 0x00610000d310783b */ /* 0x000fee0000000200 */
[C---:B------:R-:W-:Y:S08]  /*d350*/  HMMA.16816.F32.BF16 R80, R12.reuse, R20, RZ ;  /* 0x000000140c50723c */ /* 0x040ff000000418ff */
[C---:B------:R-:W-:Y:S08]  /*d360*/  HMMA.16816.F32.BF16 R100, R12.reuse, R22, RZ ;  /* 0x000000160c64723c */ /* 0x040ff000000418ff */
[C---:B------:R-:W-:Y:S08]  /*d370*/  HMMA.16816.F32.BF16 R72, R12.reuse, R24, RZ ;  /* 0x000000180c48723c */ /* 0x040ff000000418ff */
[----:B------:R-:W-:Y:S01]  /*d380*/  HMMA.16816.F32.BF16 R92, R12, R26, RZ ;  /* 0x0000001a0c5c723c */ /* 0x000fe200000418ff */
[----:B------:R-:W2:Y:S04]  /*d390*/  LDSM.16.M88.4 R24, [R212+0x800] ;  /* 0x00080000d418783b */ /* 0x000ea80000000200 */
[----:B------:R-:W-:Y:S01]  /*d3a0*/  @!PT LDS RZ, [RZ] ;  /* 0x00000000fffff984 */ /* 0x000fe20000000800 */
[----:B------:R-:W-:Y:S01]  /*d3b0*/  @!PT LDS RZ, [RZ] ;  /* 0x00000000fffff984 */ /* 0x000fe20000000800 */
[----:B------:R-:W-:Y:S01]  /*d3c0*/  @!PT LDS RZ, [RZ] ;  /* 0x00000000fffff984 */ /* 0x000fe20000000800 */
[----:B------:R3:W-:Y:S01]  /*d3d0*/  LDGSTS.E.BYPASS.LTC128B.128 [R224+0x100], [R6.64], !P4 ;  /* 0x0010000006e07fae */ /* 0x0007e2000e101d46 */
[----:B------:R-:W-:-:S02]  /*d3e0*/  ISETP.NE.AND P4, PT, R112, RZ, PT ;  /* 0x000000ff7000720c */ /* 0x000fc40003f85270 */
[----:B------:R-:W-:Y:S01]  /*d3f0*/  HMMA.16816.F32.BF16 R32, R12, R34, RZ ;  /* 0x000000220c20723c */ /* 0x000fe200000418ff */
[----:B------:R3:W-:Y:S06]  /*d400*/  LDGSTS.E.BYPASS.LTC128B.128 [R224+0x1100], [R6.64+0x40], !P3 ;  /* 0x0110004006e07fae */ /* 0x0007ec000d901d46 */
[----:B------:R-:W-:Y:S01]  /*d410*/  IADD3 R12, P0, R108, R6, RZ ;  /* 0x000000066c0c7210 */ /* 0x000fe20007f1e0ff */
[----:B-1----:R-:W-:Y:S04]  /*d420*/  HMMA.16816.F32.BF16 R128, R8, R28, R48 ;  /* 0x0000001c0880723c */ /* 0x002fe80000041830 */
[----:B------:R-:W-:Y:S01]  /*d430*/  IMAD.X R13, R99, 0x1, R7, P0 ;  /* 0x00000001630d7824 */ /* 0x000fe200000e0607 */
[----:B------:R-:W-:-:S03]  /*d440*/  LOP3.LUT P0, RZ, R97, 0x4, RZ, 0xc0, !PT ;  /* 0x0000000461ff7812 */ /* 0x000fc6000780c0ff */
[----:B------:R-:W-:Y:S01]  /*d450*/  HMMA.16816.F32.BF16 R124, R8, R38, R56 ;  /* 0x00000026087c723c */ /* 0x000fe20000041838 */
[C---:B------:R-:W-:Y:S02]  /*d460*/  ISETP.LT.OR P3, PT, R2.reuse, 0x1, !P0 ;  /* 0x000000010200780c */ /* 0x040fe40004761670 */
[----:B------:R-:W-:Y:S02]  /*d470*/  ISETP.LT.OR P0, PT, R2, 0x21, !P0 ;  /* 0x000000210200780c */ /* 0x000fe40004701670 */
[----:B------:R-:W-:-:S03]  /*d480*/  LOP3.LUT R2, R137, 0xffffffe0, RZ, 0xc0, !PT ;  /* 0xffffffe089027812 */ /* 0x000fc600078ec0ff */
[----:B------:R-:W-:Y:S02]  /*d490*/  HMMA.16816.F32.BF16 R108, R8, R40, R44 ;  /* 0x00000028086c723c */ /* 0x000fe4000004182c */
[----:B------:R-:W-:-:S04]  /*d4a0*/  IMAD.IADD R2, R163, 0x1, -R2 ;  /* 0x00000001a3027824 */ /* 0x000fc800078e0a02 */
[----:B------:R3:W-:Y:S01]  /*d4b0*/  LDGSTS.E.BYPASS.LTC128B.128 [R224+0x2100], [R6.64+0x80], !P3 ;  /* 0x0210008006e07fae */ /* 0x0007e2000d901d46 */
[----:B------:R-:W-:Y:S01]  /*d4c0*/  SHF.R.S32.HI R3, RZ, 0x1f, R2 ;  /* 0x0000001fff037819 */ /* 0x000fe20000011402 */
[----:B------:R-:W-:Y:S02]  /*d4d0*/  HMMA.16816.F32.BF16 R132, R8, R42, R68 ;  /* 0x0000002a0884723c */ /* 0x000fe40000041844 */
[----:B------:R1:W-:Y:S01]  /*d4e0*/  LDGSTS.E.BYPASS.LTC128B.128 [R224+0x900], [R12.64], !P2 ;  /* 0x009000000ce07fae */ /* 0x0003e2000d101d46 */
[----:B------:R-:W-:-:S03]  /*d4f0*/  LEA.HI R3, R3, R2, RZ, 0x2 ;  /* 0x0000000203037211 */ /* 0x000fc600078f10ff */
[----:B------:R1:W-:Y:S01]  /*d500*/  LDGSTS.E.BYPASS.LTC128B.128 [R224+0x1900], [R12.64+0x40], !P1 ;  /* 0x019000400ce07fae */ /* 0x0003e2000c901d46 */
[----:B------:R-:W-:Y:S01]  /*d510*/  LOP3.LUT R3, R3, 0x7ffffffc, RZ, 0xc0, !PT ;  /* 0x7ffffffc03037812 */ /* 0x000fe200078ec0ff */
[C---:B--2---:R-:W-:Y:S02]  /*d520*/  HMMA.16816.F32.BF16 R140, R8.reuse, R24, R52 ;  /* 0x00000018088c723c */ /* 0x044fe40000041834 */
[----:B------:R1:W-:Y:S02]  /*d530*/  LDGSTS.E.BYPASS.LTC128B.128 [R224+0x2900], [R12.64+0x80], !P0 ;  /* 0x029000800ce07fae */ /* 0x0003e4000c101d46 */
[----:B------:R-:W-:Y:S02]  /*d540*/  IMAD.IADD R2, R2, 0x1, -R3 ;  /* 0x0000000102027824 */ /* 0x000fe400078e0a03 */
[----:B------:R-:W-:Y:S02]  /*d550*/  LDSM.16.M88.4 R20, [R210+0x9100] ;  /* 0x00910000d214783b */ /* 0x000fe40000000200 */
[----:B-----5:R-:W-:Y:S01]  /*d560*/  HMMA.16816.F32.BF16 R144, R8, R36, R64 ;  /* 0x000000240890723c */ /* 0x020fe20000041840 */
[----:B------:R-:W-:Y:S01]  /*d570*/  IMAD R2, R2, -0x2, R136 ;  /* 0xfffffffe02027824 */ /* 0x000fe200078e0288 */
[----:B------:R-:W2:Y:S04]  /*d580*/  LDSM.16.M88.4 R48, [R139+0x4900] ;  /* 0x004900008b30783b */ /* 0x000ea80000000200 */
[----:B------:R-:W4:Y:S01]  /*d590*/  LDSM.16.M88.4 R56, [R139+0x4100] ;  /* 0x004100008b38783b */ /* 0x000f220000000200 */
[C---:B------:R-:W-:Y:S01]  /*d5a0*/  ISETP.GT.AND P1, PT, R2.reuse, RZ, PT ;  /* 0x000000ff0200720c */ /* 0x040fe20003f24270 */
[----:B------:R-:W-:Y:S01]  /*d5b0*/  HMMA.16816.F32.BF16 R112, R16, R40, R84 ;  /* 0x000000281070723c */ /* 0x000fe20000041854 */
[C---:B------:R-:W-:Y:S01]  /*d5c0*/  ISETP.GT.AND P0, PT, R2.reuse, 0x1, PT ;  /* 0x000000010200780c */ /* 0x040fe20003f04270 */
[----:B------:R-:W2:Y:S01]  /*d5d0*/  LDSM.16.M88.4 R52, [R139+0x4500] ;  /* 0x004500008b34783b */ /* 0x000ea20000000200 */
[----:B------:R-:W-:-:S02]  /*d5e0*/  ISETP.GT.AND P3, PT, R2, 0x8, PT ;  /* 0x000000080200780c */ /* 0x000fc40003f64270 */
[----:B------:R-:W-:Y:S01]  /*d5f0*/  ISETP.GT.AND P2, PT, R2, 0x9, PT ;  /* 0x000000090200780c */ /* 0x000fe20003f44270 */
[----:B------:R-:W2:Y:S02]  /*d600*/  LDSM.16.M88.4 R44, [R139+0x4d00] ;  /* 0x004d00008b2c783b */ /* 0x000ea40000000200 */
[C---:B------:R-:W-:Y:S02]  /*d610*/  HMMA.16816.F32.BF16 R96, R16.reuse, R36, R80 ;  /* 0x000000241060723c */ /* 0x040fe40000041850 */
[----:B------:R-:W0:Y:S04]  /*d620*/  LDGDEPBAR ;  /* 0x00000000000079af */ /* 0x000e280000000000 */
[----:B-1----:R-:W1:Y:S02]  /*d630*/  LDSM.16.M88.4 R12, [R210+0x8100] ;  /* 0x00810000d20c783b */ /* 0x002e640000000200 */
[C---:B------:R-:W-:Y:S08]  /*d640*/  HMMA.16816.F32.BF16 R68, R16.reuse, R42, R104 ;  /* 0x0000002a1044723c */ /* 0x040ff00000041868 */
[C---:B------:R-:W-:Y:S08]  /*d650*/  HMMA.16816.F32.BF16 R84, R16.reuse, R24, R72 ;  /* 0x000000181054723c */ /* 0x040ff00000041848 */
[C---:B------:R-:W-:Y:S01]  /*d660*/  HMMA.16816.F32.BF16 R80, R16.reuse, R28, R60 ;  /* 0x0000001c1050723c */ /* 0x040fe2000004183c */
[----:B------:R-:W-:Y:S07]  /*d670*/  LDSM.16.M88.4 R60, [R212+0x1c00] ;  /* 0x001c0000d43c783b */ /* 0x000fee0000000200 */
[C---:B------:R-:W-:Y:S01]  /*d680*/  HMMA.16816.F32.BF16 R64, R16.reuse, R38, R100 ;  /* 0x000000261040723c */ /* 0x040fe20000041864 */
[----:B------:R-:W-:Y:S07]  /*d690*/  LDSM.16.M88.4 R36, [R212+0x1000] ;  /* 0x00100000d424783b */ /* 0x000fee0000000200 */
[-C--:B------:R-:W-:Y:S08]  /*d6a0*/  HMMA.16816.F32.BF16 R40, R16, R26.reuse, R92 ;  /* 0x0000001a1028723c */ /* 0x080ff0000004185c */
[C---:B------:R-:W-:Y:S01]  /*d6b0*/  HMMA.16816.F32.BF16 R120, R8.reuse, R26, R76 ;  /* 0x0000001a0878723c */ /* 0x040fe2000004184c */
[----:B------:R-:W-:Y:S07]  /*d6c0*/  LDSM.16.M88.4 R24, [R211+0x8100] ;  /* 0x00810000d318783b */ /* 0x000fee0000000200 */
[-C--:B------:R-:W-:Y:S01]  /*d6d0*/  HMMA.16816.F32.BF16 R116, R8, R30.reuse, R88 ;  /* 0x0000001e0874723c */ /* 0x080fe20000041858 */
[----:B------:R-:W-:Y:S07]  /*d6e0*/  LDSM.16.M88.4 R8, [R211+0x9100] ;  /* 0x00910000d308783b */ /* 0x000fee0000000200 */
[----:B------:R-:W-:Y:S01]  /*d6f0*/  HMMA.16816.F32.BF16 R16, R16, R30, R32 ;  /* 0x0000001e1010723c */ /* 0x000fe20000041820 */
[----:B------:R-:W1:Y:S04]  /*d700*/  LDSM.16.M88.4 R28, [R212+0x1800] ;  /* 0x00180000d41c783b */ /* 0x000e680000000200 */
[----:B------:R-:W1:Y:S03]  /*d710*/  LDSM.16.M88.4 R32, [R212+0x1400] ;  /* 0x00140000d420783b */ /* 0x000e660000000200 */
[C---:B--2---:R-:W-:Y:S08]  /*d720*/  HMMA.16816.F32.BF16 R100, R20.reuse, R48, R140 ;  /* 0x000000301464723c */ /* 0x044ff0000004188c */
[C---:B----4-:R-:W-:Y:S08]  /*d730*/  HMMA.16816.F32.BF16 R76, R20.reuse, R56, R108 ;  /* 0x00000038144c723c */ /* 0x050ff0000004186c */
[C---:B------:R-:W-:Y:S08]  /*d740*/  HMMA.16816.F32.BF16 R72, R20.reuse, R58, R132 ;  /* 0x0000003a1448723c */ /* 0x040ff00000041884 */
[C---:B------:R-:W-:Y:S08]  /*d750*/  HMMA.16816.F32.BF16 R92, R20.reuse, R54, R124 ;  /* 0x00000036145c723c */ /* 0x040ff0000004187c */
[C---:B------:R-:W-:Y:S08]  /*d760*/  HMMA.16816.F32.BF16 R104, R20.reuse, R50, R120 ;  /* 0x000000321468723c */ /* 0x040ff00000041878 */
[C---:B------:R-:W-:Y:S08]  /*d770*/  HMMA.16816.F32.BF16 R88, R20.reuse, R52, R144 ;  /* 0x000000341458723c */ /* 0x040ff00000041890 */
[C---:B------:R-:W-:Y:S08]  /*d780*/  HMMA.16816.F32.BF16 R108, R20.reuse, R44, R128 ;  /* 0x0000002c146c723c */ /* 0x040ff00000041880 */
[----:B------:R-:W-:Y:S01]  /*d790*/  HMMA.16816.F32.BF16 R120, R20, R46, R116 ;  /* 0x0000002e1478723c */ /* 0x000fe20000041874 */
[----:B------:R-:W-:Y:S07]  /*d7a0*/  LDSM.16.M88.4 R20, [R210+0xb100] ;  /* 0x00b10000d214783b */ /* 0x000fee0000000200 */
[C---:B-1----:R-:W-:Y:S08]  /*d7b0*/  HMMA.16816.F32.BF16 R128, R12.reuse, R56, R112 ;  /* 0x000000380c80723c */ /* 0x042ff00000041870 */
[C---:B------:R-:W-:Y:S08]  /*d7c0*/  HMMA.16816.F32.BF16 R124, R12.reuse, R58, R68 ;  /* 0x0000003a0c7c723c */ /* 0x040ff00000041844 */
[C---:B------:R-:W-:Y:S08]  /*d7d0*/  HMMA.16816.F32.BF16 R116, R12.reuse, R52, R96 ;  /* 0x000000340c74723c */ /* 0x040ff00000041860 */
[C---:B------:R-:W-:Y:S08]  /*d7e0*/  HMMA.16816.F32.BF16 R96, R12.reuse, R48, R84 ;  /* 0x000000300c60723c */ /* 0x040ff00000041854 */
[C---:B------:R-:W-:Y:S01]  /*d7f0*/  HMMA.16816.F32.BF16 R56, R12.reuse, R50, R40 ;  /* 0x000000320c38723c */ /* 0x040fe20000041828 */
[----:B------:R-:W1:Y:S04]  /*d800*/  LDSM.16.M88.4 R40, [R139+0x5100] ;  /* 0x005100008b28783b */ /* 0x000e680000000200 */
[----:B------:R-:W-:Y:S03]  /*d810*/  LDSM.16.M88.4 R48, [R139+0x5500] ;  /* 0x005500008b30783b */ /* 0x000fe60000000200 */
[C---:B------:R-:W-:Y:S08]  /*d820*/  HMMA.16816.F32.BF16 R112, R12.reuse, R54, R64 ;  /* 0x000000360c70723c */ /* 0x040ff00000041840 */
[C---:B------:R-:W-:Y:S08]  /*d830*/  HMMA.16816.F32.BF16 R52, R12.reuse, R44, R80 ;  /* 0x0000002c0c34723c */ /* 0x040ff00000041850 */
[----:B------:R-:W-:Y:S01]  /*d840*/  HMMA.16816.F32.BF16 R12, R12, R46, R16 ;  /* 0x0000002e0c0c723c */ /* 0x000fe20000041810 */
[----:B------:R-:W2:Y:S04]  /*d850*/  LDSM.16.M88.4 R44, [R139+0x5900] ;  /* 0x005900008b2c783b */ /* 0x000ea80000000200 */
[----:B------:R-:W-:Y:S03]  /*d860*/  LDSM.16.M88.4 R16, [R210+0xa100] ;  /* 0x00a10000d210783b */ /* 0x000fe60000000200 */
[C---:B------:R-:W-:Y:S01]  /*d870*/  HMMA.16816.F32.BF16 R80, R8.reuse, R28, R100 ;  /* 0x0000001c0850723c */ /* 0x040fe20000041864 */
[----:B------:R-:W4:Y:S07]  /*d880*/  LDSM.16.M88.4 R100, [R139+0x5d00] ;  /* 0x005d00008b64783b */ /* 0x000f2e0000000200 */
[C---:B------:R-:W-:Y:S08]  /*d890*/  HMMA.16816.F32.BF16 R76, R8.reuse, R36, R76 ;  /* 0x00000024084c723c */ /* 0x040ff0000004184c */
        /* <DEDUP_REMOVED lines=9> */
[C---:B------:R-:W-:Y:S08]  /*d930*/  HMMA.16816.F32.BF16 R108, R24.reuse, R28, R96 ;  /* 0x0000001c186c723c */ /* 0x040ff00000041860 */
[C---:B------:R-:W-:Y:S01]  /*d940*/  HMMA.16816.F32.BF16 R104, R24.reuse, R30, R56 ;  /* 0x0000001e1868723c */ /* 0x040fe20000041838 */
[----:B------:R-:W2:Y:S07]  /*d950*/  LDSM.16.M88.4 R28, [R212+0x2000] ;  /* 0x00200000d41c783b */ /* 0x000eae0000000200 */
[C---:B------:R-:W-:Y:S01]  /*d960*/  HMMA.16816.F32.BF16 R140, R24.reuse, R62, R12 ;  /* 0x0000003e188c723c */ /* 0x040fe2000004180c */
[----:B------:R-:W2:Y:S07]  /*d970*/  LDSM.16.M88.4 R12, [R211+0xa100] ;  /* 0x00a10000d30c783b */ /* 0x000eae0000000200 */
[C---:B------:R-:W-:Y:S08]  /*d980*/  HMMA.16816.F32.BF16 R124, R24.reuse, R38, R124 ;  /* 0x00000026187c723c */ /* 0x040ff0000004187c */
[C---:B------:R-:W-:Y:S08]  /*d990*/  HMMA.16816.F32.BF16 R116, R24.reuse, R32, R116 ;  /* 0x000000201874723c */ /* 0x040ff00000041874 */
[----:B------:R-:W-:Y:S01]  /*d9a0*/  HMMA.16816.F32.BF16 R112, R24, R34, R112 ;  /* 0x000000221870723c */ /* 0x000fe20000041870 */
[----:B------:R-:W3:Y:S07]  /*d9b0*/  LDSM.16.M88.4 R32, [R212+0x2400] ;  /* 0x00240000d420783b */ /* 0x000eee0000000200 */
[----:B-1----:R-:W-:Y:S08]  /*d9c0*/  HMMA.16816.F32.BF16 R76, R20, R40, R76 ;  /* 0x00000028144c723c */ /* 0x002ff0000004184c */
[----:B------:R-:W-:Y:S01]  /*d9d0*/  HMMA.16816.F32.BF16 R96, R24, R60, R52 ;  /* 0x0000003c1860723c */ /* 0x000fe20000041834 */
[----:B------:R-:W1:Y:S01]  /*d9e0*/  LDSM.16.M88.4 R52, [R212+0x2800] ;  /* 0x00280000d434783b */ /* 0x000e620000000200 */
[----:B------:R-:W-:-:S06]  /*d9f0*/  DEPBAR.LE SB0, 0x0 ;  /* 0x000080000000791a */ /* 0x000fcc0000000000 */
[C---:B------:R-:W-:Y:S08]  /*da00*/  HMMA.16816.F32.BF16 R72, R20.reuse, R42, R72 ;  /* 0x0000002a1448723c */ /* 0x040ff00000041848 */
[C---:B--2---:R-:W-:Y:S08]  /*da10*/  HMMA.16816.F32.BF16 R60, R20.reuse, R44, R80 ;  /* 0x0000002c143c723c */ /* 0x044ff00000041850 */
[C---:B----4-:R-:W-:Y:S08]  /*da20*/  HMMA.16816.F32.BF16 R80, R20.reuse, R100, R92 ;  /* 0x000000641450723c */ /* 0x050ff0000004185c */
[----:B------:R-:W-:Y:S08]  /*da30*/  HMMA.16816.F32.BF16 R36, R20, R102, R88 ;  /* 0x000000661424723c */ /* 0x000ff00000041858 */
[----:B------:R-:W-:Y:S08]  /*da40*/  HMMA.16816.F32.BF16 R24, R16, R40, R120 ;  /* 0x000000281018723c */ /* 0x000ff00000041878 */
[C---:B------:R-:W-:Y:S08]  /*da50*/  HMMA.16816.F32.BF16 R68, R20.reuse, R48, R68 ;  /* 0x000000301444723c */ /* 0x040ff00000041844 */
[C---:B------:R-:W-:Y:S08]  /*da60*/  HMMA.16816.F32.BF16 R64, R20.reuse, R50, R64 ;  /* 0x000000321440723c */ /* 0x040ff00000041840 */
[----:B------:R-:W-:Y:S08]  /*da70*/  HMMA.16816.F32.BF16 R56, R20, R46, R84 ;  /* 0x0000002e1438723c */ /* 0x000ff00000041854 */
[C---:B------:R-:W-:Y:S08]  /*da80*/  HMMA.16816.F32.BF16 R20, R16.reuse, R42, R124 ;  /* 0x0000002a1014723c */ /* 0x040ff0000004187c */
[----:B------:R-:W-:Y:S08]  /*da90*/  HMMA.16816.F32.BF16 R40, R16, R48, R116 ;  /* 0x000000301028723c */ /* 0x000ff00000041874 */
        /* <DEDUP_REMOVED lines=8> */
[----:B---3--:R-:W-:Y:S08]  /*db20*/  HMMA.16816.F32.BF16 R68, R8, R32, R68 ;  /* 0x000000200844723c */ /* 0x008ff00000041844 */
        /* <DEDUP_REMOVED lines=26> */
[----:B------:R-:W-:Y:S02]  /*dcd0*/  ISETP.GT.AND P0, PT, R2, 0x10, PT ;  /* 0x000000100200780c */ /* 0x000fe40003f04270 */
        /* <DEDUP_REMOVED lines=17> */
[----:B------:R-:W-:-:S02]  /*ddf0*/  ISETP.GT.AND P2, PT, R2, 0x20, PT ;  /* 0x000000200200780c */ /* 0x000fc40003f44270 */
[----:B------:R-:W-:Y:S02]  /*de00*/  FMNMX.FTZ R3, R55, R3, !PT ;  /* 0x0000000337037209 */ /* 0x000fe40007810000 */
[----:B------:R-:W-:Y:S02]  /*de10*/  FSEL R121, R67, -INF , P0 ;  /* 0xff80000043797808 */ /* 0x000fe40000000000 */
[----:B------:R-:W-:Y:S02]  /*de20*/  FSEL R138, R35, -INF , P0 ;  /* 0xff800000238a7808 */ /* 0x000fe40000000000 */
[----:B------:R-:W-:Y:S02]  /*de30*/  FSEL R123, R33, -INF , P0 ;  /* 0xff800000217b7808 */ /* 0x000fe40000000000 */
[----:B------:R-:W-:Y:S02]  /*de40*/  ISETP.GT.AND P0, PT, R2, 0x21, PT ;  /* 0x000000210200780c */ /* 0x000fe40003f04270 */
[----:B------:R-:W-:-:S02]  /*de50*/  FSEL R147, R60, -INF , P2 ;  /* 0xff8000003c937808 */ /* 0x000fc40001000000 */
[----:B------:R-:W-:Y:S02]  /*de60*/  FMNMX.FTZ R3, R117, R3, !PT ;  /* 0x0000000375037209 */ /* 0x000fe40007810000 */
[----:B------:R-:W-:Y:S02]  /*de70*/  FSEL R144, R23, -INF , P1 ;  /* 0xff80000017907808 */ /* 0x000fe40000800000 */
[----:B------:R-:W-:Y:S02]  /*de80*/  FSEL R137, R21, -INF , P1 ;  /* 0xff80000015897808 */ /* 0x000fe40000800000 */
[----:B------:R-:W-:Y:S01]  /*de90*/  FSEL R119, R71, -INF , P1 ;  /* 0xff80000047777808 */ /* 0x000fe20000800000 */
[----:B------:R-:W-:Y:S01]  /*dea0*/  HMMA.16816.F32.BF16 R20, R12, R128, R96 ;  /* 0x000000800c14723c */ /* 0x000fe20000041860 */
[----:B------:R-:W-:Y:S02]  /*deb0*/  ISETP.GT.AND P1, PT, R2, 0x28, PT ;  /* 0x000000280200780c */ /* 0x000fe40003f24270 */
[----:B------:R-:W-:-:S02]  /*dec0*/  FSEL R169, R61, -INF , P0 ;  /* 0xff8000003da97808 */ /* 0x000fc40000000000 */
        /* <DEDUP_REMOVED lines=8> */
[----:B------:R-:W-:Y:S02]  /*df50*/  FMNMX.FTZ R5, R46, R5, !PT ;  /* 0x000000052e057209 */ /* 0x000fe40007810000 */
[----:B------:R-:W-:Y:S02]  /*df60*/  FSEL R173, R59, -INF , P0 ;  /* 0xff8000003bad7808 */ /* 0x000fe40000000000 */
[----:B------:R-:W-:Y:S02]  /*df70*/  FSEL R168, R57, -INF , P0 ;  /* 0xff80000039a87808 */ /* 0x000fe40000000000 */
[----:B------:R-:W-:-:S02]  /*df80*/  FSEL R180, R27, -INF , P0 ;  /* 0xff8000001bb47808 */ /* 0x000fc40000000000 */
[----:B------:R-:W-:Y:S02]  /*df90*/  FSEL R177, R25, -INF , P0 ;  /* 0xff80000019b17808 */ /* 0x000fe40000000000 */
[----:B------:R-:W-:Y:S02]  /*dfa0*/  ISETP.GT.AND P0, PT, R2, 0x30, PT ;  /* 0x000000300200780c */ /* 0x000fe40003f04270 */
        /* <DEDUP_REMOVED lines=27> */
[----:B------:R-:W-:-:S02]  /*e160*/  FMNMX.FTZ R6, R217, R3, !PT ;  /* 0x00000003d9067209 */ /* 0x000fc40007810000 */
        /* <DEDUP_REMOVED lines=53> */
[----:B------:R-:W-:Y:S01]  /*e4c0*/  @P0 IMAD.WIDE.U32 R2, R2, R149, R154 ;  /* 0x0000009502020225 */ /* 0x000fe200078e009a */
        /* <DEDUP_REMOVED lines=27> */
[----:B------:R-:W1:Y:S01]  /*e680*/  SHFL.BFLY PT, R13, R5, 0x2, 0x1f ;  /* 0x0c401f00050d7f89 */ /* 0x000e6200000e0000 */
        /* <DEDUP_REMOVED lines=8> */
[----:B------:R-:W-:Y:S01]  /*e710*/  FMUL.FTZ R3, R2, c[0x0][0x2d0] ;  /* 0x0000b40002037a20 */ /* 0x000fe20000410000 */
[----:B------:R3:W-:Y:S04]  /*e720*/  @P0 LDGSTS.E.BYPASS.LTC128B.128 [R224+0x4900], [R8.64+0x40], !P5 ;  /* 0x0490004008e00fae */ /* 0x0007e8000e901d46 */
[----:B------:R-:W-:Y:S01]  /*e730*/  FSEL R3, R3, RZ, P1 ;  /* 0x000000ff03037208 */ /* 0x000fe20000800000 */
[----:B------:R3:W-:Y:S01]  /*e740*/  @P0 LDGSTS.E.BYPASS.LTC128B.128 [R224+0x5900], [R8.64+0x80], !P4 ;  /* 0x0590008008e00fae */ /* 0x0007e2000e101d46 */
[----:B------:R-:W-:-:S03]  /*e750*/  FSETP.NEU.FTZ.AND P1, PT, R136, -INF , PT ;  /* 0xff8000008800780b */ /* 0x000fc60003f3d000 */
[--C-:B-1----:R-:W-:Y:S01]  /*e760*/  FFMA.FTZ R6, R45, c[0x0][0x2d0], -R3.reuse ;  /* 0x0000b4002d067a23 */ /* 0x102fe20000010803 */
        /* <DEDUP_REMOVED lines=89> */
[----:B------:R4:W1:Y:S04]  /*ed00*/  MUFU.EX2 R248, R4 ;  /* 0x0000000400f87308 */ /* 0x0008680000000800 */
[----:B------:R-:W-:Y:S02]  /*ed10*/  FFMA.FTZ R8, R132, c[0x0][0x2d0], -R0 ;  /* 0x0000b40084087a23 */ /* 0x000fe40000010800 */
[----:B------:R-:W-:Y:S02]  /*ed20*/  IMAD.MOV.U32 R11, RZ, RZ, R150 ;  /* 0x000000ffff0b7224 */ /* 0x000fe400078e0096 */
[----:B------:R2:W-:Y:S01]  /*ed30*/  MUFU.EX2 R220, R8 ;  /* 0x0000000800dc7308 */ /* 0x0005e20000000800 */
[----:B------:R-:W-:-:S02]  /*ed40*/  IMAD.MOV.U32 R10, RZ, RZ, R149 ;  /* 0x000000ffff0a7224 */ /* 0x000fc400078e0095 */
[----:B------:R-:W-:Y:S02]  /*ed50*/  IMAD.MOV.U32 R9, RZ, RZ, R148 ;  /* 0x000000ffff097224 */ /* 0x000fe400078e0094 */
[----:B----4-:R-:W-:Y:S01]  /*ed60*/  FFMA.FTZ R4, R120, c[0x0][0x2d0], -R3 ;  /* 0x0000b40078047a23 */ /* 0x010fe20000010803 */
[----:B-1----:R-:W-:-:S03]  /*ed70*/  F2FP.BF16.PACK_AB R5, R248, R230 ;  /* 0x000000e6f805723e */ /* 0x002fc600000010ff */
[----:B------:R1:W-:Y:S01]  /*ed80*/  MUFU.EX2 R232, R4 ;  /* 0x0000000400e87308 */ /* 0x0003e20000000800 */
[----:B--2---:R-:W-:-:S07]  /*ed90*/  FFMA.FTZ R8, R123, c[0x0][0x2d0], -R0 ;  /* 0x0000b4007b087a23 */ /* 0x004fce0000010800 */
[----:B------:R2:W-:Y:S01]  /*eda0*/  MUFU.EX2 R218, R8 ;  /* 0x0000000800da7308 */ /* 0x0005e20000000800 */
[----:B-1----:R-:W-:-:S07]  /*edb0*/  FFMA.FTZ R4, R121, c[0x0][0x2d0], -R3 ;  /* 0x0000b40079047a23 */ /* 0x002fce0000010803 */
[----:B------:R1:W4:Y:S01]  /*edc0*/  MUFU.EX2 R231, R4 ;  /* 0x0000000400e77308 */ /* 0x0003220000000800 */
[----:B--2---:R-:W-:-:S07]  /*edd0*/  FFMA.FTZ R8, R145, c[0x0][0x2d0], -R13 ;  /* 0x0000b40091087a23 */ /* 0x004fce000001080d */
[----:B------:R2:W-:Y:S01]  /*ede0*/  MUFU.EX2 R206, R8 ;  /* 0x0000000800ce7308 */ /* 0x0005e20000000800 */
[----:B-1----:R-:W-:Y:S01]  /*edf0*/  FFMA.FTZ R4, R122, c[0x0][0x2d0], -R0 ;  /* 0x0000b4007a047a23 */ /* 0x002fe20000010800 */
[----:B----4-:R-:W-:-:S06]  /*ee00*/  F2FP.BF16.PACK_AB R7, R231, R232 ;  /* 0x000000e8e707723e */ /* 0x010fcc00000010ff */
[----:B------:R1:W-:Y:S01]  /*ee10*/  MUFU.EX2 R222, R4 ;  /* 0x0000000400de7308 */ /* 0x0003e20000000800 */
[----:B--2---:R-:W-:-:S07]  /*ee20*/  FFMA.FTZ R8, R144, c[0x0][0x2d0], -R13 ;  /* 0x0000b40090087a23 */ /* 0x004fce000001080d */
[----:B------:R2:W-:Y:S01]  /*ee30*/  MUFU.EX2 R246, R8 ;  /* 0x0000000800f67308 */ /* 0x0005e20000000800 */
[----:B-1----:R-:W-:-:S07]  /*ee40*/  FFMA.FTZ R4, R137, c[0x0][0x2d0], -R0 ;  /* 0x0000b40089047a23 */ /* 0x002fce0000010800 */
[----:B------:R1:W4:Y:S01]  /*ee50*/  MUFU.EX2 R245, R4 ;  /* 0x0000000400f57308 */ /* 0x0003220000000800 */
[----:B--2---:R-:W-:-:S07]  /*ee60*/  FFMA.FTZ R8, R133, c[0x0][0x2d0], -R13 ;  /* 0x0000b40085087a23 */ /* 0x004fce000001080d */
[----:B------:R2:W-:Y:S01]  /*ee70*/  MUFU.EX2 R205, R8 ;  /* 0x0000000800cd7308 */ /* 0x0005e20000000800 */
[----:B-1----:R-:W-:-:S07]  /*ee80*/  F2FP.BF16.PACK_AB R4, R247, R236 ;  /* 0x000000ecf704723e */ /* 0x002fce00000010ff */
[----:B------:R-:W-:Y:S01]  /*ee90*/  HMMA.16816.F32.BF16 R164, R4, R24, R112 ;  /* 0x0000001804a4723c */ /* 0x000fe20000041870 */
[----:B--2---:R-:W-:-:S04]  /*eea0*/  FFMA.FTZ R8, R138, c[0x0][0x2d0], -R13 ;  /* 0x0000b4008a087a23 */ /* 0x004fc8000001080d */
        /* <DEDUP_REMOVED lines=18> */
[----:B------:R1:W1:Y:S03]  /*efd0*/  MUFU.EX2 R200, R8 ;  /* 0x0000000800c87308 */ /* 0x0002660000000800 */
[----:B------:R-:W-:Y:S07]  /*efe0*/  HMMA.16816.F32.BF16 R88, R4, R42, R64 ;  /* 0x0000002a0458723c */ /* 0x000fee0000041840 */
[----:B----4-:R-:W-:-:S02]  /*eff0*/  F2FP.BF16.PACK_AB R4, R245, R222 ;  /* 0x000000def504723e */ /* 0x010fc400000010ff */
        /* <DEDUP_REMOVED lines=16> */
[----:B------:R-:W4:Y:S01]  /*f100*/  LDSM.16.MT88.4 R16, [R209+0x900] ;  /* 0x00090000d110783b */ /* 0x000f220000004200 */
[----:B-1----:R-:W-:-:S06]  /*f110*/  FFMA.FTZ R8, R173, c[0x0][0x2d0], -R3 ;  /* 0x0000b400ad087a23 */ /* 0x002fcc0000010803 */
[C---:B------:R-:W-:Y:S01]  /*f120*/  HMMA.16816.F32.BF16 R60, R4.reuse, R26, R140 ;  /* 0x0000001a043c723c */ /* 0x040fe2000004188c */
[----:B------:R-:W1:Y:S01]  /*f130*/  LDSM.16.MT88.4 R24, [R208+0x900] ;  /* 0x00090000d018783b */ /* 0x000e620000004200 */
[----:B------:R2:W1:Y:S06]  /*f140*/  MUFU.EX2 R185, R8 ;  /* 0x0000000800b97308 */ /* 0x00046c0000000800 */
[C---:B------:R-:W-:Y:S01]  /*f150*/  HMMA.16816.F32.BF16 R52, R4.reuse, R22, R128 ;  /* 0x000000160434723c */ /* 0x040fe20000041880 */
[----:B------:R-:W4:Y:S07]  /*f160*/  LDSM.16.MT88.4 R20, [R208+0x1900] ;  /* 0x00190000d014783b */ /* 0x000f2e0000004200 */
[----:B------:R-:W-:Y:S01]  /*f170*/  HMMA.16816.F32.BF16 R44, R4, R30, R116 ;  /* 0x0000001e042c723c */ /* 0x000fe20000041874 */
[----:B------:R-:W4:Y:S01]  /*f180*/  LDSM.16.MT88.4 R28, [R209+0x1900] ;  /* 0x00190000d11c783b */ /* 0x000f220000004200 */
[----:B--2---:R-:W-:-:S04]  /*f190*/  FFMA.FTZ R8, R174, c[0x0][0x2d0], -R0 ;  /* 0x0000b400ae087a23 */ /* 0x004fc80000010800 */
[----:B------:R2:W-:Y:S02]  /*f1a0*/  MUFU.EX2 R175, R8 ;  /* 0x0000000800af7308 */ /* 0x0005e40000000800 */
[C---:B------:R-:W-:Y:S01]  /*f1b0*/  HMMA.16816.F32.BF16 R56, R4.reuse, R34, R152 ;  /* 0x000000220438723c */ /* 0x040fe20000041898 */
[----:B------:R-:W4:Y:S04]  /*f1c0*/  LDSM.16.MT88.4 R32, [R208+0x2900] ;  /* 0x00290000d020783b */ /* 0x000f280000004200 */
[----:B------:R-:W-:Y:S03]  /*f1d0*/  LDSM.16.MT88.4 R152, [R208+0xd00] ;  /* 0x000d0000d098783b */ /* 0x000fe60000004200 */
[----:B------:R-:W-:Y:S01]  /*f1e0*/  HMMA.16816.F32.BF16 R40, R4, R42, R156 ;  /* 0x0000002a0428723c */ /* 0x000fe2000004189c */
[----:B--2---:R-:W-:-:S06]  /*f1f0*/  FFMA.FTZ R8, R178, c[0x0][0x2d0], -R0 ;  /* 0x0000b400b2087a23 */ /* 0x004fcc0000010800 */
[----:B---3--:R-:W-:Y:S02]  /*f200*/  F2FP.BF16.PACK_AB R4, R202, R203 ;  /* 0x000000cbca04723e */ /* 0x008fe400000010ff */
[----:B------:R-:W-:Y:S01]  /*f210*/  F2FP.BF16.PACK_AB R6, R200, R201 ;  /* 0x000000c9c806723e */ /* 0x000fe200000010ff */
[----:B------:R2:W3:Y:S01]  /*f220*/  MUFU.EX2 R172, R8 ;  /* 0x0000000800ac7308 */ /* 0x0004e20000000800 */
[----:B------:R-:W-:Y:S02]  /*f230*/  F2FP.BF16.PACK_AB R5, R186, R187 ;  /* 0x000000bbba05723e */ /* 0x000fe400000010ff */
[----:B-1----:R-:W-:-:S07]  /*f240*/  F2FP.BF16.PACK_AB R7, R185, R184 ;  /* 0x000000b8b907723e */ /* 0x002fce00000010ff */
[----:B----4-:R-:W-:Y:S01]  /*f250*/  HMMA.16816.F32.BF16 R124, R4, R16, R160 ;  /* 0x00000010047c723c */ /* 0x010fe200000418a0 */
        /* <DEDUP_REMOVED lines=19> */
[----:B------:R-:W4:Y:S07]  /*f390*/  LDSM.16.MT88.4 R96, [R208+0x1d00] ;  /* 0x001d0000d060783b */ /* 0x000f2e0000004200 */
        /* <DEDUP_REMOVED lines=52> */
[C---:B------:R-:W-:Y:S08]  /*f6e0*/  HMMA.16816.F32.BF16 R88, R128.reuse, R96, R168 ;  /* 0x000000608058723c */ /* 0x040ff000000418a8 */
        /* <DEDUP_REMOVED lines=115> */
[----:B--2---:R-:W-:Y:S01]  /*fe20*/  IMAD.MOV.U32 R34, RZ, RZ, R216 ;  /* 0x000000ffff227224 */ /* 0x004fe200078e00d8 */
[----:B---3--:R-:W-:-:S04]  /*fe30*/  IADD3 RZ, P3, R28, 0x20, RZ ;  /* 0x000000201cff7810 */ /* 0x008fc80007f7e0ff */
[----:B------:R-:W-:Y:S02]  /*fe40*/  IADD3 R2, P1, R34, 0x20, RZ ;  /* 0x0000002022027810 */ /* 0x000fe40007f3e0ff */
[----:B------:R-:W-:Y:S01]  /*fe50*/  IADD3 RZ, P2, R28, 0x40, RZ ;  /* 0x000000401cff7810 */ /* 0x000fe20007f5e0ff */
[--C-:B----4-:R-:W-:Y:S02]  /*fe60*/  IMAD.X R5, RZ, RZ, R33.reuse, P3 ;  /* 0x000000ffff057224 */ /* 0x110fe400018e0621 */
[----:B------:R5:W-:Y:S02]  /*fe70*/  STL [R1+0x4], R2 ;  /* 0x0000040201007387 */ /* 0x000be40000100800 */
[----:B------:R-:W-:Y:S02]  /*fe80*/  IMAD.X R4, RZ, RZ, R33, P2 ;  /* 0x000000ffff047224 */ /* 0x000fe400010e0621 */
[----:B------:R1:W-:Y:S01]  /*fe90*/  STL [R1+0xc], R5 ;  /* 0x00000c0501007387 */ /* 0x0003e20000100800 */
[----:B-----5:R-:W-:-:S05]  /*fea0*/  IMAD.X R2, RZ, RZ, R31, P1 ;  /* 0x000000ffff027224 */ /* 0x020fca00008e061f */
[----:B------:R1:W-:Y:S04]  /*feb0*/  STL [R1], R2 ;  /* 0x0000000201007387 */ /* 0x0003e80000100800 */
[----:B------:R1:W-:Y:S01]  /*fec0*/  STL [R1+0x8], R4 ;  /* 0x0000080401007387 */ /* 0x0003e20000100800 */
[----:B------:R-:W-:Y:S01]  /*fed0*/  IADD3 R252, P0, R34, 0x40, RZ ;  /* 0x0000004022fc7810 */ /* 0x000fe20007f1e0ff */
[----:B------:R-:W-:Y:S01]  /*fee0*/  IMAD.MOV.U32 R35, RZ, RZ, R217 ;  /* 0x000000ffff237224 */ /* 0x000fe200078e00d9 */
[----:B------:R-:W-:Y:S02]  /*fef0*/  LEA.HI.SX32 R225, R219, 0xfffffffe, 0x1a ;  /* 0xfffffffedbe17811 */ /* 0x000fe400078fd2ff */
[C---:B------:R-:W-:Y:S01]  /*ff00*/  IADD3 R219, R212.reuse, 0x1400, RZ ;  /* 0x00001400d4db7810 */ /* 0x040fe20007ffe0ff */
[----:B------:R-:W-:Y:S01]  /*ff10*/  IMAD.X R251, RZ, RZ, R31, P0 ;  /* 0x000000fffffb7224 */ /* 0x000fe200000e061f */
[----:B------:R-:W-:-:S02]  /*ff20*/  IADD3 R217, R212, 0x1c00, RZ ;  /* 0x00001c00d4d97810 */ /* 0x000fc40007ffe0ff */
[----:B------:R-:W-:Y:S02]  /*ff30*/  IADD3 R216, R212, 0x2000, RZ ;  /* 0x00002000d4d87810 */ /* 0x000fe40007ffe0ff */
[C---:B------:R-:W-:Y:S02]  /*ff40*/  IADD3 R250, R28.reuse, 0x40, RZ ;  /* 0x000000401cfa7810 */ /* 0x040fe40007ffe0ff */
[----:B------:R-:W-:Y:S02]  /*ff50*/  IADD3 R249, R28, 0x20, RZ ;  /* 0x000000201cf97810 */ /* 0x000fe40007ffe0ff */
.L_x_133:
[----:B------:R-:W2:Y:S01]  /*ff60*/  LDL.64 R188, [R1+0x18] ;  /* 0x0000180001bc7983 */ /* 0x000ea20000100a00 */
[----:B------:R-:W-:Y:S04]  /*ff70*/  DEPBAR.LE SB0, 0x0 ;  /* 0x000080000000791a */ /* 0x000fe80000000000 */
[----:B-1----:R-:W-:Y:S01]  /*ff80*/  SHF.R.S32.HI R2, RZ, 0x1f, R225 ;  /* 0x0000001fff027819 */ /* 0x002fe200000114e1 */
[----:B------:R-:W3:Y:S01]  /*ff90*/  LDL.64 R192, [R1+0x20] ;  /* 0x0000200001c07983 */ /* 0x000ee20000100a00 */
[C---:B------:R-:W-:Y:S01]  /*ffa0*/  IMAD.WIDE.U32 R54, R225.reuse, c[0x0][0x208], RZ ;  /* 0x00008200e1367a25 */ /* 0x040fe200078e00ff */
[----:B------:R-:W-:Y:S02]  /*ffb0*/  MOV R194, c[0x0][0x208] ;  /* 0x0000820000c27a02 */ /* 0x000fe40000000f00 */
[----:B------:R-:W-:Y:S01]  /*ffc0*/  MOV R195, c[0x0][0x20c] ;  /* 0x0000830000c37a02 */ /* 0x000fe20000000f00 */
[----:B------:R-:W-:Y:S01]  /*ffd0*/  IMAD R2, R2, c[0x0][0x208], RZ ;  /* 0x0000820002027a24 */ /* 0x000fe200078e02ff */
[----:B------:R-:W4:Y:S01]  /*ffe0*/  LDL R190, [R1+0xc] ;  /* 0x00000c0001be7983 */ /* 0x000f220000100800 */
[----:B------:R-:W-:Y:S02]  /*fff0*/  SHF.L.U32 R136, R54, 0x6, RZ ;  /* 0x0000000636887819 */ /* 0x000fe400000006ff */
[----:B------:R-:W-:Y:S01]  /*10000*/  IMAD R2, R225, c[0x0][0x20c], R2 ;  /* 0x00008300e1027a24 */ /* 0x000fe200078e0202 */
[----:B------:R-:W5:Y:S01]  /*10010*/  LDL R191, [R1+0x8] ;  /* 0x0000080001bf7983 */ /* 0x000f620000100800 */
[C---:B------:R-:W-:Y:S02]  /*10020*/  IADD3 R57, P3, R136.reuse, R249, RZ ;  /* 0x000000f988397210 */ /* 0x040fe40007f7e0ff */
[----:B------:R-:W-:Y:S01]  /*10030*/  IADD3 R56, P2, R136, R250, RZ ;  /* 0x000000fa88387210 */ /* 0x000fe20007f5e0ff */
[----:B------:R-:W5:Y:S01]  /*10040*/  LDL R226, [R1+0x30] ;  /* 0x0000300001e27983 */ /* 0x000f620000100800 */
[----:B------:R-:W-:Y:S02]  /*10050*/  IADD3 R2, R55, R2, RZ ;  /* 0x0000000237027210 */ /* 0x000fe40007ffe0ff */
[----:B------:R-:W-:Y:S01]  /*10060*/  MOV R232, 0x5 ;  /* 0x0000000500e87802 */ /* 0x000fe20000000f00 */
[----:B------:R-:W-:Y:S01]  /*10070*/  BAR.SYNC.DEFER_BLOCKING 0x0 ;  /* 0x0000000000007b1d */ /* 0x000fe20000010000 */
[----:B------:R-:W-:Y:S02]  /*10080*/  SHF.L.U64.HI R2, R54, 0x6, R2 ;  /* 0x0000000636027819 */ /* 0x000fe40000010202 */
[----:B------:R-:W-:Y:S04]  /*10090*/  MOV R231, c[0x0][0x1e0] ;  /* 0x0000780000e77a02 */ /* 0x000fe80000000f00 */
[----:B------:R-:W-:Y:S01]  /*100a0*/  SHF.L.U32 R231, R231, 0x5, RZ ;  /* 0x00000005e7e77819 */ /* 0x000fe200000006ff */
[----:B------:R-:W-:Y:S08]  /*100b0*/  LDSM.16.M88.4 R64, [R210+0x6100] ;  /* 0x00610000d240783b */ /* 0x000ff00000000200 */
[----:B------:R-:W1:Y:S08]  /*100c0*/  LDSM.16.M88.4 R16, [R139+0x3100] ;  /* 0x003100008b10783b */ /* 0x000e700000000200 */
[----:B------:R-:W1:Y:S08]  /*100d0*/  LDSM.16.M88.4 R60, [R210+0x7100] ;  /* 0x00710000d23c783b */ /* 0x000e700000000200 */
[----:B------:R-:W1:Y:S08]  /*100e0*/  LDSM.16.M88.4 R32, [R139+0x3500] ;  /* 0x003500008b20783b */ /* 0x000e700000000200 */
[----:B------:R-:W5:Y:S06]  /*100f0*/  LDL.64 R234, [R1+0x28] ;  /* 0x0000280001ea7983 */ /* 0x000f6c0000100a00 */
[----:B------:R-:W1:Y:S08]  /*10100*/  LDSM.16.M88.4 R48, [R139+0x3900] ;  /* 0x003900008b30783b */ /* 0x000e700000000200 */
[----:B------:R-:W5:Y:S01]  /*10110*/  LDL.64 R228, [R1+0x10] ;  /* 0x0000100001e47983 */ /* 0x000f620000100a00 */
[-C--:B-1----:R-:W-:Y:S05]  /*10120*/  HMMA.16816.F32.BF16 R4, R64, R16.reuse, RZ ;  /* 0x000000104004723c */ /* 0x082fea00000418ff */
[----:B------:R-:W1:Y:S03]  /*10130*/  LDSM.16.M88.4 R132, [R139+0x3d00] ;  /* 0x003d00008b84783b */ /* 0x000e660000000200 */
[C---:B------:R-:W-:Y:S05]  /*10140*/  HMMA.16816.F32.BF16 R8, R60.reuse, R16, RZ ;  /* 0x000000103c08723c */ /* 0x040fea00000418ff */
[----:B------:R-:W5:Y:S03]  /*10150*/  LDL R230, [R1+0x4] ;  /* 0x0000040001e67983 */ /* 0x000f660000100800 */
[-C--:B------:R-:W-:Y:S01]  /*10160*/  HMMA.16816.F32.BF16 R12, R60, R18.reuse, RZ ;  /* 0x000000123c0c723c */ /* 0x080fe200000418ff */
[----:B------:R-:W-:Y:S07]  /*10170*/  LDSM.16.M88.4 R172, [R211+0x6100] ;  /* 0x00610000d3ac783b */ /* 0x000fee0000000200 */
[C---:B------:R-:W-:Y:S01]  /*10180*/  HMMA.16816.F32.BF16 R16, R64.reuse, R18, RZ ;  /* 0x000000124010723c */ /* 0x040fe200000418ff */
[----:B------:R-:W1:Y:S07]  /*10190*/  LDSM.16.M88.4 R176, [R212] ;  /* 0x00000000d4b0783b */ /* 0x000e6e0000000200 */
[-C--:B------:R-:W-:Y:S01]  /*101a0*/  HMMA.16816.F32.BF16 R20, R64, R32.reuse, RZ ;  /* 0x000000204014723c */ /* 0x080fe200000418ff */
[----:B------:R-:W1:Y:S07]  /*101b0*/  LDSM.16.M88.4 R180, [R211+0x7100] ;  /* 0x00710000d3b4783b */ /* 0x000e6e0000000200 */
[C---:B------:R-:W-:Y:S01]  /*101c0*/  HMMA.16816.F32.BF16 R24, R60.reuse, R32, RZ ;  /* 0x000000203c18723c */ /* 0x040fe200000418ff */
[----:B------:R-:W1:Y:S07]  /*101d0*/  LDSM.16.M88.4 R184, [R223] ;  /* 0x00000000dfb8783b */ /* 0x000e6e0000000200 */
[-C--:B------:R-:W-:Y:S01]  /*101e0*/  HMMA.16816.F32.BF16 R28, R60, R34.reuse, RZ ;  /* 0x000000223c1c723c */ /* 0x080fe200000418ff */
[----:B------:R-:W5:Y:S07]  /*101f0*/  LDL R227, [R1] ;  /* 0x0000000001e37983 */ /* 0x000f6e0000100800 */
[C---:B------:R-:W-:Y:S08]  /*10200*/  HMMA.16816.F32.BF16 R32, R64.reuse, R34, RZ ;  /* 0x000000224020723c */ /* 0x040ff000000418ff */
[-C--:B------:R-:W-:Y:S08]  /*10210*/  HMMA.16816.F32.BF16 R36, R64, R48.reuse, RZ ;  /* 0x000000304024723c */ /* 0x080ff000000418ff */
[C---:B------:R-:W-:Y:S08]  /*10220*/  HMMA.16816.F32.BF16 R40, R60.reuse, R48, RZ ;  /* 0x000000303c28723c */ /* 0x040ff000000418ff */
[-C--:B------:R-:W-:Y:S08]  /*10230*/  HMMA.16816.F32.BF16 R44, R60, R50.reuse, RZ ;  /* 0x000000323c2c723c */ /* 0x080ff000000418ff */
[C---:B------:R-:W-:Y:S04]  /*10240*/  HMMA.16816.F32.BF16 R48, R64.reuse, R50, RZ ;  /* 0x000000324030723c */ /* 0x040fe800000418ff */
[----:B--2---:R-:W-:Y:S04]  /*10250*/  IADD3 R52, P1, R136, R188, RZ ;  /* 0x000000bc88347210 */ /* 0x004fe80007f3e0ff */
[----:B------:R-:W-:Y:S04]  /*10260*/  LEA R200, P0, R52, c[0x0][0x1f8], 0x1 ;  /* 0x00007e0034c87a11 */ /* 0x000fe800078008ff */
[----:B---3--:R-:W-:Y:S02]  /*10270*/  IADD3.X R53, R2, R193, RZ, P1, !PT ;  /* 0x000000c102357210 */ /* 0x008fe40000ffe4ff */
[C---:B------:R-:W-:Y:S02]  /*10280*/  LEA R204, P1, R57.reuse, c[0x0][0x1f8], 0x1 ;  /* 0x00007e0039cc7a11 */ /* 0x040fe400078208ff */
[----:B------:R-:W-:Y:S02]  /*10290*/  LEA.HI.X R201, R52, c[0x0][0x1fc], R53, 0x1, P0 ;  /* 0x00007f0034c97a11 */ /* 0x000fe400000f0c35 */
[-C--:B-1----:R-:W-:Y:S01]  /*102a0*/  HMMA.16816.F32.BF16 R52, R64, R132.reuse, RZ ;  /* 0x000000844034723c */ /* 0x082fe200000418ff */
[----:B------:R-:W-:Y:S02]  /*102b0*/  LEA R202, P0, R56, c[0x0][0x1f8], 0x1 ;  /* 0x00007e0038ca7a11 */ /* 0x000fe400078008ff */
[C---:B----4-:R-:W-:Y:S02]  /*102c0*/  IADD3.X R58, R2.reuse, R190, RZ, P3, !PT ;  /* 0x000000be023a7210 */ /* 0x050fe40001ffe4ff */
[----:B-----5:R-:W-:Y:S02]  /*102d0*/  IADD3.X R59, R2, R191, RZ, P2, !PT ;  /* 0x000000bf023b7210 */ /* 0x020fe400017fe4ff */
[----:B------:R-:W-:Y:S02]  /*102e0*/  LEA.HI.X R205, R57, c[0x0][0x1fc], R58, 0x1, P1 ;  /* 0x00007f0039cd7a11 */ /* 0x000fe400008f0c3a */
[----:B------:R-:W-:Y:S02]  /*102f0*/  LEA.HI.X R203, R56, c[0x0][0x1fc], R59, 0x1, P0 ;  /* 0x00007f0038cb7a11 */ /* 0x000fe400000f0c3b */
[C---:B------:R-:W-:Y:S02]  /*10300*/  HMMA.16816.F32.BF16 R56, R60.reuse, R132, RZ ;  /* 0x000000843c38723c */ /* 0x040fe400000418ff */
[----:B------:R-:W-:Y:S04]  /*10310*/  LEA R136, P3, R194, R136, 0x5 ;  /* 0x00000088c2887211 */ /* 0x000fe800078628ff */
[C---:B------:R-:W-:Y:S02]  /*10320*/  IADD3 R188, P0, R136.reuse, R188, RZ ;  /* 0x000000bc88bc7210 */ /* 0x040fe40007f1e0ff */
[-C--:B------:R-:W-:Y:S01]  /*10330*/  HMMA.16816.F32.BF16 R60, R60, R134.reuse, RZ ;  /* 0x000000863c3c723c */ /* 0x080fe200000418ff */
[----:B------:R-:W-:Y:S03]  /*10340*/  IADD3 R189, P2, R136, R249, RZ ;  /* 0x000000f988bd7210 */ /* 0x000fe60007f5e0ff */
[----:B------:R-:W-:Y:S02]  /*10350*/  LEA R132, P4, R188, c[0x0][0x1f8], 0x1 ;  /* 0x00007e00bc847a11 */ /* 0x000fe400078808ff */
[----:B------:R-:W-:Y:S02]  /*10360*/  LEA.HI.X R2, R194, R2, R195, 0x5, P3 ;  /* 0x00000002c2027211 */ /* 0x000fe400018f2cc3 */
[----:B------:R-:W-:Y:S04]  /*10370*/  HMMA.16816.F32.BF16 R64, R64, R134, RZ ;  /* 0x000000864040723c */ /* 0x000fe800000418ff */
[C---:B------:R-:W-:Y:S02]  /*10380*/  LEA R198, P1, R189.reuse, c[0x0][0x1f8], 0x1 ;  /* 0x00007e00bdc67a11 */ /* 0x040fe400078208ff */
[C---:B------:R-:W-:Y:S02]  /*10390*/  IADD3.X R133, R2.reuse, R193, RZ, P0, !PT ;  /* 0x000000c102857210 */ /* 0x040fe400007fe4ff */
[-C--:B------:R-:W-:Y:S01]  /*103a0*/  HMMA.16816.F32.BF16 R4, R172, R176.reuse, R4 ;  /* 0x000000b0ac04723c */ /* 0x080fe20000041804 */
[----:B------:R-:W-:Y:S04]  /*103b0*/  LDSM.16.M88.4 R192, [R221] ;  /* 0x00000000ddc0783b */ /* 0x000fe80000000200 */
[----:B------:R-:W-:Y:S02]  /*103c0*/  IADD3.X R190, R2, R190, RZ, P2, !PT ;  /* 0x000000be02be7210 */ /* 0x000fe400017fe4ff */
[----:B------:R-:W-:Y:S01]  /*103d0*/  IADD3 R136, P3, R136, R250, RZ ;  /* 0x000000fa88887210 */ /* 0x000fe20007f7e0ff */
[C---:B------:R-:W-:Y:S04]  /*103e0*/  HMMA.16816.F32.BF16 R8, R180.reuse, R176, R8 ;  /* 0x000000b0b408723c */ /* 0x040fe80000041808 */
[----:B------:R-:W-:Y:S02]  /*103f0*/  IADD3.X R2, R2, R191, RZ, P3, !PT ;  /* 0x000000bf02027210 */ /* 0x000fe40001ffe4ff */
[----:B------:R-:W-:Y:S02]  /*10400*/  LEA.HI.X R133, R188, c[0x0][0x1fc], R133, 0x1, P4 ;  /* 0x00007f00bc857a11 */ /* 0x000fe400020f0c85 */
[-C--:B------:R-:W-:Y:S03]  /*10410*/  HMMA.16816.F32.BF16 R12, R180, R178.reuse, R12 ;  /* 0x000000b2b40c723c */ /* 0x080fe6000004180c */
[----:B------:R-:W-:Y:S02]  /*10420*/  ISETP.NE.AND P2, PT, R226, RZ, PT ;  /* 0x000000ffe200720c */ /* 0x000fe40003f45270 */
[----:B------:R-:W-:Y:S02]  /*10430*/  LEA.HI.X R199, R189, c[0x0][0x1fc], R190, 0x1, P1 ;  /* 0x00007f00bdc77a11 */ /* 0x000fe400008f0cbe */
[----:B------:R-:W1:Y:S01]  /*10440*/  LDSM.16.M88.4 R188, [R222] ;  /* 0x00000000debc783b */ /* 0x000e620000000200 */
[C---:B------:R-:W-:Y:S04]  /*10450*/  HMMA.16816.F32.BF16 R16, R172.reuse, R178, R16 ;  /* 0x000000b2ac10723c */ /* 0x040fe80000041810 */
[C---:B------:R-:W-:Y:S03]  /*10460*/  LEA R196, P0, R136.reuse, c[0x0][0x1f8], 0x1 ;  /* 0x00007e0088c47a11 */ /* 0x040fe600078008ff */
[----:B------:R-:W-:Y:S01]  /*10470*/  @!PT LDS RZ, [RZ] ;  /* 0x00000000fffff984 */ /* 0x000fe20000000800 */
[----:B------:R-:W-:Y:S01]  /*10480*/  @!PT LDS RZ, [RZ] ;  /* 0x00000000fffff984 */ /* 0x000fe20000000800 */
[----:B------:R-:W-:Y:S01]  /*10490*/  @!PT LDS RZ, [RZ] ;  /* 0x00000000fffff984 */ /* 0x000fe20000000800 */
[----:B------:R2:W-:Y:S01]  /*104a0*/  LDGSTS.E.BYPASS.LTC128B.128 [R224+0x100], [R200.64], !P6 ;  /* 0x00100000c8e07fae */ /* 0x0005e2000f101d46 */
[-C--:B------:R-:W-:Y:S04]  /*104b0*/  HMMA.16816.F32.BF16 R20, R172, R184.reuse, R20 ;  /* 0x000000b8ac14723c */ /* 0x080fe80000041814 */
[----:B------:R-:W-:Y:S02]  /*104c0*/  LEA.HI.X R197, R136, c[0x0][0x1fc], R2, 0x1, P0 ;  /* 0x00007f0088c57a11 */ /* 0x000fe400000f0c02 */
[C---:B------:R-:W-:Y:S01]  /*104d0*/  ISETP.GT.AND P0, PT, R225.reuse, RZ, PT ;  /* 0x000000ffe100720c */ /* 0x040fe20003f04270 */
[----:B------:R3:W-:Y:S01]  /*104e0*/  LDGSTS.E.BYPASS.LTC128B.128 [R224+0x1100], [R204.64], !P5 ;  /* 0x01100000cce07fae */ /* 0x0007e2000e901d46 */
[C---:B------:R-:W-:Y:S04]  /*104f0*/  HMMA.16816.F32.BF16 R24, R180.reuse, R184, R24 ;  /* 0x000000b8b418723c */ /* 0x040fe80000041818 */
[----:B------:R-:W-:Y:S03]  /*10500*/  IADD3 R225, R225, -0x1, RZ ;  /* 0xffffffffe1e17810 */ /* 0x000fe60007ffe0ff */
[----:B------:R2:W-:Y:S01]  /*10510*/  LDGSTS.E.BYPASS.LTC128B.128 [R224+0x2100], [R202.64], !P2 ;  /* 0x02100000cae07fae */ /* 0x0005e2000d101d46 */
[-C--:B------:R-:W-:Y:S07]  /*10520*/  HMMA.16816.F32.BF16 R28, R180, R186.reuse, R28 ;  /* 0x000000bab41c723c */ /* 0x080fee000004181c */
[----:B------:R4:W-:Y:S01]  /*10530*/  LDGSTS.E.BYPASS.LTC128B.128 [R224+0x900], [R132.64], !P6 ;  /* 0x0090000084e07fae */ /* 0x0009e2000f101d46 */
[C---:B------:R-:W-:Y:S07]  /*10540*/  HMMA.16816.F32.BF16 R32, R172.reuse, R186, R32 ;  /* 0x000000baac20723c */ /* 0x040fee0000041820 */
[----:B------:R5:W-:Y:S01]  /*10550*/  LDGSTS.E.BYPASS.LTC128B.128 [R224+0x1900], [R198.64], !P5 ;  /* 0x01900000c6e07fae */ /* 0x000be2000e901d46 */
[-C--:B-1----:R-:W-:Y:S07]  /*10560*/  HMMA.16816.F32.BF16 R36, R172, R188.reuse, R36 ;  /* 0x000000bcac24723c */ /* 0x082fee0000041824 */
[----:B------:R5:W-:Y:S01]  /*10570*/  LDGSTS.E.BYPASS.LTC128B.128 [R224+0x2900], [R196.64], !P2 ;  /* 0x02900000c4e07fae */ /* 0x000be2000d101d46 */
[C---:B------:R-:W-:Y:S07]  /*10580*/  HMMA.16816.F32.BF16 R40, R180.reuse, R188, R40 ;  /* 0x000000bcb428723c */ /* 0x040fee0000041828 */
[----:B--2---:R-:W-:Y:S01]  /*10590*/  LDSM.16.M88.4 R200, [R210+0x9100] ;  /* 0x00910000d2c8783b */ /* 0x004fe20000000200 */
[-C--:B------:R-:W-:Y:S07]  /*105a0*/  HMMA.16816.F32.BF16 R44, R180, R190.reuse, R44 ;  /* 0x000000beb42c723c */ /* 0x080fee000004182c */
[----:B------:R-:W0:Y:S01]  /*105b0*/  LDGDEPBAR ;  /* 0x00000000000079af */ /* 0x000e220000000000 */
[C---:B------:R-:W-:Y:S07]  /*105c0*/  HMMA.16816.F32.BF16 R48, R172.reuse, R190, R48 ;  /* 0x000000beac30723c */ /* 0x040fee0000041830 */
[----:B----4-:R-:W-:Y:S01]  /*105d0*/  LDSM.16.M88.4 R132, [R210+0x8100] ;  /* 0x00810000d284783b */ /* 0x010fe20000000200 */
[-C--:B------:R-:W-:Y:S07]  /*105e0*/  HMMA.16816.F32.BF16 R52, R172, R192.reuse, R52 ;  /* 0x000000c0ac34723c */ /* 0x080fee0000041834 */
[----:B-----5:R-:W1:Y:S01]  /*105f0*/  LDSM.16.M88.4 R196, [R139+0x4100] ;  /* 0x004100008bc4783b */ /* 0x020e620000000200 */
[C---:B------:R-:W-:Y:S07]  /*10600*/  HMMA.16816.F32.BF16 R56, R180.reuse, R192, R56 ;  /* 0x000000c0b438723c */ /* 0x040fee0000041838 */
[----:B---3--:R-:W2:Y:S01]  /*10610*/  LDSM.16.M88.4 R204, [R139+0x4500] ;  /* 0x004500008bcc783b */ /* 0x008ea20000000200 */
[-C--:B------:R-:W-:Y:S07]  /*10620*/  HMMA.16816.F32.BF16 R60, R180, R194.reuse, R60 ;  /* 0x000000c2b43c723c */ /* 0x080fee000004183c */
[----:B------:R-:W3:Y:S01]  /*10630*/  LDSM.16.M88.4 R176, [R139+0x4900] ;  /* 0x004900008bb0783b */ /* 0x000ee20000000200 */
[----:B------:R-:W-:Y:S07]  /*10640*/  HMMA.16816.F32.BF16 R64, R172, R194, R64 ;  /* 0x000000c2ac40723c */ /* 0x000fee0000041840 */
        /* <DEDUP_REMOVED lines=159> */
[----:B------:R-:W-:Y:S01]  /*11040*/  FMNMX.FTZ R2, R58, R2, !PT ;  /* 0x000000023a027209 */ /* 0x000fe20007810000 */
[----:B------:R-:W-:Y:S01]  /*11050*/  FMUL.FTZ R181, R135, c[0x0][0x2d0] ;  /* 0x0000b40087b57a20 */ /* 0x000fe20000410000 */
[----:B---3--:R-:W-:Y:S01]  /*11060*/  FMNMX.FTZ R132, R132, R172, !PT ;  /* 0x000000ac84847209 */ /* 0x008fe20007810000 */
[--C-:B------:R-:W-:Y:S01]  /*11070*/  FFMA.FTZ R5, R5, c[0x0][0x2d0], -R180.reuse ;  /* 0x0000b40005057a23 */ /* 0x100fe200000108b4 */
[----:B------:R-:W-:Y:S01]  /*11080*/  FMNMX.FTZ R2, R59, R2, !PT ;  /* 0x000000023b027209 */ /* 0x000fe20007810000 */
[--C-:B------:R-:W-:Y:S02]  /*11090*/  FFMA.FTZ R6, R6, c[0x0][0x2d0], -R181.reuse ;  /* 0x0000b40006067a23 */ /* 0x100fe400000108b5 */
[----:B------:R-:W3:Y:S01]  /*110a0*/  SHFL.BFLY PT, R134, R132, 0x1, 0x1f ;  /* 0x0c201f0084867f89 */ /* 0x000ee200000e0000 */
[--C-:B------:R-:W-:Y:S01]  /*110b0*/  FFMA.FTZ R7, R7, c[0x0][0x2d0], -R181.reuse ;  /* 0x0000b40007077a23 */ /* 0x100fe200000108b5 */
        /* <DEDUP_REMOVED lines=12> */
[----:B------:R-:W-:Y:S01]  /*11180*/  FMNMX.FTZ R0, R62, R2, !PT ;  /* 0x000000023e007209 */ /* 0x000fe20007810000 */
[----:B------:R1:W-:Y:S01]  /*11190*/  MUFU.EX2 R239, R7 ;  /* 0x0000000700ef7308 */ /* 0x0003e20000000800 */
[----:B---3--:R-:W-:Y:S01]  /*111a0*/  FMNMX.FTZ R134, R132, R134, !PT ;  /* 0x0000008684867209 */ /* 0x008fe20007810000 */
[--C-:B------:R-:W-:Y:S01]  /*111b0*/  FFMA.FTZ R48, R48, c[0x0][0x2d0], -R180.reuse ;  /* 0x0000b40030307a23 */ /* 0x100fe200000108b4 */
[----:B------:R-:W-:Y:S01]  /*111c0*/  FMNMX.FTZ R0, R63, R0, !PT ;  /* 0x000000003f007209 */ /* 0x000fe20007810000 */
[----:B------:R-:W-:Y:S01]  /*111d0*/  FFMA.FTZ R49, R49, c[0x0][0x2d0], -R180 ;  /* 0x0000b40031317a23 */ /* 0x000fe200000108b4 */
[----:B----4-:R-:W-:Y:S01]  /*111e0*/  @P0 SHF.R.S32.HI R4, RZ, 0x1f, R225 ;  /* 0x0000001fff040819 */ /* 0x010fe200000114e1 */
[C---:B------:R-:W-:Y:S02]  /*111f0*/  FADD.FTZ R2, -R134.reuse, R137 ;  /* 0x0000008986027221 */ /* 0x040fe40000010100 */
[----:B------:R-:W-:Y:S02]  /*11200*/  FMUL.FTZ R182, R134, c[0x0][0x2d0] ;  /* 0x0000b40086b67a20 */ /* 0x000fe40000410000 */
[----:B------:R3:W4:Y:S01]  /*11210*/  MUFU.EX2 R132, R3 ;  /* 0x0000000300847308 */ /* 0x0007220000000800 */
[----:B------:R-:W-:Y:S02]  /*11220*/  @P0 IMAD R4, R4, c[0x0][0x1e0], RZ ;  /* 0x0000780004040a24 */ /* 0x000fe400078e02ff */
[----:B------:R-:W-:Y:S02]  /*11230*/  FFMA.FTZ R12, R12, c[0x0][0x2d0], -R182 ;  /* 0x0000b4000c0c7a23 */ /* 0x000fe400000108b6 */
        /* <DEDUP_REMOVED lines=18> */
[--C-:B------:R-:W-:Y:S02]  /*11360*/  FFMA.FTZ R56, R56, c[0x0][0x2d0], -R182.reuse ;  /* 0x0000b40038387a23 */ /* 0x100fe400000108b6 */
[--C-:B-----5:R-:W-:Y:S02]  /*11370*/  FFMA.FTZ R19, R8, c[0x0][0x2d0], -R182.reuse ;  /* 0x0000b40008137a23 */ /* 0x120fe400000108b6 */
[----:B------:R-:W-:Y:S02]  /*11380*/  FFMA.FTZ R57, R57, c[0x0][0x2d0], -R182 ;  /* 0x0000b40039397a23 */ /* 0x000fe400000108b6 */
[--C-:B------:R-:W-:Y:S01]  /*11390*/  FFMA.FTZ R32, R32, c[0x0][0x2d0], -R180.reuse ;  /* 0x0000b40020207a23 */ /* 0x100fe200000108b4 */
[----:B------:R5:W-:Y:S01]  /*113a0*/  MUFU.EX2 R243, R17 ;  /* 0x0000001100f37308 */ /* 0x000be20000000800 */
[C---:B--2---:R-:W-:Y:S02]  /*113b0*/  FMUL.FTZ R84, R133.reuse, R84 ;  /* 0x0000005485547220 */ /* 0x044fe40000410000 */
[----:B------:R-:W-:Y:S01]  /*113c0*/  FMUL.FTZ R85, R133, R85 ;  /* 0x0000005585557220 */ /* 0x000fe20000410000 */
[----:B-1----:R-:W-:Y:S01]  /*113d0*/  @P0 SHF.L.U32 R5, R6, 0x6, RZ ;  /* 0x0000000606050819 */ /* 0x002fe200000006ff */
[C---:B----4-:R-:W-:Y:S02]  /*113e0*/  FMUL.FTZ R86, R132.reuse, R86 ;  /* 0x0000005684567220 */ /* 0x050fe40000410000 */
[----:B------:R-:W-:Y:S01]  /*113f0*/  FMUL.FTZ R87, R132, R87 ;  /* 0x0000005784577220 */ /* 0x000fe20000410000 */
[----:B------:R-:W-:Y:S01]  /*11400*/  @P0 IADD3 R7, P2, R5, R234, RZ ;  /* 0x000000ea05070210 */ /* 0x000fe20007f5e0ff */
[--C-:B------:R-:W-:Y:S01]  /*11410*/  FFMA.FTZ R20, R20, c[0x0][0x2d0], -R180.reuse ;  /* 0x0000b40014147a23 */ /* 0x100fe200000108b4 */
[----:B---3--:R-:W-:Y:S01]  /*11420*/  FMNMX.FTZ R0, R0, R2, !PT ;  /* 0x0000000200007209 */ /* 0x008fe20007810000 */
[----:B------:R1:W-:Y:S01]  /*11430*/  MUFU.EX2 R240, R18 ;  /* 0x0000001200f07308 */ /* 0x0003e20000000800 */
[----:B------:R-:W-:Y:S01]  /*11440*/  @P0 LEA R172, P1, R7, c[0x0][0x1c8], 0x1 ;  /* 0x0000720007ac0a11 */ /* 0x000fe200078208ff */
[----:B------:R-:W-:Y:S01]  /*11450*/  FFMA.FTZ R21, R21, c[0x0][0x2d0], -R180 ;  /* 0x0000b40015157a23 */ /* 0x000fe200000108b4 */
[----:B------:R-:W-:Y:S01]  /*11460*/  @P0 IADD3.X R6, R4, R229, RZ, P2, !PT ;  /* 0x000000e504060210 */ /* 0x000fe200017fe4ff */
[----:B------:R-:W2:Y:S01]  /*11470*/  SHFL.BFLY PT, R2, R0, 0x1, 0x1f ;  /* 0x0c201f0000027f89 */ /* 0x000ea200000e0000 */
[----:B------:R-:W-:Y:S02]  /*11480*/  FFMA.FTZ R22, R22, c[0x0][0x2d0], -R181 ;  /* 0x0000b40016167a23 */ /* 0x000fe400000108b5 */
[----:B------:R-:W-:Y:S01]  /*11490*/  @P0 LEA.HI.X R173, R7, c[0x0][0x1cc], R6, 0x1, P1 ;  /* 0x0000730007ad0a11 */ /* 0x000fe200008f0c06 */
[----:B------:R-:W-:Y:S01]  /*114a0*/  FFMA.FTZ R33, R33, c[0x0][0x2d0], -R180 ;  /* 0x0000b40021217a23 */ /* 0x000fe200000108b4 */
[C---:B------:R-:W-:Y:S01]  /*114b0*/  @P0 IADD3 R6, P2, R5.reuse, R230, RZ ;  /* 0x000000e605060210 */ /* 0x040fe20007f5e0ff */
[----:B------:R3:W-:Y:S01]  /*114c0*/  MUFU.EX2 R236, R19 ;  /* 0x0000001300ec7308 */ /* 0x0007e20000000800 */
[----:B------:R-:W-:Y:S01]  /*114d0*/  @P0 IADD3 R7, P1, R5, R252, RZ ;  /* 0x000000fc05070210 */ /* 0x000fe20007f3e0ff */
[----:B------:R4:W-:Y:S01]  /*114e0*/  @P0 LDGSTS.E.BYPASS.LTC128B.128 [R224+0x3100], [R172.64], !P6 ;  /* 0x03100000ace00fae */ /* 0x0009e2000f101d46 */
[----:B-----5:R-:W-:Y:S01]  /*114f0*/  @P0 IADD3.X R17, R4, R227, RZ, P2, !PT ;  /* 0x000000e304110210 */ /* 0x020fe200017fe4ff */
[C---:B------:R-:W-:Y:S01]  /*11500*/  FMUL.FTZ R96, R133.reuse, R96 ;  /* 0x0000006085607220 */ /* 0x040fe20000410000 */
[----:B------:R-:W-:Y:S01]  /*11510*/  @P0 LEA R16, P2, R6, c[0x0][0x1c8], 0x1 ;  /* 0x0000720006100a11 */ /* 0x000fe200078408ff */
[----:B------:R-:W-:Y:S01]  /*11520*/  FMUL.FTZ R97, R133, R97 ;  /* 0x0000006185617220 */ /* 0x000fe20000410000 */
[----:B------:R-:W-:Y:S01]  /*11530*/  @P0 IADD3 R5, P3, R231, R5, RZ ;  /* 0x00000005e7050210 */ /* 0x000fe20007f7e0ff */
[----:B------:R-:W-:Y:S01]  /*11540*/  FMUL.FTZ R98, R132, R98 ;  /* 0x0000006284627220 */ /* 0x000fe20000410000 */
[----:B------:R-:W-:Y:S01]  /*11550*/  MOV R231, c[0x0][0x1e0] ;  /* 0x0000780000e77a02 */ /* 0x000fe20000000f00 */
[----:B------:R-:W5:Y:S01]  /*11560*/  MUFU.EX2 R3, R3 ;  /* 0x0000000300037308 */ /* 0x000f620000000800 */
[----:B------:R-:W-:Y:S01]  /*11570*/  @P0 LEA.HI.X R17, R6, c[0x0][0x1cc], R17, 0x1, P2 ;  /* 0x0000730006110a11 */ /* 0x000fe200010f0c11 */
[----:B------:R-:W-:Y:S01]  /*11580*/  FFMA.FTZ R6, R9, c[0x0][0x2d0], -R182 ;  /* 0x0000b40009067a23 */ /* 0x000fe200000108b6 */
[----:B------:R-:W-:Y:S01]  /*11590*/  @P0 IADD3.X R8, R4, R251, RZ, P1, !PT ;  /* 0x000000fb04080210 */ /* 0x000fe20000ffe4ff */
[----:B------:R-:W-:Y:S01]  /*115a0*/  FMUL.FTZ R99, R132, R99 ;  /* 0x0000006384637220 */ /* 0x000fe20000410000 */
[----:B-1----:R-:W-:Y:S01]  /*115b0*/  @P0 LEA R18, P1, R7, c[0x0][0x1c8], 0x1 ;  /* 0x0000720007120a11 */ /* 0x002fe200078208ff */
[----:B------:R1:W-:Y:S01]  /*115c0*/  @P0 LDGSTS.E.BYPASS.LTC128B.128 [R224+0x4100], [R16.64], !P5 ;  /* 0x0410000010e00fae */ /* 0x0003e2000e901d46 */
[----:B------:R-:W-:Y:S01]  /*115d0*/  SHF.L.U64.HI R231, R231, R232, c[0x0][0x1e4] ;  /* 0x00007900e7e77619 */ /* 0x000fe200000102e8 */
[----:B------:R-:W-:Y:S01]  /*115e0*/  FMUL.FTZ R104, R133, R104 ;  /* 0x0000006885687220 */ /* 0x000fe20000410000 */
[----:B--2---:R-:W-:Y:S01]  /*115f0*/  FMNMX.FTZ R2, R0, R2, !PT ;  /* 0x0000000200027209 */ /* 0x004fe20007810000 */
[----:B------:R2:W-:Y:S01]  /*11600*/  MUFU.EX2 R235, R6 ;  /* 0x0000000600eb7308 */ /* 0x0005e20000000800 */
[----:B------:R-:W-:Y:S01]  /*11610*/  @P0 IADD3 R137, P2, R5, R234, RZ ;  /* 0x000000ea05890210 */ /* 0x000fe20007f5e0ff */
[----:B------:R-:W-:Y:S01]  /*11620*/  FMUL.FTZ R105, R133, R105 ;  /* 0x0000006985697220 */ /* 0x000fe20000410000 */
[----:B------:R-:W-:Y:S01]  /*11630*/  @P0 IADD3.X R4, R231, R4, RZ, P3, !PT ;  /* 0x00000004e7040210 */ /* 0x000fe20001ffe4ff */
[----:B------:R-:W-:Y:S01]  /*11640*/  FADD.FTZ R0, -R2, R138 ;  /* 0x0000008a02007221 */ /* 0x000fe20000010100 */
[----:B---3--:R-:W-:Y:S01]  /*11650*/  @P0 LEA.HI.X R19, R7, c[0x0][0x1cc], R8, 0x1, P1 ;  /* 0x0000730007130a11 */ /* 0x008fe200008f0c08 */
[----:B------:R-:W-:Y:S01]  /*11660*/  FMUL.FTZ R106, R132, R106 ;  /* 0x0000006a846a7220 */ /* 0x000fe20000410000 */
[C---:B------:R-:W-:Y:S01]  /*11670*/  @P0 IADD3 R7, P1, R5.reuse, R230, RZ ;  /* 0x000000e605070210 */ /* 0x040fe20007f3e0ff */
[----:B------:R-:W-:Y:S01]  /*11680*/  FMUL.FTZ R0, R0, c[0x0][0x2d0] ;  /* 0x0000b40000007a20 */ /* 0x000fe20000410000 */
[----:B------:R-:W-:Y:S01]  /*11690*/  @P0 IADD3 R5, P3, R5, R252, RZ ;  /* 0x000000fc05050210 */ /* 0x000fe20007f7e0ff */
[----:B------:R3:W-:Y:S01]  /*116a0*/  MUFU.EX2 R234, R12 ;  /* 0x0000000c00ea7308 */ /* 0x0007e20000000800 */
[----:B------:R-:W-:Y:S01]  /*116b0*/  @P0 LEA R8, P4, R137, c[0x0][0x1c8], 0x1 ;  /* 0x0000720089080a11 */ /* 0x000fe200078808ff */
[----:B------:R-:W-:Y:S01]  /*116c0*/  FMUL.FTZ R107, R132, R107 ;  /* 0x0000006b846b7220 */ /* 0x000fe20000410000 */
[----:B------:R-:W-:Y:S01]  /*116d0*/  @P0 IADD3.X R138, R4, R251, RZ, P3, !PT ;  /* 0x000000fb048a0210 */ /* 0x000fe20001ffe4ff */
[C---:B-----5:R-:W-:Y:S01]  /*116e0*/  FMUL.FTZ R88, R3.reuse, R88 ;  /* 0x0000005803587220 */ /* 0x060fe20000410000 */
[----:B------:R-:W-:Y:S01]  /*116f0*/  ISETP.NE.AND P3, PT, R226, RZ, PT ;  /* 0x000000ffe200720c */ /* 0x000fe20003f65270 */
[C---:B------:R-:W-:Y:S01]  /*11700*/  FMUL.FTZ R89, R3.reuse, R89 ;  /* 0x0000005903597220 */ /* 0x040fe20000410000 */
[C---:B------:R-:W-:Y:S01]  /*11710*/  @P0 IADD3.X R9, R4.reuse, R229, RZ, P2, !PT ;  /* 0x000000e504090210 */ /* 0x040fe200017fe4ff */
[----:B------:R-:W-:Y:S01]  /*11720*/  FMUL.FTZ R92, R3, R92 ;  /* 0x0000005c035c7220 */ /* 0x000fe20000410000 */
[----:B------:R-:W-:Y:S01]  /*11730*/  @P0 IADD3.X R174, R4, R227, RZ, P1, !PT ;  /* 0x000000e304ae0210 */ /* 0x000fe20000ffe4ff */
[----:B------:R-:W5:Y:S01]  /*11740*/  MUFU.EX2 R0, R0 ;  /* 0x0000000000007308 */ /* 0x000f620000000800 */
[----:B------:R-:W-:Y:S01]  /*11750*/  @P0 LEA.HI.X R9, R137, c[0x0][0x1cc], R9, 0x1, P4 ;  /* 0x0000730089090a11 */ /* 0x000fe200020f0c09 */
[----:B------:R-:W-:Y:S01]  /*11760*/  FMUL.FTZ R137, R2, c[0x0][0x2d0] ;  /* 0x0000b40002897a20 */ /* 0x000fe20000410000 */
[----:B------:R-:W-:Y:S01]  /*11770*/  @P0 LEA R4, P1, R5, c[0x0][0x1c8], 0x1 ;  /* 0x0000720005040a11 */ /* 0x000fe200078208ff */
[----:B-1----:R-:W-:Y:S01]  /*11780*/  FMUL.FTZ R16, R133, R152 ;  /* 0x0000009885107220 */ /* 0x002fe20000410000 */
[----:B--2---:R-:W-:Y:S01]  /*11790*/  @P0 LEA R6, P2, R7, c[0x0][0x1c8], 0x1 ;  /* 0x0000720007060a11 */ /* 0x004fe200078408ff */
[--C-:B------:R-:W-:Y:S01]  /*117a0*/  FFMA.FTZ R14, R14, c[0x0][0x2d0], -R137.reuse ;  /* 0x0000b4000e0e7a23 */ /* 0x100fe20000010889 */
[----:B------:R-:W-:Y:S01]  /*117b0*/  @P0 LEA.HI.X R5, R5, c[0x0][0x1cc], R138, 0x1, P1 ;  /* 0x0000730005050a11 */ /* 0x000fe200008f0c8a */
[----:B------:R1:W-:Y:S01]  /*117c0*/  @P0 LDGSTS.E.BYPASS.LTC128B.128 [R224+0x5100], [R18.64], !P3 ;  /* 0x0510000012e00fae */ /* 0x0003e2000d901d46 */
[----:B------:R-:W-:Y:S01]  /*117d0*/  @P0 LEA.HI.X R7, R7, c[0x0][0x1cc], R174, 0x1, P2 ;  /* 0x0000730007070a11 */ /* 0x000fe200010f0cae */
[--C-:B------:R-:W-:Y:S01]  /*117e0*/  FFMA.FTZ R15, R15, c[0x0][0x2d0], -R137.reuse ;  /* 0x0000b4000f0f7a23 */ /* 0x100fe20000010889 */
[----:B------:R2:W-:Y:S01]  /*117f0*/  MUFU.EX2 R233, R13 ;  /* 0x0000000d00e97308 */ /* 0x0005e20000000800 */
[--C-:B------:R-:W-:Y:S02]  /*11800*/  FFMA.FTZ R10, R10, c[0x0][0x2d0], -R137.reuse ;  /* 0x0000b4000a0a7a23 */ /* 0x100fe40000010889 */
[--C-:B------:R-:W-:Y:S02]  /*11810*/  FFMA.FTZ R11, R11, c[0x0][0x2d0], -R137.reuse ;  /* 0x0000b4000b0b7a23 */ /* 0x100fe40000010889 */
[----:B------:R4:W-:Y:S01]  /*11820*/  @P0 LDGSTS.E.BYPASS.LTC128B.128 [R224+0x3900], [R8.64], !P6 ;  /* 0x0390000008e00fae */ /* 0x0009e2000f101d46 */
[----:B---3--:R-:W-:Y:S02]  /*11830*/  FMUL.FTZ R12, R3, R148 ;  /* 0x00000094030c7220 */ /* 0x008fe40000410000 */
[----:B------:R-:W-:Y:S02]  /*11840*/  FMUL.FTZ R17, R133, R153 ;  /* 0x0000009985117220 */ /* 0x000fe40000410000 */
[----:B------:R3:W-:Y:S01]  /*11850*/  MUFU.EX2 R185, R14 ;  /* 0x0000000e00b97308 */ /* 0x0007e20000000800 */
[--C-:B------:R-:W-:Y:S02]  /*11860*/  FFMA.FTZ R46, R46, c[0x0][0x2d0], -R137.reuse ;  /* 0x0000b4002e2e7a23 */ /* 0x100fe40000010889 */
[----:B------:R3:W-:Y:S01]  /*11870*/  @P0 LDGSTS.E.BYPASS.LTC128B.128 [R224+0x4900], [R6.64], !P5 ;  /* 0x0490000006e00fae */ /* 0x0007e2000e901d46 */
[--C-:B------:R-:W-:Y:S02]  /*11880*/  FFMA.FTZ R47, R47, c[0x0][0x2d0], -R137.reuse ;  /* 0x0000b4002f2f7a23 */ /* 0x100fe40000010889 */
[--C-:B------:R-:W-:Y:S02]  /*11890*/  FFMA.FTZ R58, R58, c[0x0][0x2d0], -R137.reuse ;  /* 0x0000b4003a3a7a23 */ /* 0x100fe40000010889 */
[----:B------:R-:W-:Y:S02]  /*118a0*/  FFMA.FTZ R59, R59, c[0x0][0x2d0], -R137 ;  /* 0x0000b4003b3b7a23 */ /* 0x000fe40000010889 */
[----:B------:R3:W-:Y:S01]  /*118b0*/  MUFU.EX2 R186, R15 ;  /* 0x0000000f00ba7308 */ /* 0x0007e20000000800 */
[----:B------:R3:W-:Y:S01]  /*118c0*/  @P0 LDGSTS.E.BYPASS.LTC128B.128 [R224+0x5900], [R4.64], !P3 ;  /* 0x0590000004e00fae */ /* 0x0007e2000d901d46 */
[----:B-----5:R-:W-:Y:S02]  /*118d0*/  FMUL.FTZ R90, R0, R90 ;  /* 0x0000005a005a7220 */ /* 0x020fe40000410000 */
[C---:B--2---:R-:W-:Y:S02]  /*118e0*/  FMUL.FTZ R13, R3.reuse, R149 ;  /* 0x00000095030d7220 */ /* 0x044fe40000410000 */
[C---:B-1----:R-:W-:Y:S02]  /*118f0*/  FMUL.FTZ R18, R132.reuse, R154 ;  /* 0x0000009a84127220 */ /* 0x042fe40000410000 */
[----:B------:R-:W-:Y:S01]  /*11900*/  FMUL.FTZ R19, R132, R155 ;  /* 0x0000009b84137220 */ /* 0x000fe20000410000 */
[----:B----4-:R-:W1:Y:S01]  /*11910*/  LDSM.16.MT88.4 R172, [R208+0x100] ;  /* 0x00010000d0ac783b */ /* 0x010e620000004200 */
[----:B------:R-:W-:Y:S01]  /*11920*/  MUFU.EX2 R184, R10 ;  /* 0x0000000a00b87308 */ /* 0x000fe20000000800 */
[C---:B------:R-:W-:Y:S02]  /*11930*/  FMUL.FTZ R91, R0.reuse, R91 ;  /* 0x0000005b005b7220 */ /* 0x040fe40000410000 */
[----:B------:R-:W-:Y:S01]  /*11940*/  FMUL.FTZ R8, R3, R140 ;  /* 0x0000008c03087220 */ /* 0x000fe20000410000 */
[----:B------:R-:W-:Y:S01]  /*11950*/  F2FP.BF16.PACK_AB R140, R235, R236 ;  /* 0x000000eceb8c723e */ /* 0x000fe200000010ff */
[----:B------:R-:W-:Y:S02]  /*11960*/  FMUL.FTZ R9, R3, R141 ;  /* 0x0000008d03097220 */ /* 0x000fe40000410000 */
[----:B------:R-:W2:Y:S01]  /*11970*/  LDSM.16.MT88.4 R176, [R209+0x100] ;  /* 0x00010000d1b0783b */ /* 0x000ea20000004200 */
[----:B---3--:R-:W-:Y:S02]  /*11980*/  FMUL.FTZ R14, R0, R150 ;  /* 0x00000096000e7220 */ /* 0x008fe40000410000 */
[----:B------:R-:W3:Y:S01]  /*11990*/  MUFU.EX2 R183, R11 ;  /* 0x0000000b00b77308 */ /* 0x000ee20000000800 */
[C---:B------:R-:W-:Y:S01]  /*119a0*/  FMUL.FTZ R6, R132.reuse, R146 ;  /* 0x0000009284067220 */ /* 0x040fe20000410000 */
[----:B------:R-:W-:Y:S01]  /*119b0*/  F2FP.BF16.PACK_AB R146, R243, R244 ;  /* 0x000000f4f392723e */ /* 0x000fe200000010ff */
[----:B------:R-:W-:Y:S01]  /*119c0*/  FMUL.FTZ R7, R132, R147 ;  /* 0x0000009384077220 */ /* 0x000fe20000410000 */
[----:B------:R-:W-:Y:S01]  /*119d0*/  F2FP.BF16.PACK_AB R147, R238, R240 ;  /* 0x000000f0ee93723e */ /* 0x000fe200000010ff */
[----:B------:R-:W-:Y:S01]  /*119e0*/  FMUL.FTZ R15, R0, R151 ;  /* 0x00000097000f7220 */ /* 0x000fe20000410000 */
[----:B------:R-:W-:Y:S01]  /*119f0*/  LDSM.16.MT88.4 R152, [R209+0x1100] ;  /* 0x00110000d198783b */ /* 0x000fe20000004200 */
[----:B------:R-:W-:Y:S02]  /*11a00*/  FMUL.FTZ R93, R3, R93 ;  /* 0x0000005d035d7220 */ /* 0x000fe40000410000 */
[C---:B------:R-:W-:Y:S01]  /*11a10*/  FMUL.FTZ R4, R133.reuse, R144 ;  /* 0x0000009085047220 */ /* 0x040fe20000410000 */
[----:B------:R-:W-:Y:S01]  /*11a20*/  F2FP.BF16.PACK_AB R144, R242, R241 ;  /* 0x000000f1f290723e */ /* 0x000fe200000010ff */
[----:B------:R-:W-:Y:S01]  /*11a30*/  FMUL.FTZ R5, R133, R145 ;  /* 0x0000009185057220 */ /* 0x000fe20000410000 */
[----:B------:R-:W-:Y:S01]  /*11a40*/  F2FP.BF16.PACK_AB R145, R239, R237 ;  /* 0x000000edef91723e */ /* 0x000fe200000010ff */
[----:B------:R-:W-:Y:S01]  /*11a50*/  MUFU.EX2 R202, R36 ;  /* 0x0000002400ca7308 */ /* 0x000fe20000000800 */
[----:B------:R-:W4:Y:S01]  /*11a60*/  LDSM.16.MT88.4 R148, [R208+0x1100] ;  /* 0x00110000d094783b */ /* 0x000f220000004200 */
[C---:B------:R-:W-:Y:S02]  /*11a70*/  FMUL.FTZ R94, R0.reuse, R94 ;  /* 0x0000005e005e7220 */ /* 0x040fe40000410000 */
[C---:B------:R-:W-:Y:S02]  /*11a80*/  FMUL.FTZ R95, R0.reuse, R95 ;  /* 0x0000005f005f7220 */ /* 0x040fe40000410000 */
[C---:B------:R-:W-:Y:S02]  /*11a90*/  FMUL.FTZ R100, R3.reuse, R100 ;  /* 0x0000006403647220 */ /* 0x040fe40000410000 */
[----:B------:R-:W-:Y:S01]  /*11aa0*/  FMUL.FTZ R101, R3, R101 ;  /* 0x0000006503657220 */ /* 0x000fe20000410000 */
[----:B------:R-:W0:Y:S01]  /*11ab0*/  LDGDEPBAR ;  /* 0x00000000000079af */ /* 0x000e220000000000 */
[----:B------:R-:W-:Y:S01]  /*11ac0*/  MUFU.EX2 R201, R37 ;  /* 0x0000002500c97308 */ /* 0x000fe20000000800 */
[----:B---3--:R-:W-:Y:S01]  /*11ad0*/  F2FP.BF16.PACK_AB R141, R183, R184 ;  /* 0x000000b8b78d723e */ /* 0x008fe200000010ff */
[C---:B------:R-:W-:Y:S02]  /*11ae0*/  FMUL.FTZ R102, R0.reuse, R102 ;  /* 0x0000006600667220 */ /* 0x040fe40000410000 */
[C---:B------:R-:W-:Y:S01]  /*11af0*/  FMUL.FTZ R103, R0.reuse, R103 ;  /* 0x0000006700677220 */ /* 0x040fe20000410000 */
[-C--:B-1----:R-:W-:Y:S05]  /*11b00*/  HMMA.16816.F32.BF16 R4, R144, R172.reuse, R4 ;  /* 0x000000ac9004723c */ /* 0x082fea0000041804 */
[----:B------:R-:W-:Y:S01]  /*11b10*/  MUFU.EX2 R198, R38 ;  /* 0x0000002600c67308 */ /* 0x000fe20000000800 */
[C---:B------:R-:W-:Y:S01]  /*11b20*/  FMUL.FTZ R10, R0.reuse, R142 ;  /* 0x0000008e000a7220 */ /* 0x040fe20000410000 */
[----:B------:R-:W-:Y:S01]  /*11b30*/  F2FP.BF16.PACK_AB R142, R233, R234 ;  /* 0x000000eae98e723e */ /* 0x000fe200000010ff */
[----:B------:R-:W-:Y:S01]  /*11b40*/  FMUL.FTZ R11, R0, R143 ;  /* 0x0000008f000b7220 */ /* 0x000fe20000410000 */
[----:B------:R-:W-:Y:S03]  /*11b50*/  F2FP.BF16.PACK_AB R143, R186, R185 ;  /* 0x000000b9ba8f723e */ /* 0x000fe600000010ff */
[--C-:B------:R-:W-:Y:S02]  /*11b60*/  FFMA.FTZ R138, R35, c[0x0][0x2d0], -R181.reuse ;  /* 0x0000b400238a7a23 */ /* 0x100fe400000108b5 */
[----:B------:R-:W-:Y:S01]  /*11b70*/  FMUL.FTZ R35, R0, R163 ;  /* 0x000000a300237220 */ /* 0x000fe20000410000 */
[----:B------:R1:W-:Y:S01]  /*11b80*/  MUFU.EX2 R196, R39 ;  /* 0x0000002700c47308 */ /* 0x0003e20000000800 */
[C---:B------:R-:W-:Y:S04]  /*11b90*/  HMMA.16816.F32.BF16 R8, R140.reuse, R172, R8 ;  /* 0x000000ac8c08723c */ /* 0x040fe80000041808 */
[C---:B------:R-:W-:Y:S02]  /*11ba0*/  FMUL.FTZ R108, R133.reuse, R108 ;  /* 0x0000006c856c7220 */ /* 0x040fe40000410000 */
[C---:B------:R-:W-:Y:S02]  /*11bb0*/  FMUL.FTZ R109, R133.reuse, R109 ;  /* 0x0000006d856d7220 */ /* 0x040fe40000410000 */
[-C--:B------:R-:W-:Y:S01]  /*11bc0*/  HMMA.16816.F32.BF16 R12, R140, R174.reuse, R12 ;  /* 0x000000ae8c0c723c */ /* 0x080fe2000004180c */
[----:B------:R-:W-:Y:S03]  /*11bd0*/  MUFU.EX2 R200, R48 ;  /* 0x0000003000c87308 */ /* 0x000fe60000000800 */
[C---:B------:R-:W-:Y:S02]  /*11be0*/  FMUL.FTZ R110, R132.reuse, R110 ;  /* 0x0000006e846e7220 */ /* 0x040fe40000410000 */
[C---:B------:R-:W-:Y:S02]  /*11bf0*/  FMUL.FTZ R111, R132.reuse, R111 ;  /* 0x0000006f846f7220 */ /* 0x040fe40000410000 */
[C---:B------:R-:W-:Y:S03]  /*11c00*/  HMMA.16816.F32.BF16 R16, R144.reuse, R174, R16 ;  /* 0x000000ae9010723c */ /* 0x040fe60000041810 */
[----:B------:R-:W-:Y:S01]  /*11c10*/  MUFU.EX2 R199, R49 ;  /* 0x0000003100c77308 */ /* 0x000fe20000000800 */
[C---:B------:R-:W-:Y:S02]  /*11c20*/  FMUL.FTZ R68, R133.reuse, R68 ;  /* 0x0000004485447220 */ /* 0x040fe40000410000 */
[----:B------:R-:W-:Y:S01]  /*11c30*/  FMUL.FTZ R69, R133, R69 ;  /* 0x0000004585457220 */ /* 0x000fe20000410000 */
[----:B-1----:R-:W-:Y:S01]  /*11c40*/  LDSM.16.MT88.4 R36, [R209+0x2500] ;  /* 0x00250000d124783b */ /* 0x002fe20000004200 */
[C---:B------:R-:W-:Y:S04]  /*11c50*/  FMUL.FTZ R70, R132.reuse, R70 ;  /* 0x0000004684467220 */ /* 0x040fe80000410000 */
[----:B------:R-:W-:Y:S01]  /*11c60*/  FMUL.FTZ R71, R132, R71 ;  /* 0x0000004784477220 */ /* 0x000fe20000410000 */
[----:B------:R-:W-:Y:S01]  /*11c70*/  MUFU.EX2 R195, R50 ;  /* 0x0000003200c37308 */ /* 0x000fe20000000800 */
[C---:B------:R-:W-:Y:S02]  /*11c80*/  FMUL.FTZ R112, R3.reuse, R112 ;  /* 0x0000007003707220 */ /* 0x040fe40000410000 */
[C---:B------:R-:W-:Y:S02]  /*11c90*/  FMUL.FTZ R113, R3.reuse, R113 ;  /* 0x0000007103717220 */ /* 0x040fe40000410000 */
[C---:B------:R-:W-:Y:S01]  /*11ca0*/  FMUL.FTZ R114, R0.reuse, R114 ;  /* 0x0000007200727220 */ /* 0x040fe20000410000 */
[-C--:B--2---:R-:W-:Y:S03]  /*11cb0*/  HMMA.16816.F32.BF16 R68, R144, R176.reuse, R68 ;  /* 0x000000b09044723c */ /* 0x084fe60000041844 */
[C---:B------:R-:W-:Y:S01]  /*11cc0*/  FMUL.FTZ R72, R3.reuse, R72 ;  /* 0x0000004803487220 */ /* 0x040fe20000410000 */
[----:B------:R1:W-:Y:S01]  /*11cd0*/  MUFU.EX2 R230, R32 ;  /* 0x0000002000e67308 */ /* 0x0003e20000000800 */
[C---:B------:R-:W-:Y:S02]  /*11ce0*/  FMUL.FTZ R73, R3.reuse, R73 ;  /* 0x0000004903497220 */ /* 0x040fe40000410000 */
[C---:B------:R-:W-:Y:S02]  /*11cf0*/  FMUL.FTZ R74, R0.reuse, R74 ;  /* 0x0000004a004a7220 */ /* 0x040fe40000410000 */
[C---:B------:R-:W-:Y:S03]  /*11d00*/  FMUL.FTZ R75, R0.reuse, R75 ;  /* 0x0000004b004b7220 */ /* 0x040fe60000410000 */
[C---:B------:R-:W-:Y:S02]  /*11d10*/  FMUL.FTZ R115, R0.reuse, R115 ;  /* 0x0000007300737220 */ /* 0x040fe40000410000 */
[----:B------:R2:W-:Y:S01]  /*11d20*/  MUFU.EX2 R197, R51 ;  /* 0x0000003300c57308 */ /* 0x0005e20000000800 */
[C---:B------:R-:W-:Y:S01]  /*11d30*/  FMUL.FTZ R116, R3.reuse, R116 ;  /* 0x0000007403747220 */ /* 0x040fe20000410000 */
[C---:B------:R-:W-:Y:S04]  /*11d40*/  HMMA.16816.F32.BF16 R72, R140.reuse, R176, R72 ;  /* 0x000000b08c48723c */ /* 0x040fe80000041848 */
[C---:B------:R-:W-:Y:S02]  /*11d50*/  FMUL.FTZ R76, R3.reuse, R76 ;  /* 0x0000004c034c7220 */ /* 0x040fe40000410000 */
[----:B------:R-:W-:Y:S02]  /*11d60*/  FMUL.FTZ R77, R3, R77 ;  /* 0x0000004d034d7220 */ /* 0x000fe40000410000 */
[C---:B------:R-:W-:Y:S01]  /*11d70*/  FMUL.FTZ R78, R0.reuse, R78 ;  /* 0x0000004e004e7220 */ /* 0x040fe20000410000 */
[----:B------:R3:W-:Y:S03]  /*11d80*/  MUFU.EX2 R232, R20 ;  /* 0x0000001400e87308 */ /* 0x0007e60000000800 */
[----:B------:R-:W-:Y:S02]  /*11d90*/  FMUL.FTZ R79, R0, R79 ;  /* 0x0000004f004f7220 */ /* 0x000fe40000410000 */
[--C-:B-1----:R-:W-:Y:S02]  /*11da0*/  FFMA.FTZ R32, R23, c[0x0][0x2d0], -R181.reuse ;  /* 0x0000b40017207a23 */ /* 0x102fe400000108b5 */
[C---:B------:R-:W-:Y:S02]  /*11db0*/  FMUL.FTZ R23, R132.reuse, R159 ;  /* 0x0000009f84177220 */ /* 0x040fe40000410000 */
[----:B------:R-:W-:Y:S01]  /*11dc0*/  FMUL.FTZ R117, R3, R117 ;  /* 0x0000007503757220 */ /* 0x000fe20000410000 */
[-C--:B------:R-:W-:Y:S01]  /*11dd0*/  HMMA.16816.F32.BF16 R76, R140, R178.reuse, R76 ;  /* 0x000000b28c4c723c */ /* 0x080fe2000004184c */
[----:B------:R1:W5:Y:S02]  /*11de0*/  MUFU.EX2 R231, R21 ;  /* 0x0000001500e77308 */ /* 0x0003640000000800 */
[C---:B------:R-:W-:Y:S01]  /*11df0*/  FMUL.FTZ R80, R133.reuse, R80 ;  /* 0x0000005085507220 */ /* 0x040fe20000410000 */
[----:B--2---:R-:W-:Y:S01]  /*11e00*/  LDSM.16.MT88.4 R48, [R208+0x900] ;  /* 0x00090000d030783b */ /* 0x004fe20000004200 */
[C---:B------:R-:W-:Y:S02]  /*11e10*/  FMUL.FTZ R81, R133.reuse, R81 ;  /* 0x0000005185517220 */ /* 0x040fe40000410000 */
[C---:B------:R-:W-:Y:S02]  /*11e20*/  FMUL.FTZ R82, R132.reuse, R82 ;  /* 0x0000005284527220 */ /* 0x040fe40000410000 */
[----:B------:R-:W-:Y:S02]  /*11e30*/  FMUL.FTZ R83, R132, R83 ;  /* 0x0000005384537220 */ /* 0x000fe40000410000 */
[----:B------:R-:W-:Y:S01]  /*11e40*/  MUFU.EX2 R191, R44 ;  /* 0x0000002c00bf7308 */ /* 0x000fe20000000800 */
[C---:B------:R-:W-:Y:S02]  /*11e50*/  FMUL.FTZ R118, R0.reuse, R118 ;  /* 0x0000007600767220 */ /* 0x040fe40000410000 */
[C---:B---3--:R-:W-:Y:S02]  /*11e60*/  FMUL.FTZ R20, R133.reuse, R156 ;  /* 0x0000009c85147220 */ /* 0x048fe40000410000 */
[C---:B------:R-:W-:Y:S04]  /*11e70*/  HMMA.16816.F32.BF16 R80, R144.reuse, R178, R80 ;  /* 0x000000b29050723c */ /* 0x040fe80000041850 */
[----:B------:R-:W-:Y:S01]  /*11e80*/  FMUL.FTZ R119, R0, R119 ;  /* 0x0000007700777220 */ /* 0x000fe20000410000 */
[----:B------:R-:W-:Y:S01]  /*11e90*/  MUFU.EX2 R192, R45 ;  /* 0x0000002d00c07308 */ /* 0x000fe20000000800 */
[C---:B------:R-:W-:Y:S02]  /*11ea0*/  FMUL.FTZ R120, R133.reuse, R120 ;  /* 0x0000007885787220 */ /* 0x040fe40000410000 */
[-C--:B----4-:R-:W-:Y:S04]  /*11eb0*/  HMMA.16816.F32.BF16 R84, R144, R148.reuse, R84 ;  /* 0x000000949054723c */ /* 0x090fe80000041854 */
[C---:B-1----:R-:W-:Y:S02]  /*11ec0*/  FMUL.FTZ R21, R133.reuse, R157 ;  /* 0x0000009d85157220 */ /* 0x042fe40000410000 */
[----:B------:R-:W-:Y:S01]  /*11ed0*/  FMUL.FTZ R121, R133, R121 ;  /* 0x0000007985797220 */ /* 0x000fe20000410000 */
[----:B------:R1:W-:Y:S01]  /*11ee0*/  MUFU.EX2 R228, R22 ;  /* 0x0000001600e47308 */ /* 0x0003e20000000800 */
[C---:B------:R-:W-:Y:S04]  /*11ef0*/  HMMA.16816.F32.BF16 R88, R140.reuse, R148, R88 ;  /* 0x000000948c58723c */ /* 0x040fe80000041858 */
[----:B------:R-:W-:Y:S02]  /*11f00*/  FFMA.FTZ R34, R34, c[0x0][0x2d0], -R181 ;  /* 0x0000b40022227a23 */ /* 0x000fe400000108b5 */
[C---:B------:R-:W-:Y:S02]  /*11f10*/  FMUL.FTZ R122, R132.reuse, R122 ;  /* 0x0000007a847a7220 */ /* 0x040fe40000410000 */
[-C--:B------:R-:W-:Y:S01]  /*11f20*/  HMMA.16816.F32.BF16 R92, R140, R150.reuse, R92 ;  /* 0x000000968c5c723c */ /* 0x080fe2000004185c */
[----:B------:R2:W3:Y:S03]  /*11f30*/  MUFU.EX2 R229, R33 ;  /* 0x0000002100e57308 */ /* 0x0004e60000000800 */
[----:B------:R-:W-:Y:S02]  /*11f40*/  FMUL.FTZ R123, R132, R123 ;  /* 0x0000007b847b7220 */ /* 0x000fe40000410000 */
[C---:B------:R-:W-:Y:S02]  /*11f50*/  FMUL.FTZ R124, R3.reuse, R124 ;  /* 0x0000007c037c7220 */ /* 0x040fe40000410000 */
[C---:B------:R-:W-:Y:S01]  /*11f60*/  HMMA.16816.F32.BF16 R96, R144.reuse, R150, R96 ;  /* 0x000000969060723c */ /* 0x040fe20000041860 */
[----:B------:R-:W4:Y:S02]  /*11f70*/  LDSM.16.MT88.4 R148, [R208+0x2100] ;  /* 0x00210000d094783b */ /* 0x000f240000004200 */
[----:B------:R3:W3:Y:S01]  /*11f80*/  MUFU.EX2 R227, R32 ;  /* 0x0000002000e37308 */ /* 0x0006e20000000800 */
[C---:B------:R-:W-:Y:S02]  /*11f90*/  FMUL.FTZ R125, R3.reuse, R125 ;  /* 0x0000007d037d7220 */ /* 0x040fe40000410000 */
[----:B------:R-:W-:Y:S02]  /*11fa0*/  FMUL.FTZ R126, R0, R126 ;  /* 0x0000007e007e7220 */ /* 0x000fe40000410000 */
[----:B-1----:R-:W-:Y:S02]  /*11fb0*/  FMUL.FTZ R22, R132, R158 ;  /* 0x0000009e84167220 */ /* 0x002fe40000410000 */
[----:B------:R-:W-:Y:S02]  /*11fc0*/  LDSM.16.MT88.4 R156, [R209+0x500] ;  /* 0x00050000d19c783b */ /* 0x000fe40000004200 */
[C---:B------:R-:W-:Y:S01]  /*11fd0*/  FMUL.FTZ R127, R0.reuse, R127 ;  /* 0x0000007f007f7220 */ /* 0x040fe20000410000 */
[----:B------:R1:W-:Y:S01]  /*11fe0*/  MUFU.EX2 R226, R34 ;  /* 0x0000002200e27308 */ /* 0x0003e20000000800 */
[C---:B------:R-:W-:Y:S01]  /*11ff0*/  FMUL.FTZ R128, R3.reuse, R128 ;  /* 0x0000008003807220 */ /* 0x040fe20000410000 */
[-C--:B------:R-:W-:Y:S03]  /*12000*/  HMMA.16816.F32.BF16 R20, R144, R152.reuse, R20 ;  /* 0x000000989014723c */ /* 0x080fe60000041814 */
[C---:B--2---:R-:W-:Y:S02]  /*12010*/  FMUL.FTZ R33, R3.reuse, R161 ;  /* 0x000000a103217220 */ /* 0x044fe40000410000 */
[C---:B------:R-:W-:Y:S02]  /*12020*/  FMUL.FTZ R129, R3.reuse, R129 ;  /* 0x0000008103817220 */ /* 0x040fe40000410000 */
[----:B------:R-:W-:Y:S01]  /*12030*/  FMUL.FTZ R130, R0, R130 ;  /* 0x0000008200827220 */ /* 0x000fe20000410000 */
[C---:B------:R-:W-:Y:S01]  /*12040*/  HMMA.16816.F32.BF16 R100, R140.reuse, R152, R100 ;  /* 0x000000988c64723c */ /* 0x040fe20000041864 */
[----:B------:R-:W-:Y:S03]  /*12050*/  MUFU.EX2 R172, R46 ;  /* 0x0000002e00ac7308 */ /* 0x000fe60000000800 */
[----:B---3--:R-:W-:Y:S02]  /*12060*/  FMUL.FTZ R32, R3, R160 ;  /* 0x000000a003207220 */ /* 0x008fe40000410000 */
[--C-:B------:R-:W-:Y:S02]  /*12070*/  FFMA.FTZ R28, R28, c[0x0][0x2d0], -R182.reuse ;  /* 0x0000b4001c1c7a23 */ /* 0x100fe400000108b6 */
[--C-:B------:R-:W-:Y:S03]  /*12080*/  FFMA.FTZ R24, R24, c[0x0][0x2d0], -R182.reuse ;  /* 0x0000b40018187a23 */ /* 0x100fe600000108b6 */
[----:B------:R2:W-:Y:S01]  /*12090*/  MUFU.EX2 R204, R28 ;  /* 0x0000001c00cc7308 */ /* 0x0005e20000000800 */
[--C-:B------:R-:W-:Y:S02]  /*120a0*/  FFMA.FTZ R25, R25, c[0x0][0x2d0], -R182.reuse ;  /* 0x0000b40019197a23 */ /* 0x100fe400000108b6 */
[C---:B-1----:R-:W-:Y:S02]  /*120b0*/  FMUL.FTZ R34, R0.reuse, R162 ;  /* 0x000000a200227220 */ /* 0x042fe40000410000 */
[----:B------:R-:W-:Y:S02]  /*120c0*/  FMUL.FTZ R131, R0, R131 ;  /* 0x0000008300837220 */ /* 0x000fe40000410000 */
[--C-:B------:R-:W-:Y:S02]  /*120d0*/  FFMA.FTZ R40, R40, c[0x0][0x2d0], -R182.reuse ;  /* 0x0000b40028287a23 */ /* 0x100fe400000108b6 */
[----:B------:R-:W-:Y:S01]  /*120e0*/  FFMA.FTZ R41, R41, c[0x0][0x2d0], -R182 ;  /* 0x0000b40029297a23 */ /* 0x000fe200000108b6 */
[-C--:B------:R-:W-:Y:S01]  /*120f0*/  HMMA.16816.F32.BF16 R32, R140, R154.reuse, R32 ;  /* 0x0000009a8c20723c */ /* 0x080fe20000041820 */
[----:B------:R-:W-:Y:S02]  /*12100*/  MUFU.EX2 R189, R52 ;  /* 0x0000003400bd7308 */ /* 0x000fe40000000800 */
[--C-:B------:R-:W-:Y:S02]  /*12110*/  FFMA.FTZ R42, R42, c[0x0][0x2d0], -R137.reuse ;  /* 0x0000b4002a2a7a23 */ /* 0x100fe40000010889 */
[--C-:B------:R-:W-:Y:S02]  /*12120*/  FFMA.FTZ R43, R43, c[0x0][0x2d0], -R137.reuse ;  /* 0x0000b4002b2b7a23 */ /* 0x100fe40000010889 */
[--C-:B------:R-:W-:Y:S01]  /*12130*/  FFMA.FTZ R64, R64, c[0x0][0x2d0], -R180.reuse ;  /* 0x0000b40040407a23 */ /* 0x100fe200000108b4 */
[C---:B------:R-:W-:Y:S01]  /*12140*/  HMMA.16816.F32.BF16 R104, R144.reuse, R154, R104 ;  /* 0x0000009a9068723c */ /* 0x040fe20000041868 */
[----:B------:R-:W1:Y:S02]  /*12150*/  LDSM.16.MT88.4 R152, [R209+0x2100] ;  /* 0x00210000d198783b */ /* 0x000e640000004200 */
[----:B------:R3:W-:Y:S01]  /*12160*/  MUFU.EX2 R206, R24 ;  /* 0x0000001800ce7308 */ /* 0x0007e20000000800 */
[----:B------:R-:W-:Y:S02]  /*12170*/  FFMA.FTZ R26, R26, c[0x0][0x2d0], -R137 ;  /* 0x0000b4001a1a7a23 */ /* 0x000fe40000010889 */
[----:B------:R-:W-:Y:S02]  /*12180*/  FFMA.FTZ R65, R65, c[0x0][0x2d0], -R180 ;  /* 0x0000b40041417a23 */ /* 0x000fe400000108b4 */
[-C--:B----4-:R-:W-:Y:S04]  /*12190*/  HMMA.16816.F32.BF16 R108, R144, R148.reuse, R108 ;  /* 0x00000094906c723c */ /* 0x090fe8000004186c */
[--C-:B------:R-:W-:Y:S01]  /*121a0*/  FFMA.FTZ R66, R66, c[0x0][0x2d0], -R181.reuse ;  /* 0x0000b40042427a23 */ /* 0x100fe200000108b5 */
[----:B------:R4:W-:Y:S01]  /*121b0*/  MUFU.EX2 R205, R25 ;  /* 0x0000001900cd7308 */ /* 0x0009e20000000800 */
[----:B------:R-:W-:Y:S02]  /*121c0*/  FFMA.FTZ R67, R67, c[0x0][0x2d0], -R181 ;  /* 0x0000b40043437a23 */ /* 0x000fe400000108b5 */
[C---:B------:R-:W-:Y:S04]  /*121d0*/  HMMA.16816.F32.BF16 R112, R140.reuse, R148, R112 ;  /* 0x000000948c70723c */ /* 0x040fe80000041870 */
[--C-:B------:R-:W-:Y:S02]  /*121e0*/  FFMA.FTZ R60, R60, c[0x0][0x2d0], -R182.reuse ;  /* 0x0000b4003c3c7a23 */ /* 0x100fe400000108b6 */
[--C-:B------:R-:W-:Y:S01]  /*121f0*/  FFMA.FTZ R61, R61, c[0x0][0x2d0], -R182.reuse ;  /* 0x0000b4003d3d7a23 */ /* 0x100fe200000108b6 */
[----:B------:R1:W-:Y:S01]  /*12200*/  MUFU.EX2 R176, R26 ;  /* 0x0000001a00b07308 */ /* 0x0003e20000000800 */
[-C--:B------:R-:W-:Y:S04]  /*12210*/  HMMA.16816.F32.BF16 R116, R140, R150.reuse, R116 ;  /* 0x000000968c74723c */ /* 0x080fe80000041874 */
[----:B------:R-:W-:Y:S02]  /*12220*/  FFMA.FTZ R29, R29, c[0x0][0x2d0], -R182 ;  /* 0x0000b4001d1d7a23 */ /* 0x000fe400000108b6 */
[--C-:B--2---:R-:W-:Y:S02]  /*12230*/  FFMA.FTZ R28, R27, c[0x0][0x2d0], -R137.reuse ;  /* 0x0000b4001b1c7a23 */ /* 0x104fe40000010889 */
[C---:B------:R-:W-:Y:S01]  /*12240*/  HMMA.16816.F32.BF16 R120, R144.reuse, R150, R120 ;  /* 0x000000969078723c */ /* 0x040fe20000041878 */
[----:B------:R-:W2:Y:S01]  /*12250*/  LDSM.16.MT88.4 R148, [R208+0x500] ;  /* 0x00050000d094783b */ /* 0x000ea20000004200 */
[----:B------:R5:W-:Y:S02]  /*12260*/  MUFU.EX2 R203, R29 ;  /* 0x0000001d00cb7308 */ /* 0x000be40000000800 */
[--C-:B------:R-:W-:Y:S02]  /*12270*/  FFMA.FTZ R30, R30, c[0x0][0x2d0], -R137.reuse ;  /* 0x0000b4001e1e7a23 */ /* 0x100fe40000010889 */
[--C-:B------:R-:W-:Y:S02]  /*12280*/  FFMA.FTZ R31, R31, c[0x0][0x2d0], -R137.reuse ;  /* 0x0000b4001f1f7a23 */ /* 0x100fe40000010889 */
[C---:B---3--:R-:W-:Y:S04]  /*12290*/  FMUL.FTZ R24, R133.reuse, R164 ;  /* 0x000000a485187220 */ /* 0x048fe80000410000 */
[----:B----4-:R-:W-:Y:S01]  /*122a0*/  FMUL.FTZ R25, R133, R165 ;  /* 0x000000a585197220 */ /* 0x010fe20000410000 */
[----:B------:R3:W-:Y:S01]  /*122b0*/  MUFU.EX2 R164, R30 ;  /* 0x0000001e00a47308 */ /* 0x0007e20000000800 */
[C---:B------:R-:W-:Y:S02]  /*122c0*/  FMUL.FTZ R27, R132.reuse, R167 ;  /* 0x000000a7841b7220 */ /* 0x040fe40000410000 */
[----:B-1----:R-:W-:Y:S02]  /*122d0*/  FMUL.FTZ R26, R132, R166 ;  /* 0x000000a6841a7220 */ /* 0x002fe40000410000 */
[--C-:B------:R-:W-:Y:S02]  /*122e0*/  FFMA.FTZ R62, R62, c[0x0][0x2d0], -R137.reuse ;  /* 0x0000b4003e3e7a23 */ /* 0x100fe40000010889 */
[----:B------:R-:W-:Y:S02]  /*122f0*/  FFMA.FTZ R137, R63, c[0x0][0x2d0], -R137 ;  /* 0x0000b4003f897a23 */ /* 0x000fe40000010889 */
[----:B------:R-:W-:Y:S01]  /*12300*/  FFMA.FTZ R3, R3, R247, R236 ;  /* 0x000000f703037223 */ /* 0x000fe200000100ec */
[-C--:B------:R-:W-:Y:S01]  /*12310*/  HMMA.16816.F32.BF16 R24, R144, R152.reuse, R24 ;  /* 0x000000989018723c */ /* 0x080fe20000041818 */
[----:B------:R1:W-:Y:S02]  /*12320*/  MUFU.EX2 R165, R28 ;  /* 0x0000001c00a57308 */ /* 0x0003e40000000800 */
[----:B-----5:R-:W-:Y:S02]  /*12330*/  FMUL.FTZ R29, R133, R169 ;  /* 0x000000a9851d7220 */ /* 0x020fe40000410000 */
[----:B------:R-:W-:Y:S02]  /*12340*/  FFMA.FTZ R0, R0, R248, R184 ;  /* 0x000000f800007223 */ /* 0x000fe400000100b8 */
[----:B------:R-:W-:Y:S01]  /*12350*/  FADD.FTZ R3, R235, R3 ;  /* 0x00000003eb037221 */ /* 0x000fe20000010000 */
[C---:B------:R-:W-:Y:S03]  /*12360*/  HMMA.16816.F32.BF16 R124, R140.reuse, R152, R124 ;  /* 0x000000988c7c723c */ /* 0x040fe6000004187c */
[----:B------:R4:W-:Y:S01]  /*12370*/  MUFU.EX2 R175, R31 ;  /* 0x0000001f00af7308 */ /* 0x0009e20000000800 */
[----:B------:R-:W-:Y:S02]  /*12380*/  FADD.FTZ R0, R183, R0 ;  /* 0x00000000b7007221 */ /* 0x000fe40000010000 */
[C---:B---3--:R-:W-:Y:S02]  /*12390*/  FMUL.FTZ R30, R132.reuse, R170 ;  /* 0x000000aa841e7220 */ /* 0x048fe40000410000 */
[-C--:B------:R-:W-:Y:S05]  /*123a0*/  HMMA.16816.F32.BF16 R128, R140, R154.reuse, R128 ;  /* 0x0000009a8c80723c */ /* 0x080fea0000041880 */
[----:B------:R-:W3:Y:S02]  /*123b0*/  MUFU.EX2 R207, R138 ;  /* 0x0000008a00cf7308 */ /* 0x000ee40000000800 */
[----:B------:R-:W-:Y:S01]  /*123c0*/  F2FP.BF16.PACK_AB R140, R231, R232 ;  /* 0x000000e8e78c723e */ /* 0x000fe200000010ff */
[----:B-1----:R-:W-:Y:S01]  /*123d0*/  FMUL.FTZ R28, R133, R168 ;  /* 0x000000a8851c7220 */ /* 0x002fe20000410000 */
[----:B------:R-:W-:Y:S03]  /*123e0*/  F2FP.BF16.PACK_AB R142, R229, R230 ;  /* 0x000000e6e58e723e */ /* 0x000fe600000010ff */
[----:B------:R-:W-:Y:S01]  /*123f0*/  FFMA.FTZ R133, R133, R245, R241 ;  /* 0x000000f585857223 */ /* 0x000fe200000100f1 */
[----:B------:R-:W-:Y:S02]  /*12400*/  F2FP.BF16.PACK_AB R141, R227, R228 ;  /* 0x000000e4e38d723e */ /* 0x000fe400000010ff */
[----:B------:R1:W-:Y:S01]  /*12410*/  MUFU.EX2 R138, R47 ;  /* 0x0000002f008a7308 */ /* 0x0003e20000000800 */
[C---:B----4-:R-:W-:Y:S02]  /*12420*/  FMUL.FTZ R31, R132.reuse, R171 ;  /* 0x000000ab841f7220 */ /* 0x050fe40000410000 */
[----:B------:R-:W-:Y:S07]  /*12430*/  FFMA.FTZ R132, R132, R246, R237 ;  /* 0x000000f684847223 */ /* 0x000fee00000100ed */
[----:B------:R-:W4:Y:S01]  /*12440*/  MUFU.EX2 R190, R53 ;  /* 0x0000003500be7308 */ /* 0x000f220000000800 */
[----:B------:R-:W-:Y:S01]  /*12450*/  HMMA.16816.F32.BF16 R28, R144, R154, R28 ;  /* 0x0000009a901c723c */ /* 0x000fe2000004181c */
[----:B------:R-:W5:Y:S03]  /*12460*/  LDSM.16.MT88.4 R152, [R208+0x1500] ;  /* 0x00150000d098783b */ /* 0x000f660000004200 */
[----:B---3--:R-:W-:Y:S03]  /*12470*/  F2FP.BF16.PACK_AB R143, R207, R226 ;  /* 0x000000e2cf8f723e */ /* 0x008fe600000010ff */
[----:B------:R-:W-:Y:S02]  /*12480*/  F2FP.BF16.PACK_AB R144, R205, R206 ;  /* 0x000000cecd90723e */ /* 0x000fe400000010ff */
[----:B------:R-:W-:Y:S02]  /*12490*/  MUFU.EX2 R180, R54 ;  /* 0x0000003600b47308 */ /* 0x000fe40000000800 */
[-C--:B--2---:R-:W-:Y:S01]  /*124a0*/  HMMA.16816.F32.BF16 R4, R140, R148.reuse, R4 ;  /* 0x000000948c04723c */ /* 0x084fe20000041804 */
[----:B-1----:R-:W-:Y:S04]  /*124b0*/  LDSM.16.MT88.4 R44, [R209+0x900] ;  /* 0x00090000d12c783b */ /* 0x002fe80000004200 */
[----:B------:R-:W-:Y:S02]  /*124c0*/  F2FP.BF16.PACK_AB R146, R203, R204 ;  /* 0x000000cccb92723e */ /* 0x000fe400000010ff */
[----:B------:R-:W-:Y:S01]  /*124d0*/  F2FP.BF16.PACK_AB R145, R165, R176 ;  /* 0x000000b0a591723e */ /* 0x000fe200000010ff */
[----:B------:R-:W1:Y:S01]  /*124e0*/  MUFU.EX2 R179, R55 ;  /* 0x0000003700b37308 */ /* 0x000e620000000800 */
[----:B------:R-:W-:Y:S03]  /*124f0*/  F2FP.BF16.PACK_AB R147, R175, R164 ;  /* 0x000000a4af93723e */ /* 0x000fe600000010ff */
[----:B----4-:R-:W-:Y:S04]  /*12500*/  F2FP.BF16.PACK_AB R168, R190, R189 ;  /* 0x000000bdbea8723e */ /* 0x010fe800000010ff */
[C---:B------:R-:W-:Y:S02]  /*12510*/  HMMA.16816.F32.BF16 R8, R144.reuse, R148, R8 ;  /* 0x000000949008723c */ /* 0x040fe40000041808 */
[----:B------:R-:W-:Y:S06]  /*12520*/  MUFU.EX2 R193, R40 ;  /* 0x0000002800c17308 */ /* 0x000fec0000000800 */
[-C--:B------:R-:W-:Y:S04]  /*12530*/  HMMA.16816.F32.BF16 R12, R144, R150.reuse, R12 ;  /* 0x00000096900c723c */ /* 0x080fe8000004180c */
[----:B------:R-:W2:Y:S04]  /*12540*/  MUFU.EX2 R194, R41 ;  /* 0x0000002900c27308 */ /* 0x000ea80000000800 */
[C---:B------:R-:W-:Y:S01]  /*12550*/  HMMA.16816.F32.BF16 R16, R140.reuse, R150, R16 ;  /* 0x000000968c10723c */ /* 0x040fe20000041810 */
[----:B------:R-:W3:Y:S03]  /*12560*/  LDSM.16.MT88.4 R148, [R209+0x1500] ;  /* 0x00150000d194783b */ /* 0x000ee60000004200 */
[----:B-1----:R-:W-:Y:S02]  /*12570*/  F2FP.BF16.PACK_AB R169, R179, R180 ;  /* 0x000000b4b3a9723e */ /* 0x002fe400000010ff */
[----:B------:R1:W-:Y:S02]  /*12580*/  MUFU.EX2 R173, R42 ;  /* 0x0000002a00ad7308 */ /* 0x0003e40000000800 */
[-C--:B------:R-:W-:Y:S01]  /*12590*/  HMMA.16816.F32.BF16 R68, R140, R156.reuse, R68 ;  /* 0x0000009c8c44723c */ /* 0x080fe20000041844 */
[----:B------:R-:W-:Y:S07]  /*125a0*/  LDSM.16.MT88.4 R52, [R209+0x2900] ;  /* 0x00290000d134783b */ /* 0x000fee0000004200 */
[C---:B------:R-:W-:Y:S01]  /*125b0*/  HMMA.16816.F32.BF16 R72, R144.reuse, R156, R72 ;  /* 0x0000009c9048723c */ /* 0x040fe20000041848 */
[----:B------:R-:W4:Y:S03]  /*125c0*/  MUFU.EX2 R174, R43 ;  /* 0x0000002b00ae7308 */ /* 0x000f260000000800 */
[----:B--2---:R-:W-:Y:S04]  /*125d0*/  F2FP.BF16.PACK_AB R40, R194, R193 ;  /* 0x000000c1c228723e */ /* 0x004fe800000010ff */
[-C--:B------:R-:W-:Y:S03]  /*125e0*/  HMMA.16816.F32.BF16 R76, R144, R158.reuse, R76 ;  /* 0x0000009e904c723c */ /* 0x080fe6000004184c */
[----:B------:R-:W-:Y:S01]  /*125f0*/  MUFU.EX2 R178, R66 ;  /* 0x0000004200b27308 */ /* 0x000fe20000000800 */
[----:B-1----:R-:W-:Y:S04]  /*12600*/  F2FP.BF16.PACK_AB R42, R192, R191 ;  /* 0x000000bfc02a723e */ /* 0x002fe800000010ff */
[C---:B------:R-:W-:Y:S01]  /*12610*/  HMMA.16816.F32.BF16 R80, R140.reuse, R158, R80 ;  /* 0x0000009e8c50723c */ /* 0x040fe20000041850 */
[----:B------:R-:W1:Y:S04]  /*12620*/  LDSM.16.MT88.4 R156, [R208+0x2500] ;  /* 0x00250000d09c783b */ /* 0x000e680000004200 */
[----:B------:R-:W-:Y:S03]  /*12630*/  MUFU.EX2 R66, R57 ;  /* 0x0000003900427308 */ /* 0x000fe60000000800 */
[-C--:B-----5:R-:W-:Y:S04]  /*12640*/  HMMA.16816.F32.BF16 R84, R140, R152.reuse, R84 ;  /* 0x000000988c54723c */ /* 0x0a0fe80000041854 */
[----:B----4-:R-:W-:Y:S02]  /*12650*/  F2FP.BF16.PACK_AB R41, R174, R173 ;  /* 0x000000adae29723e */ /* 0x010fe400000010ff */
[----:B------:R-:W-:Y:S01]  /*12660*/  F2FP.BF16.PACK_AB R43, R138, R172 ;  /* 0x000000ac8a2b723e */ /* 0x000fe200000010ff */
[----:B------:R-:W2:Y:S01]  /*12670*/  MUFU.EX2 R177, R67 ;  /* 0x0000004300b17308 */ /* 0x000ea20000000800 */
[C---:B------:R-:W-:Y:S08]  /*12680*/  HMMA.16816.F32.BF16 R88, R144.reuse, R152, R88 ;  /* 0x000000989058723c */ /* 0x040ff00000041858 */
[-C--:B------:R-:W-:Y:S01]  /*12690*/  HMMA.16816.F32.BF16 R92, R144, R154.reuse, R92 ;  /* 0x0000009a905c723c */ /* 0x080fe2000004185c */
[----:B------:R-:W-:Y:S07]  /*126a0*/  MUFU.EX2 R67, R56 ;  /* 0x0000003800437308 */ /* 0x000fee0000000800 */
[C---:B------:R-:W-:Y:S01]  /*126b0*/  HMMA.16816.F32.BF16 R96, R140.reuse, R154, R96 ;  /* 0x0000009a8c60723c */ /* 0x040fe20000041860 */
[----:B------:R-:W-:Y:S02]  /*126c0*/  LDSM.16.MT88.4 R152, [R208+0xd00] ;  /* 0x000d0000d098783b */ /* 0x000fe40000004200 */
[----:B------:R-:W-:Y:S01]  /*126d0*/  MUFU.EX2 R188, R64 ;  /* 0x0000004000bc7308 */ /* 0x000fe20000000800 */
[----:B--2---:R-:W-:Y:S04]  /*126e0*/  F2FP.BF16.PACK_AB R171, R177, R178 ;  /* 0x000000b2b1ab723e */ /* 0x004fe800000010ff */
[-C--:B---3--:R-:W-:Y:S05]  /*126f0*/  HMMA.16816.F32.BF16 R20, R140, R148.reuse, R20 ;  /* 0x000000948c14723c */ /* 0x088fea0000041814 */
[----:B------:R-:W-:Y:S03]  /*12700*/  MUFU.EX2 R64, R61 ;  /* 0x0000003d00407308 */ /* 0x000fe60000000800 */
[C---:B------:R-:W-:Y:S07]  /*12710*/  HMMA.16816.F32.BF16 R100, R144.reuse, R148, R100 ;  /* 0x000000949064723c */ /* 0x040fee0000041864 */
[----:B------:R-:W-:Y:S01]  /*12720*/  MUFU.EX2 R61, R58 ;  /* 0x0000003a003d7308 */ /* 0x000fe20000000800 */
[-C--:B------:R-:W-:Y:S08]  /*12730*/  HMMA.16816.F32.BF16 R32, R144, R150.reuse, R32 ;  /* 0x000000969020723c */ /* 0x080ff00000041820 */
[C---:B------:R-:W-:Y:S01]  /*12740*/  HMMA.16816.F32.BF16 R104, R140.reuse, R150, R104 ;  /* 0x000000968c68723c */ /* 0x040fe20000041868 */
[----:B------:R-:W2:Y:S07]  /*12750*/  MUFU.EX2 R187, R65 ;  /* 0x0000004100bb7308 */ /* 0x000eae0000000800 */
[-C--:B-1----:R-:W-:Y:S03]  /*12760*/  HMMA.16816.F32.BF16 R108, R140, R156.reuse, R108 ;  /* 0x0000009c8c6c723c */ /* 0x082fe6000004186c */
[----:B------:R-:W1:Y:S05]  /*12770*/  MUFU.EX2 R65, R60 ;  /* 0x0000003c00417308 */ /* 0x000e6a0000000800 */
[C---:B------:R-:W-:Y:S05]  /*12780*/  HMMA.16816.F32.BF16 R112, R144.reuse, R156, R112 ;  /* 0x0000009c9070723c */ /* 0x040fea0000041870 */
[----:B------:R3:W4:Y:S03]  /*12790*/  MUFU.EX2 R60, R59 ;  /* 0x0000003b003c7308 */ /* 0x0007260000000800 */
[-C--:B------:R-:W-:Y:S04]  /*127a0*/  HMMA.16816.F32.BF16 R116, R144, R158.reuse, R116 ;  /* 0x0000009e9074723c */ /* 0x080fe80000041874 */
[----:B--2---:R-:W-:Y:S03]  /*127b0*/  F2FP.BF16.PACK_AB R170, R187, R188 ;  /* 0x000000bcbbaa723e */ /* 0x004fe600000010ff */
[----:B------:R-:W-:Y:S01]  /*127c0*/  MUFU.EX2 R62, R62 ;  /* 0x0000003e003e7308 */ /* 0x000fe20000000800 */
[C---:B------:R-:W-:Y:S08]  /*127d0*/  HMMA.16816.F32.BF16 R120, R140.reuse, R158, R120 ;  /* 0x0000009e8c78723c */ /* 0x040ff00000041878 */
[-C--:B------:R-:W-:Y:S01]  /*127e0*/  HMMA.16816.F32.BF16 R24, R140, R36.reuse, R24 ;  /* 0x000000248c18723c */ /* 0x080fe20000041818 */
[----:B------:R-:W2:Y:S01]  /*127f0*/  MUFU.EX2 R137, R137 ;  /* 0x0000008900897308 */ /* 0x000ea20000000800 */
[----:B---3--:R-:W-:Y:S06]  /*12800*/  LDSM.16.MT88.4 R56, [R209+0x1d00] ;  /* 0x001d0000d138783b */ /* 0x008fec0000004200 */
[C---:B------:R-:W-:Y:S07]  /*12810*/  HMMA.16816.F32.BF16 R124, R144.reuse, R36, R124 ;  /* 0x00000024907c723c */ /* 0x040fee000004187c */
[----:B------:R-:W-:Y:S01]  /*12820*/  F2FP.BF16.PACK_AB R36, R201, R202 ;  /* 0x000000cac924723e */ /* 0x000fe200000010ff */
[-C--:B------:R-:W-:Y:S04]  /*12830*/  HMMA.16816.F32.BF16 R128, R144, R38.reuse, R128 ;  /* 0x000000269080723c */ /* 0x080fe80000041880 */
[----:B------:R-:W-:Y:S04]  /*12840*/  F2FP.BF16.PACK_AB R37, R196, R198 ;  /* 0x000000c6c425723e */ /* 0x000fe800000010ff */
        /* <DEDUP_REMOVED lines=36> */
[----:B------:R-:W-:Y:S02]  /*12a90*/  F2FP.BF16.PACK_AB R38, R64, R65 ;  /* 0x000000414026723e */ /* 0x000fe400000010ff */
[----:B----4-:R-:W-:Y:S02]  /*12aa0*/  F2FP.BF16.PACK_AB R37, R60, R61 ;  /* 0x0000003d3c25723e */ /* 0x010fe400000010ff */
[----:B--2---:R-:W-:Y:S07]  /*12ab0*/  F2FP.BF16.PACK_AB R39, R137, R62 ;  /* 0x0000003e8927723e */ /* 0x004fee00000010ff */
        /* <DEDUP_REMOVED lines=86> */
.L_x_132:
        /* <DEDUP_REMOVED lines=149> */
.L_x_85:
[----:B------:R-:W1:Y:S02]  /*13970*/  S2R R69, SR_CTAID.Y ;  /* 0x0000000000457919 */ /* 0x000e640000002600 */
[----:B-1----:R-:W-:Y:S01]  /*13980*/  SHF.R.S32.HI R57, RZ, 0x1f, R69 ;  /* 0x0000001fff397819 */ /* 0x002fe20000011445 */
[----:B------:R-:W-:Y:S05]  /*13990*/  @P4 BRA `(.L_x_134) ;  /* 0x0000173000004947 */ /* 0x000fea0003800000 */
[----:B------:R-:W2:Y:S01]  /*139a0*/  LDL R58, [R1+0x34] ;  /* 0x00003400013a7983 */ /* 0x000ea20000100800 */
[----:B------:R-:W-:-:S02]  /*139b0*/  F2FP.BF16.PACK_AB R45, R45, R144 ;  /* 0x000000902d2d723e */ /* 0x000fc400000010ff */
[----:B------:R-:W-:Y:S01]  /*139c0*/  F2FP.BF16.PACK_AB R44, R44, R146 ;  /* 0x000000922c2c723e */ /* 0x000fe200000010ff */
[----:B------:R-:W1:Y:S01]  /*139d0*/  S2R R55, SR_TID.X ;  /* 0x0000000000377919 */ /* 0x000e620000002100 */
        /* <DEDUP_REMOVED lines=12> */
[----:B-1----:R-:W-:Y:S02]  /*13aa0*/  SHF.R.S32.HI R56, RZ, 0x1f, R55 ;  /* 0x0000001fff387819 */ /* 0x002fe40000011437 */
[----:B------:R-:W-:Y:S02]  /*13ab0*/  F2FP.BF16.PACK_AB R36, R36, R76 ;  /* 0x0000004c2424723e */ /* 0x000fe400000010ff */
[CC--:B------:R-:W-:Y:S02]  /*13ac0*/  LEA.HI R3, R56.reuse, R55.reuse, RZ, 0x2 ;  /* 0x0000003738037211 */ /* 0x0c0fe400078f10ff */
[----:B------:R-:W-:Y:S02]  /*13ad0*/  LEA.HI R48, R56, R55, RZ, 0x5 ;  /* 0x0000003738307211 */ /* 0x000fe400078f28ff */
[----:B------:R-:W-:-:S02]  /*13ae0*/  SHF.R.S32.HI R52, RZ, 0x2, R3 ;  /* 0x00000002ff347819 */ /* 0x000fc40000011403 */
[----:B------:R-:W-:Y:S02]  /*13af0*/  SHF.R.S32.HI R0, RZ, 0x1f, R3 ;  /* 0x0000001fff007819 */ /* 0x000fe40000011403 */
[----:B------:R-:W-:Y:S02]  /*13b00*/  LOP3.LUT R3, R3, 0xfffffffc, RZ, 0xc0, !PT ;  /* 0xfffffffc03037812 */ /* 0x000fe400078ec0ff */
[----:B------:R-:W-:Y:S02]  /*13b10*/  LEA.HI R0, R0, R52, RZ, 0x3 ;  /* 0x0000003400007211 */ /* 0x000fe400078f18ff */
[----:B------:R-:W-:Y:S01]  /*13b20*/  SHF.R.S32.HI R49, RZ, 0x5, R48 ;  /* 0x00000005ff317819 */ /* 0x000fe20000011430 */
[----:B------:R-:W-:Y:S01]  /*13b30*/  IMAD.IADD R29, R55, 0x1, -R3 ;  /* 0x00000001371d7824 */ /* 0x000fe200078e0a03 */
[----:B------:R-:W-:Y:S02]  /*13b40*/  LOP3.LUT R0, R0, 0xfffffff8, RZ, 0xc0, !PT ;  /* 0xfffffff800007812 */ /* 0x000fe400078ec0ff */
[----:B------:R-:W-:-:S02]  /*13b50*/  F2FP.BF16.PACK_AB R78, R79, R78 ;  /* 0x0000004e4f4e723e */ /* 0x000fc400000010ff */
[----:B------:R-:W-:Y:S01]  /*13b60*/  F2FP.BF16.PACK_AB R35, R35, R84 ;  /* 0x000000542323723e */ /* 0x000fe200000010ff */
[----:B------:R-:W-:Y:S01]  /*13b70*/  IMAD.IADD R2, R52, 0x1, -R0 ;  /* 0x0000000134027824 */ /* 0x000fe200078e0a00 */
[----:B------:R-:W-:Y:S02]  /*13b80*/  F2FP.BF16.PACK_AB R34, R34, R86 ;  /* 0x000000562222723e */ /* 0x000fe400000010ff */
[----:B------:R-:W-:Y:S02]  /*13b90*/  F2FP.BF16.PACK_AB R32, R32, R96 ;  /* 0x000000602020723e */ /* 0x000fe400000010ff */
[----:B------:R-:W-:Y:S02]  /*13ba0*/  LEA.HI R0, R2, R2, RZ, 0x1 ;  /* 0x0000000202007211 */ /* 0x000fe400078f08ff */
[----:B------:R-:W-:Y:S02]  /*13bb0*/  F2FP.BF16.PACK_AB R31, R31, R98 ;  /* 0x000000621f1f723e */ /* 0x000fe400000010ff */
[----:B------:R-:W-:-:S02]  /*13bc0*/  SHF.R.S32.HI R13, RZ, 0x1, R0 ;  /* 0x00000001ff0d7819 */ /* 0x000fc40000011400 */
[----:B------:R-:W-:Y:S02]  /*13bd0*/  LOP3.LUT R0, R0, 0x3fffffe, RZ, 0xc0, !PT ;  /* 0x03fffffe00007812 */ /* 0x000fe400078ec0ff */
[C---:B------:R-:W-:Y:S01]  /*13be0*/  LOP3.LUT R3, R13.reuse, 0x1, RZ, 0xc0, !PT ;  /* 0x000000010d037812 */ /* 0x040fe200078ec0ff */
[C---:B------:R-:W-:Y:S01]  /*13bf0*/  IMAD.SHL.U32 R4, R13.reuse, 0x40, RZ ;  /* 0x000000400d047824 */ /* 0x040fe200078e00ff */
[----:B------:R-:W-:Y:S01]  /*13c00*/  LOP3.LUT P0, RZ, R13, 0x2, RZ, 0xc0, !PT ;  /* 0x000000020dff7812 */ /* 0x000fe2000780c0ff */
[----:B------:R-:W-:Y:S01]  /*13c10*/  IMAD.IADD R2, R2, 0x1, -R0 ;  /* 0x0000000102027824 */ /* 0x000fe200078e0a00 */
[----:B------:R-:W-:Y:S01]  /*13c20*/  ISETP.NE.U32.AND P1, PT, R3, 0x1, PT ;  /* 0x000000010300780c */ /* 0x000fe20003f25070 */
[----:B------:R-:W-:Y:S01]  /*13c30*/  IMAD R0, R49, 0x100, R29 ;  /* 0x0000010031007824 */ /* 0x000fe200078e021d */
[----:B------:R-:W-:Y:S02]  /*13c40*/  LOP3.LUT R4, R4, 0xc0, RZ, 0xc0, !PT ;  /* 0x000000c004047812 */ /* 0x000fe400078ec0ff */
[----:B------:R-:W-:Y:S01]  /*13c50*/  F2FP.BF16.PACK_AB R33, R33, R88 ;  /* 0x000000582121723e */ /* 0x000fe200000010ff */
[----:B------:R-:W-:Y:S01]  /*13c60*/  IMAD R0, R2, 0x10, R0 ;  /* 0x0000001002007824 */ /* 0x000fe200078e0200 */
[----:B------:R-:W-:Y:S01]  /*13c70*/  LEA.HI R2, R4, R4, RZ, 0x1d ;  /* 0x0000000404027211 */ /* 0x000fe200078fe8ff */
[----:B------:R-:W-:Y:S01]  /*13c80*/  IMAD.MOV.U32 R4, RZ, RZ, 0x20 ;  /* 0x00000020ff047424 */ /* 0x000fe200078e00ff */
[----:B------:R-:W-:-:S02]  /*13c90*/  F2FP.BF16.PACK_AB R90, R91, R90 ;  /* 0x0000005a5b5a723e */ /* 0x000fc400000010ff */
[----:B------:R-:W-:Y:S01]  /*13ca0*/  F2FP.BF16.PACK_AB R30, R30, R92 ;  /* 0x0000005c1e1e723e */ /* 0x000fe200000010ff */
[----:B------:R-:W-:Y:S01]  /*13cb0*/  IMAD.U32 R0, R0, 0x2, R2 ;  /* 0x0000000200007824 */ /* 0x000fe200078e0002 */
[----:B------:R-:W-:Y:S02]  /*13cc0*/  SEL R4, R4, 0xffffffe0, !P0 ;  /* 0xffffffe004047807 */ /* 0x000fe40004000000 */
[----:B------:R-:W-:Y:S01]  /*13cd0*/  F2FP.BF16.PACK_AB R94, R95, R94 ;  /* 0x0000005e5f5e723e */ /* 0x000fe200000010ff */
[----:B------:R-:W-:Y:S01]  /*13ce0*/  IMAD.SHL.U32 R0, R0, 0x2, RZ ;  /* 0x0000000200007824 */ /* 0x000fe200078e00ff */
[----:B------:R-:W-:Y:S01]  /*13cf0*/  BAR.SYNC.DEFER_BLOCKING 0x1, 0x80 ;  /* 0x0042000000007b1d */ /* 0x000fe20000010000 */
[----:B------:R-:W-:Y:S02]  /*13d00*/  F2FP.BF16.PACK_AB R28, R28, R156 ;  /* 0x0000009c1c1c723e */ /* 0x000fe400000010ff */
[----:B------:R-:W-:Y:S02]  /*13d10*/  F2FP.BF16.PACK_AB R27, R27, R158 ;  /* 0x0000009e1b1b723e */ /* 0x000fe400000010ff */
[----:B------:R-:W-:-:S02]  /*13d20*/  IADD3 R3, R0, 0x80, RZ ;  /* 0x0000008000037810 */ /* 0x000fc40007ffe0ff */
[C---:B------:R-:W-:Y:S02]  /*13d30*/  IADD3 R2, R0.reuse, 0x70, RZ ;  /* 0x0000007000027810 */ /* 0x040fe40007ffe0ff */
[----:B------:R-:W-:Y:S01]  /*13d40*/  @P1 IADD3 R2, R3, 0x10, RZ ;  /* 0x0000001003021810 */ /* 0x000fe20007ffe0ff */
[----:B------:R-:W-:Y:S01]  /*13d50*/  IMAD.IADD R3, R0, 0x1, R4 ;  /* 0x0000000100037824 */ /* 0x000fe200078e0204 */
[----:B------:R-:W-:Y:S02]  /*13d60*/  F2FP.BF16.PACK_AB R25, R25, R104 ;  /* 0x000000681919723e */ /* 0x000fe400000010ff */
[----:B------:R-:W-:Y:S01]  /*13d70*/  F2FP.BF16.PACK_AB R24, R24, R106 ;  /* 0x0000006a1818723e */ /* 0x000fe200000010ff */
[----:B------:R-:W-:Y:S01]  /*13d80*/  IMAD.IADD R4, R4, 0x1, R2 ;  /* 0x0000000104047824 */ /* 0x000fe200078e0202 */
[----:B------:R-:W-:Y:S02]  /*13d90*/  F2FP.BF16.PACK_AB R26, R26, R100 ;  /* 0x000000641a1a723e */ /* 0x000fe400000010ff */
[----:B------:R-:W-:-:S02]  /*13da0*/  F2FP.BF16.PACK_AB R102, R103, R102 ;  /* 0x000000666766723e */ /* 0x000fc400000010ff */
        /* <DEDUP_REMOVED lines=27> */
[----:B------:R-:W-:Y:S03]  /*13f60*/  STS [R3+0x80], R41 ;  /* 0x0000802903007388 */ /* 0x000fe60000000800 */
[----:B------:R-:W-:Y:S01]  /*13f70*/  ISETP.NE.AND.EX P1, PT, RZ, c[0x0][0x504], PT, P0 ;  /* 0x00014100ff007a0c */ /* 0x000fe20003f25300 */
[----:B------:R-:W-:Y:S01]  /*13f80*/  STS [R3+0x280], R40 ;  /* 0x0002802803007388 */ /* 0x000fe20000000800 */
[----:B------:R-:W-:-:S03]  /*13f90*/  ISETP.NE.U32.AND P0, PT, RZ, c[0x0][0x508], PT ;  /* 0x00014200ff007a0c */ /* 0x000fc60003f05070 */
[----:B------:R-:W-:Y:S01]  /*13fa0*/  STS [R4], R38 ;  /* 0x0000002604007388 */ /* 0x000fe20000000800 */
[----:B------:R-:W-:-:S03]  /*13fb0*/  ISETP.NE.AND.EX P0, PT, RZ, c[0x0][0x50c], PT, P0 ;  /* 0x00014300ff007a0c */ /* 0x000fc60003f05300 */
        /* <DEDUP_REMOVED lines=52> */
.L_x_135:
[----:B-1----:R-:W-:Y:S01]  /*14300*/  LOP3.LUT R4, R48, 0xffffffe0, RZ, 0xc0, !PT ;  /* 0xffffffe030047812 */ /* 0x002fe200078ec0ff */
[----:B------:R-:W1:Y:S01]  /*14310*/  S2R R21, SR_CTAID.X ;  /* 0x0000000000157919 */ /* 0x000e620000002500 */
[----:B------:R-:W-:Y:S01]  /*14320*/  SHF.R.S32.HI R5, RZ, 0x1f, R49 ;  /* 0x0000001fff057819 */ /* 0x000fe20000011431 */
[----:B------:R-:W-:Y:S01]  /*14330*/  IMAD.MOV.U32 R9, RZ, RZ, c[0x0][0x4e8] ;  /* 0x00013a00ff097624 */ /* 0x000fe200078e00ff */
[----:B------:R-:W-:Y:S01]  /*14340*/  LEA.HI R0, R29, R29, RZ, 0x1 ;  /* 0x0000001d1d007211 */ /* 0x000fe200078f08ff */
[----:B------:R-:W-:Y:S01]  /*14350*/  IMAD.IADD R7, R55, 0x1, -R4 ;  /* 0x0000000137077824 */ /* 0x000fe200078e0a04 */
[----:B------:R-:W-:Y:S01]  /*14360*/  LEA.HI R4, R5, R49, RZ, 0x2 ;  /* 0x0000003105047211 */ /* 0x000fe200078f10ff */
[----:B------:R-:W-:Y:S01]  /*14370*/  IMAD R11, R57, c[0x0][0x3e8], RZ ;  /* 0x0000fa00390b7a24 */ /* 0x000fe200078e02ff */
[C---:B------:R-:W-:Y:S01]  /*14380*/  LOP3.LUT R6, R0.reuse, 0x1ffffffe, RZ, 0xc0, !PT ;  /* 0x1ffffffe00067812 */ /* 0x040fe200078ec0ff */
[----:B------:R-:W-:Y:S01]  /*14390*/  IMAD.SHL.U32 R5, R0, 0x20, RZ ;  /* 0x0000002000057824 */ /* 0x000fe200078e00ff */
[----:B------:R-:W-:Y:S01]  /*143a0*/  SHF.R.S32.HI R8, RZ, 0x1f, R7 ;  /* 0x0000001fff087819 */ /* 0x000fe20000011407 */
[C---:B------:R-:W-:Y:S01]  /*143b0*/  IMAD R12, R29.reuse, 0x20, R52 ;  /* 0x000000201d0c7824 */ /* 0x040fe200078e0234 */
[----:B------:R-:W-:Y:S01]  /*143c0*/  LOP3.LUT R4, R4, 0xffffffc, RZ, 0xc0, !PT ;  /* 0x0ffffffc04047812 */ /* 0x000fe200078ec0ff */
[----:B-----5:R-:W-:Y:S01]  /*143d0*/  IMAD R24, R24, c[0x0][0x4e8], RZ ;  /* 0x00013a0018187a24 */ /* 0x020fe200078e02ff */
[----:B------:R-:W-:Y:S01]  /*143e0*/  LEA.HI R0, R8, R7, RZ, 0x2 ;  /* 0x0000000708007211 */ /* 0x000fe200078f10ff */
[----:B------:R-:W-:Y:S01]  /*143f0*/  BSSY B0, `(.L_x_136) ;  /* 0x0000085000007945 */ /* 0x000fe20003800000 */
[----:B------:R-:W-:Y:S01]  /*14400*/  IADD3 R6, R29, -R6, RZ ;  /* 0x800000061d067210 */ /* 0x000fe20007ffe0ff */
[----:B------:R-:W-:Y:S01]  /*14410*/  IMAD.IADD R4, R49, 0x1, -R4 ;  /* 0x0000000131047824 */ /* 0x000fe200078e0a04 */
[----:B------:R-:W-:-:S02]  /*14420*/  LOP3.LUT R5, R5, 0xffffffc0, RZ, 0xc0, !PT ;  /* 0xffffffc005057812 */ /* 0x000fc400078ec0ff */
[----:B------:R-:W-:Y:S02]  /*14430*/  SHF.R.S32.HI R0, RZ, 0x2, R0 ;  /* 0x00000002ff007819 */ /* 0x000fe40000011400 */
[----:B------:R-:W-:Y:S01]  /*14440*/  ISETP.NE.AND P2, PT, R9, 0x1, PT ;  /* 0x000000010900780c */ /* 0x000fe20003f45270 */
[----:B------:R-:W-:Y:S01]  /*14450*/  IMAD R6, R6, 0x8, R5 ;  /* 0x0000000806067824 */ /* 0x000fe200078e0205 */
[----:B------:R-:W-:Y:S01]  /*14460*/  LEA R16, R4, R0, 0x4 ;  /* 0x0000000004107211 */ /* 0x000fe200078e20ff */
[----:B------:R-:W-:Y:S01]  /*14470*/  IMAD R0, R3, c[0x0][0x3a0], RZ ;  /* 0x0000e80003007a24 */ /* 0x000fe200078e02ff */
[----:B------:R-:W-:Y:S01]  /*14480*/  LEA.HI R10, R52, R52, RZ, 0x1 ;  /* 0x00000034340a7211 */ /* 0x000fe200078f08ff */
[----:B------:R-:W-:Y:S01]  /*14490*/  IMAD.WIDE.U32 R4, R69, c[0x0][0x490], R2 ;  /* 0x0001240045047a25 */ /* 0x000fe200078e0002 */
[----:B------:R-:W-:Y:S02]  /*144a0*/  LOP3.LUT P0, RZ, R7, 0x3, RZ, 0xc0, !PT ;  /* 0x0000000307ff7812 */ /* 0x000fe4000780c0ff */
[----:B------:R-:W-:Y:S01]  /*144b0*/  LOP3.LUT R10, R10, 0x3fffffe, RZ, 0xc0, !PT ;  /* 0x03fffffe0a0a7812 */ /* 0x000fe200078ec0ff */
[----:B------:R-:W-:Y:S01]  /*144c0*/  IMAD.IADD R6, R16, 0x1, R6 ;  /* 0x0000000110067824 */ /* 0x000fe200078e0206 */
[----:B------:R-:W-:Y:S01]  /*144d0*/  LEA.HI R13, R56, R55, RZ, 0x3 ;  /* 0x00000037380d7211 */ /* 0x000fe200078f18ff */
[----:B------:R-:W-:-:S02]  /*144e0*/  IMAD R8, R2, c[0x0][0x3a4], R0 ;  /* 0x0000e90002087a24 */ /* 0x000fc400078e0200 */
[----:B------:R-:W-:-:S04]  /*144f0*/  IMAD.WIDE.U32 R2, R2, c[0x0][0x3a0], RZ ;  /* 0x0000e80002027a25 */ /* 0x000fc800078e00ff */
[----:B-1----:R-:W-:Y:S02]  /*14500*/  IMAD R0, R21, 0x80, R6 ;  /* 0x0000008015007824 */ /* 0x002fe400078e0206 */
[----:B------:R-:W-:Y:S02]  /*14510*/  IMAD.IADD R3, R3, 0x1, R8 ;  /* 0x0000000103037824 */ /* 0x000fe400078e0208 */
[----:B------:R-:W-:Y:S01]  /*14520*/  IMAD R9, R57, c[0x0][0x490], RZ ;  /* 0x0001240039097a24 */ /* 0x000fe200078e02ff */
[----:B------:R-:W-:Y:S01]  /*14530*/  MOV R6, R0 ;  /* 0x0000000000067202 */ /* 0x000fe20000000f00 */
[----:B------:R-:W-:-:S04]  /*14540*/  @P2 IMAD.HI.U32 R8, R0, c[0x0][0x4ec], RZ ;  /* 0x00013b0000082a27 */ /* 0x000fc800078e00ff */
[----:B------:R-:W-:Y:S01]  /*14550*/  IMAD.IADD R7, R52, 0x1, -R10 ;  /* 0x0000000134077824 */ /* 0x000fe200078e0a0a */
[----:B------:R-:W-:Y:S01]  /*14560*/  @P2 SHF.R.U32.HI R6, RZ, c[0x0][0x4f0], R8 ;  /* 0x00013c00ff062a19 */ /* 0x000fe20000011608 */
[----:B------:R-:W-:Y:S02]  /*14570*/  IMAD R9, R69, c[0x0][0x494], R9 ;  /* 0x0001250045097a24 */ /* 0x000fe400078e0209 */
[----:B------:R-:W-:Y:S01]  /*14580*/  IMAD R20, R49, 0x8, R7 ;  /* 0x0000000831147824 */ /* 0x000fe200078e0207 */
[----:B------:R-:W-:Y:S01]  /*14590*/  SHF.R.S32.HI R7, RZ, 0x1f, R58 ;  /* 0x0000001fff077819 */ /* 0x000fe2000001143a */
[----:B------:R-:W-:Y:S01]  /*145a0*/  IMAD.WIDE.U32 R2, R69, c[0x0][0x3e8], R2 ;  /* 0x0000fa0045027a25 */ /* 0x000fe200078e0002 */
[----:B------:R-:W-:Y:S02]  /*145b0*/  IADD3 R5, R5, R9, RZ ;  /* 0x0000000905057210 */ /* 0x000fe40007ffe0ff */
[----:B------:R-:W-:Y:S01]  /*145c0*/  IADD3 R8, -R6, RZ, RZ ;  /* 0x000000ff06087210 */ /* 0x000fe20007ffe1ff */
[----:B------:R-:W-:Y:S01]  /*145d0*/  IMAD R12, R21, 0x80, R12 ;  /* 0x00000080150c7824 */ /* 0x000fe200078e020c */
[----:B------:R-:W-:-:S02]  /*145e0*/  SEL R9, R58, RZ, !P1 ;  /* 0x000000ff3a097207 */ /* 0x000fc40004800000 */
[----:B------:R-:W-:Y:S01]  /*145f0*/  SEL R10, R7, RZ, !P1 ;  /* 0x000000ff070a7207 */ /* 0x000fe20004800000 */
[----:B------:R-:W-:Y:S02]  /*14600*/  IMAD R7, R69, c[0x0][0x3ec], R11 ;  /* 0x0000fb0045077a24 */ /* 0x000fe400078e020b */
[----:B------:R-:W-:Y:S02]  /*14610*/  IMAD R11, R8, c[0x0][0x4e8], R0 ;  /* 0x00013a00080b7a24 */ /* 0x000fe400078e0200 */
[----:B------:R-:W-:Y:S01]  /*14620*/  IMAD R0, R10, c[0x0][0x498], RZ ;  /* 0x000126000a007a24 */ /* 0x000fe200078e02ff */
[----:B------:R-:W-:Y:S01]  /*14630*/  IADD3 R3, R3, R7, RZ ;  /* 0x0000000703037210 */ /* 0x000fe20007ffe0ff */
[----:B------:R-:W-:-:S04]  /*14640*/  IMAD.WIDE.U32 R4, R9, c[0x0][0x498], R4 ;  /* 0x0001260009047a25 */ /* 0x000fc800078e0004 */
[----:B------:R-:W-:Y:S01]  /*14650*/  IMAD R7, R9, c[0x0][0x49c], R0 ;  /* 0x0001270009077a24 */ /* 0x000fe200078e0200 */
[----:B------:R-:W-:Y:S01]  /*14660*/  SHF.R.S32.HI R0, RZ, 0x1f, R6 ;  /* 0x0000001fff007819 */ /* 0x000fe20000011406 */
[----:B------:R-:W-:Y:S01]  /*14670*/  @P2 IMAD.HI.U32 R8, R12, c[0x0][0x4ec], RZ ;  /* 0x00013b000c082a27 */ /* 0x000fe200078e00ff */
[----:B------:R-:W-:-:S03]  /*14680*/  IADD3 R4, P1, R6, R4, RZ ;  /* 0x0000000406047210 */ /* 0x000fc60007f3e0ff */
[----:B------:R-:W-:Y:S01]  /*14690*/  IMAD R6, R10, c[0x0][0x3f0], RZ ;  /* 0x0000fc000a067a24 */ /* 0x000fe200078e02ff */
[----:B------:R-:W-:Y:S01]  /*146a0*/  IADD3.X R5, R0, R5, R7, P1, !PT ;  /* 0x0000000500057210 */ /* 0x000fe20000ffe407 */
[----:B------:R-:W-:Y:S01]  /*146b0*/  IMAD.SHL.U32 R10, R13, 0x8, RZ ;  /* 0x000000080d0a7824 */ /* 0x000fe200078e00ff */
[----:B------:R-:W-:Y:S01]  /*146c0*/  SHF.R.S32.HI R0, RZ, 0x1f, R11 ;  /* 0x0000001fff007819 */ /* 0x000fe2000001140b */
[----:B------:R-:W-:Y:S01]  /*146d0*/  IMAD.MOV.U32 R18, RZ, RZ, R12 ;  /* 0x000000ffff127224 */ /* 0x000fe200078e000c */
[----:B------:R-:W-:Y:S01]  /*146e0*/  @P2 SHF.R.U32.HI R18, RZ, c[0x0][0x4f0], R8 ;  /* 0x00013c00ff122a19 */ /* 0x000fe20000011608 */
[----:B------:R-:W-:Y:S02]  /*146f0*/  IMAD R13, R9, c[0x0][0x3f4], R6 ;  /* 0x0000fd00090d7a24 */ /* 0x000fe400078e0206 */
[----:B------:R-:W-:Y:S01]  /*14700*/  IMAD R7, R0, c[0x0][0x488], RZ ;  /* 0x0001220000077a24 */ /* 0x000fe200078e02ff */
[----:B------:R-:W-:Y:S01]  /*14710*/  LOP3.LUT R0, R10, 0xc0, RZ, 0xc0, !PT ;  /* 0x000000c00a007812 */ /* 0x000fe200078ec0ff */
[----:B------:R-:W-:-:S02]  /*14720*/  IMAD.SHL.U32 R6, R29, 0x8, RZ ;  /* 0x000000081d067824 */ /* 0x000fc400078e00ff */
[----:B------:R-:W-:-:S03]  /*14730*/  IMAD.WIDE.U32 R8, R9, c[0x0][0x3f0], R2 ;  /* 0x0000fc0009087a25 */ /* 0x000fc600078e0002 */
[----:B------:R-:W-:Y:S01]  /*14740*/  LOP3.LUT R10, R0, 0x18, R6, 0xf8, !PT ;  /* 0x00000018000a7812 */ /* 0x000fe200078ef806 */
[----:B------:R-:W-:-:S04]  /*14750*/  IMAD.WIDE.U32 R2, R11, c[0x0][0x488], R4 ;  /* 0x000122000b027a25 */ /* 0x000fc800078e0004 */
[----:B------:R-:W-:Y:S01]  /*14760*/  IMAD R4, R11, c[0x0][0x48c], R7 ;  /* 0x000123000b047a24 */ /* 0x000fe200078e0207 */
[----:B------:R-:W-:Y:S01]  /*14770*/  SHF.R.U32.HI R11, RZ, 0x3, R0 ;  /* 0x00000003ff0b7819 */ /* 0x000fe20000011600 */
[----:B------:R-:W-:Y:S01]  /*14780*/  IMAD.IADD R5, R9, 0x1, R13 ;  /* 0x0000000109057824 */ /* 0x000fe200078e020d */
[----:B------:R-:W-:Y:S01]  /*14790*/  IADD3 R0, -R18, RZ, RZ ;  /* 0x000000ff12007210 */ /* 0x000fe20007ffe1ff */
[----:B------:R-:W-:Y:S01]  /*147a0*/  IMAD.IADD R3, R3, 0x1, R4 ;  /* 0x0000000103037824 */ /* 0x000fe200078e0204 */
[----:B------:R-:W-:Y:S02]  /*147b0*/  LEA R7, P1, R2, c[0x0][0x450], 0x2 ;  /* 0x0001140002077a11 */ /* 0x000fe400078210ff */
[----:B------:R-:W-:Y:S01]  /*147c0*/  LOP3.LUT R19, R10, R11, RZ, 0x3c, !PT ;  /* 0x0000000b0a137212 */ /* 0x000fe200078e3cff */
[----:B------:R-:W-:Y:S01]  /*147d0*/  IMAD R9, R0, c[0x0][0x4e8], R12 ;  /* 0x00013a0000097a24 */ /* 0x000fe200078e020c */
[----:B------:R-:W-:Y:S01]  /*147e0*/  LEA.HI.X R0, R2, c[0x0][0x454], R3, 0x2, P1 ;  /* 0x0001150002007a11 */ /* 0x000fe200008f1403 */
[----:B------:R-:W-:Y:S01]  /*147f0*/  SHFL.IDX PT, R14, R7, RZ, 0x1c1f ;  /* 0x001c1fff070e7589 */ /* 0x000fe200000e0000 */
[----:B------:R-:W-:-:S02]  /*14800*/  SHF.R.S32.HI R10, RZ, 0x1f, R18 ;  /* 0x0000001fff0a7819 */ /* 0x000fc40000011412 */
[----:B------:R-:W-:Y:S01]  /*14810*/  MOV R4, R8 ;  /* 0x0000000800047202 */ /* 0x000fe20000000f00 */
[----:B------:R-:W1:Y:S01]  /*14820*/  SHFL.IDX PT, R15, R0, RZ, 0x1c1f ;  /* 0x001c1fff000f7589 */ /* 0x000e6200000e0000 */
[----:B------:R-:W-:Y:S02]  /*14830*/  IMAD R8, R21, 0x80, R16 ;  /* 0x0000008015087824 */ /* 0x000fe400078e0210 */
[----:B------:R-:W-:Y:S01]  /*14840*/  IMAD R2, R10, c[0x0][0x3e0], RZ ;  /* 0x0000f8000a027a24 */ /* 0x000fe200078e02ff */
[----:B------:R-:W-:Y:S02]  /*14850*/  SHFL.IDX PT, R12, R7, 0x1, 0x1c1f ;  /* 0x003c1f00070c7f89 */ /* 0x000fe400000e0000 */
[----:B------:R-:W-:Y:S02]  /*14860*/  ISETP.GE.OR P3, PT, R8, R24, P0 ;  /* 0x000000180800720c */ /* 0x000fe40000766670 */
        /* <DEDUP_REMOVED lines=15> */
[----:B------:R-:W-:-:S02]  /*14960*/  ISETP.GE.OR P1, PT, R5, R24, P0 ;  /* 0x000000180500720c */ /* 0x000fc40000726670 */
[----:B------:R-:W-:Y:S01]  /*14970*/  ISETP.GE.OR P0, PT, R8, R24, P0 ;  /* 0x000000180800720c */ /* 0x000fe20000706670 */
[----:B------:R-:W-:Y:S01]  /*14980*/  IMAD R0, R4, c[0x0][0x3d8], RZ ;  /* 0x0000f60004007a24 */ /* 0x000fe200078e02ff */
[----:B------:R-:W-:-:S03]  /*14990*/  LEA R5, R20, R19, 0x5 ;  /* 0x0000001314057211 */ /* 0x000fc600078e28ff */
[----:B------:R-:W-:Y:S02]  /*149a0*/  IMAD R4, R9, c[0x0][0x3dc], R0 ;  /* 0x0000f70009047a24 */ /* 0x000fe400078e0200 */
[----:B------:R-:W-:Y:S01]  /*149b0*/  IMAD.SHL.U32 R0, R5, 0x2, RZ ;  /* 0x0000000205007824 */ /* 0x000fe200078e00ff */
[----:B------:R-:W-:Y:S01]  /*149c0*/  @!P2 ST.E [R12.64], R51 ;  /* 0x000000330c00a985 */ /* 0x000fe2000c101906 */
[----:B------:R-:W-:-:S03]  /*149d0*/  IMAD.IADD R3, R3, 0x1, R4 ;  /* 0x0000000103037824 */ /* 0x000fc600078e0204 */
        /* <DEDUP_REMOVED lines=38> */
.L_x_137:
[----:B---3--:R-:W-:Y:S05]  /*14c40*/  BSYNC B0 ;  /* 0x0000000000007941 */ /* 0x008fea0003800000 */
.L_x_136:
        /* <DEDUP_REMOVED lines=23> */
.L_x_139:
[----:B------:R-:W-:Y:S05]  /*14dc0*/  BSYNC B0 ;  /* 0x0000000000007941 */ /* 0x000fea0003800000 */
.L_x_138:
        /* <DEDUP_REMOVED lines=23> */
.L_x_141:
[----:B------:R-:W-:Y:S05]  /*14f40*/  BSYNC B0 ;  /* 0x0000000000007941 */ /* 0x000fea0003800000 */
.L_x_140:
        /* <DEDUP_REMOVED lines=24> */
.L_x_134:
        /* <DEDUP_REMOVED lines=19> */
.L_x_142:
        /* <DEDUP_REMOVED lines=12> */
[----:B------:R-:W-:Y:S01]  /*152c0*/  MOV R0, c[0x0][0x4e8] ;  /* 0x00013a0000007a02 */ /* 0x000fe20000000f00 */
[----:B------:R-:W-:Y:S01]  /*152d0*/  IMAD R6, R57, c[0x0][0x490], RZ ;  /* 0x0001240039067a24 */ /* 0x000fe200078e02ff */
[----:B------:R-:W-:Y:S01]  /*152e0*/  MOV R2, R4 ;  /* 0x0000000400027202 */ /* 0x000fe20000000f00 */
[----:B------:R-:W-:Y:S01]  /*152f0*/  IMAD.MOV.U32 R3, RZ, RZ, R5 ;  /* 0x000000ffff037224 */ /* 0x000fe200078e0005 */
[----:B------:R-:W-:Y:S01]  /*15300*/  ISETP.NE.AND P0, PT, R0, 0x1, PT ;  /* 0x000000010000780c */ /* 0x000fe20003f05270 */
[C---:B------:R-:W-:Y:S01]  /*15310*/  IMAD R6, R69.reuse, c[0x0][0x494], R6 ;  /* 0x0001250045067a24 */ /* 0x040fe200078e0206 */
[----:B------:R-:W-:Y:S01]  /*15320*/  MOV R0, R8 ;  /* 0x0000000800007202 */ /* 0x000fe20000000f00 */
[----:B------:R-:W-:-:S05]  /*15330*/  IMAD.WIDE.U32 R2, R69, c[0x0][0x490], R2 ;  /* 0x0001240045027a25 */ /* 0x000fca00078e0002 */
[----:B------:R-:W-:-:S05]  /*15340*/  IADD3 R3, R6, R3, RZ ;  /* 0x0000000306037210 */ /* 0x000fca0007ffe0ff */
[----:B------:R-:W-:-:S04]  /*15350*/  @P0 IMAD.HI.U32 R7, R8, c[0x0][0x4ec], RZ ;  /* 0x00013b0008070a27 */ /* 0x000fc800078e00ff */
[----:B------:R-:W-:Y:S01]  /*15360*/  IMAD.WIDE.U32 R2, R9, c[0x0][0x498], R2 ;  /* 0x0001260009027a25 */ /* 0x000fe200078e0002 */
[----:B------:R-:W-:-:S03]  /*15370*/  @P0 SHF.R.U32.HI R0, RZ, c[0x0][0x4f0], R7 ;  /* 0x00013c00ff000a19 */ /* 0x000fc60000011607 */
[----:B------:R-:W-:Y:S01]  /*15380*/  IMAD R7, R10, c[0x0][0x498], RZ ;  /* 0x000126000a077a24 */ /* 0x000fe200078e02ff */
[----:B------:R-:W-:Y:S01]  /*15390*/  IADD3 R2, P0, R0, R2, RZ ;  /* 0x0000000200027210 */ /* 0x000fe20007f1e0ff */
[----:B------:R-:W-:Y:S02]  /*153a0*/  IMAD.MOV R6, RZ, RZ, -R0 ;  /* 0x000000ffff067224 */ /* 0x000fe400078e0a00 */
[----:B------:R-:W-:Y:S02]  /*153b0*/  IMAD R7, R9, c[0x0][0x49c], R7 ;  /* 0x0001270009077a24 */ /* 0x000fe400078e0207 */
[----:B------:R-:W-:Y:S01]  /*153c0*/  IMAD R6, R6, c[0x0][0x4e8], R8 ;  /* 0x00013a0006067a24 */ /* 0x000fe200078e0208 */
[----:B------:R-:W-:-:S04]  /*153d0*/  SHF.R.S32.HI R8, RZ, 0x1f, R0 ;  /* 0x0000001fff087819 */ /* 0x000fc80000011400 */
[----:B------:R-:W-:Y:S02]  /*153e0*/  SHF.R.S32.HI R0, RZ, 0x1f, R6 ;  /* 0x0000001fff007819 */ /* 0x000fe40000011406 */
[----:B------:R-:W-:-:S03]  /*153f0*/  IADD3.X R3, R8, R3, R7, P0, !PT ;  /* 0x0000000308037210 */ /* 0x000fc600007fe407 */
[----:B------:R-:W-:Y:S02]  /*15400*/  IMAD R0, R0, c[0x0][0x488], RZ ;  /* 0x0001220000007a24 */ /* 0x000fe400078e02ff */
[----:B------:R-:W-:-:S04]  /*15410*/  IMAD.WIDE.U32 R2, R6, c[0x0][0x488], R2 ;  /* 0x0001220006027a25 */ /* 0x000fc800078e0002 */
[----:B------:R-:W-:Y:S01]  /*15420*/  IMAD R0, R6, c[0x0][0x48c], R0 ;  /* 0x0001230006007a24 */ /* 0x000fe200078e0200 */
[----:B------:R-:W-:-:S04]  /*15430*/  LEA R6, P0, R2, c[0x0][0x450], 0x2 ;  /* 0x0001140002067a11 */ /* 0x000fc800078010ff */
[----:B------:R-:W-:-:S04]  /*15440*/  IADD3 R0, R3, R0, RZ ;  /* 0x0000000003007210 */ /* 0x000fc80007ffe0ff */
[----:B------:R-:W-:Y:S02]  /*15450*/  LEA.HI.X R7, R2, c[0x0][0x454], R0, 0x2, P0 ;  /* 0x0001150002077a11 */ /* 0x000fe400000f1400 */
[----:B------:R-:W-:-:S05]  /*15460*/  MOV R0, 0xff800000 ;  /* 0xff80000000007802 */ /* 0x000fca0000000f00 */
[----:B------:R1:W-:Y:S02]  /*15470*/  STG.E [R6.64], R0 ;  /* 0x0000000006007986 */ /* 0x0003e4000c101906 */
.L_x_144:
[----:B------:R-:W-:Y:S05]  /*15480*/  BSYNC B0 ;  /* 0x0000000000007941 */ /* 0x000fea0003800000 */
.L_x_143:
[----:B------:R-:W2:Y:S01]  /*15490*/  S2R R15, SR_CTAID.X ;  /* 0x00000000000f7919 */ /* 0x000ea20000002500 */
[----:B-1----:R-:W-:Y:S01]  /*154a0*/  IMAD R0, R5, c[0x0][0x3a0], RZ ;  /* 0x0000e80005007a24 */ /* 0x002fe200078e02ff */
[----:B------:R-:W-:Y:S01]  /*154b0*/  SHF.R.S32.HI R5, RZ, 0x1f, R11 ;  /* 0x0000001fff057819 */ /* 0x000fe2000001140b */
[C---:B------:R-:W-:Y:S01]  /*154c0*/  IMAD.WIDE.U32 R2, R4.reuse, c[0x0][0x3a0], RZ ;  /* 0x0000e80004027a25 */ /* 0x040fe200078e00ff */
[----:B------:R-:W-:Y:S01]  /*154d0*/  MOV R6, c[0x0][0x4e8] ;  /* 0x00013a0000067a02 */ /* 0x000fe20000000f00 */
[----:B------:R-:W-:Y:S01]  /*154e0*/  BSSY B0, `(.L_x_145) ;  /* 0x000003b000007945 */ /* 0x000fe20003800000 */
[----:B------:R-:W-:Y:S01]  /*154f0*/  LEA.HI R5, R5, R11, RZ, 0x2 ;  /* 0x0000000b05057211 */ /* 0x000fe200078f10ff */
[----:B------:R-:W-:Y:S01]  /*15500*/  IMAD R0, R4, c[0x0][0x3a4], R0 ;  /* 0x0000e90004007a24 */ /* 0x000fe200078e0200 */
[----:B------:R-:W-:Y:S01]  /*15510*/  ISETP.NE.AND P0, PT, R6, 0x1, PT ;  /* 0x000000010600780c */ /* 0x000fe20003f05270 */
[----:B------:R-:W-:Y:S01]  /*15520*/  IMAD R6, R10, c[0x0][0x3f0], RZ ;  /* 0x0000fc000a067a24 */ /* 0x000fe200078e02ff */
[----:B------:R-:W-:Y:S01]  /*15530*/  LOP3.LUT R4, R5, 0xfffffffc, RZ, 0xc0, !PT ;  /* 0xfffffffc05047812 */ /* 0x000fe200078ec0ff */
[----:B-----5:R-:W-:Y:S01]  /*15540*/  IMAD R13, R13, c[0x0][0x4e8], RZ ;  /* 0x00013a000d0d7a24 */ /* 0x020fe200078e02ff */
[----:B------:R-:W-:Y:S01]  /*15550*/  IADD3 R3, R3, R0, RZ ;  /* 0x0000000003037210 */ /* 0x000fe20007ffe0ff */
[----:B------:R-:W-:-:S02]  /*15560*/  IMAD R0, R57, c[0x0][0x3e8], RZ ;  /* 0x0000fa0039007a24 */ /* 0x000fc400078e02ff */
[----:B------:R-:W-:Y:S01]  /*15570*/  IMAD.IADD R8, R11, 0x1, -R4 ;  /* 0x000000010b087824 */ /* 0x000fe200078e0a04 */
[----:B------:R-:W-:Y:S01]  /*15580*/  SHF.R.S32.HI R11, RZ, 0x2, R5 ;  /* 0x00000002ff0b7819 */ /* 0x000fe20000011405 */
[C---:B------:R-:W-:Y:S02]  /*15590*/  IMAD R0, R69.reuse, c[0x0][0x3ec], R0 ;  /* 0x0000fb0045007a24 */ /* 0x040fe400078e0200 */
[----:B------:R-:W-:Y:S01]  /*155a0*/  IMAD.WIDE.U32 R2, R69, c[0x0][0x3e8], R2 ;  /* 0x0000fa0045027a25 */ /* 0x000fe200078e0002 */
[----:B------:R-:W-:-:S03]  /*155b0*/  LEA R4, R8, R11, 0x5 ;  /* 0x0000000b08047211 */ /* 0x000fc600078e28ff */
[----:B------:R-:W-:Y:S01]  /*155c0*/  IMAD R7, R9, c[0x0][0x3f4], R6 ;  /* 0x0000fd0009077a24 */ /* 0x000fe200078e0206 */
[----:B------:R-:W-:Y:S01]  /*155d0*/  IADD3 R3, R0, R3, RZ ;  /* 0x0000000300037210 */ /* 0x000fe20007ffe0ff */
[C---:B--2---:R-:W-:Y:S01]  /*155e0*/  IMAD R4, R15.reuse, 0x80, R4 ;  /* 0x000000800f047824 */ /* 0x044fe200078e0204 */
[----:B------:R-:W-:-:S03]  /*155f0*/  LEA R11, R15, R11, 0x7 ;  /* 0x0000000b0f0b7211 */ /* 0x000fc600078e38ff */
[----:B------:R-:W-:Y:S01]  /*15600*/  @P0 IMAD.HI.U32 R5, R4, c[0x0][0x4ec], RZ ;  /* 0x00013b0004050a27 */ /* 0x000fe200078e00ff */
[----:B------:R-:W-:-:S03]  /*15610*/  MOV R0, R4 ;  /* 0x0000000400007202 */ /* 0x000fc60000000f00 */
[----:B------:R-:W-:Y:S01]  /*15620*/  IMAD.WIDE.U32 R2, R9, c[0x0][0x3f0], R2 ;  /* 0x0000fc0009027a25 */ /* 0x000fe200078e0002 */
[----:B------:R-:W-:-:S04]  /*15630*/  @P0 SHF.R.U32.HI R0, RZ, c[0x0][0x4f0], R5 ;  /* 0x00013c00ff000a19 */ /* 0x000fc80000011605 */
[--C-:B------:R-:W-:Y:S01]  /*15640*/  SHF.R.S32.HI R6, RZ, 0x1f, R0.reuse ;  /* 0x0000001fff067819 */ /* 0x100fe20000011400 */
[----:B------:R-:W-:Y:S01]  /*15650*/  IMAD.MOV R5, RZ, RZ, -R0 ;  /* 0x000000ffff057224 */ /* 0x000fe200078e0a00 */
[----:B------:R-:W-:-:S03]  /*15660*/  IADD3 R3, R3, R7, RZ ;  /* 0x0000000703037210 */ /* 0x000fc60007ffe0ff */
        /* <DEDUP_REMOVED lines=34> */
.L_x_146:
[----:B------:R-:W-:Y:S05]  /*15890*/  BSYNC B0 ;  /* 0x0000000000007941 */ /* 0x000fea0003800000 */
.L_x_145:
        /* <DEDUP_REMOVED lines=21> */
.L_x_148:
[----:B------:R-:W-:Y:S05]  /*159f0*/  BSYNC B0 ;  /* 0x0000000000007941 */ /* 0x000fea0003800000 */
.L_x_147:
        /* <DEDUP_REMOVED lines=21> */
.L_x_150:
[----:B------:R-:W-:Y:S05]  /*15b50*/  BSYNC B0 ;  /* 0x0000000000007941 */ /* 0x000fea0003800000 */
.L_x_149:
        /* <DEDUP_REMOVED lines=22> */
.L_x_151:
        /* <DEDUP_REMOVED lines=12> */
.L_x_756:


//--------------------- .text._ZN7cutlass13device_kernelIN5flash19enable_sm80_to_sm89INS1_16FlashAttnFwdSm80INS1_25CollectiveMainloopFwdSm80ILi4ELi1ELb0EN4cute5tupleIJNS5_1CILi128EEENS7_ILi48EEENS7_ILi96EEEEEELi96ENS_10bfloat16_tEfNS_4arch4Sm80ELb0ELb1ELb0ELb0ELb0ELb0ELb1ELb0EEENS1_21CollectiveEpilogueFwdINS6_IJS8_SA_S9_EEENS6_IJNS7_ILi1EEESI_SI_EEESC_SE_Li128ELb0ELb1ELb0ELb0EEENS1_19SingleTileSchedulerILb0ELb0ELb1ELi128EEEEEEEEEvNT_6ParamsE --------------------------
	.section	.text._ZN7cutlass13device_kernelIN5flash19enable_sm80_to_sm89INS1_16FlashAttnFwdSm80INS1_25CollectiveMainloopFwdSm80ILi4ELi1ELb0EN4cute5tupleIJNS5_1CILi128EEENS7_ILi48EEENS7_ILi96EEEEEELi96ENS_10bfloat16_tEfNS_4arch4Sm80ELb0ELb1ELb0ELb0ELb0ELb0ELb1ELb0EEENS1_21CollectiveEpilogueFwdINS6_IJS8_SA_S9_EEENS6_IJNS7_ILi1EEESI_SI_EEESC_SE_Li128ELb0ELb1ELb0ELb0EEENS1_19SingleTileSchedulerILb0ELb0ELb1ELi128EEEEEEEEEvNT_6ParamsE,"ax",@progbits
	.sectioninfo	@"SHI_REGISTERS=255"
	.align	128
.text._ZN7cutlass13device_kernelIN5flash19enable_sm80_to_sm89INS1_16FlashAttnFwdSm80INS1_25CollectiveMainloopFwdSm80ILi4ELi1ELb0EN4cute5tupleIJNS5_1CILi128EEENS7_ILi48EEENS7_ILi96EEEEEELi96ENS_10bfloat16_tEfNS_4arch4Sm80ELb0ELb1ELb0ELb0ELb0ELb0ELb1ELb0EEENS1_21CollectiveEpilogueFwdINS6_IJS8_SA_S9_EEENS6_IJNS7_ILi1EEESI_SI_EEESC_SE_Li128ELb0ELb1ELb0ELb0EEENS1_19SingleTileSchedulerILb0ELb0ELb1ELi128EEEEEEEEEvNT_6ParamsE:
        .type           _ZN7cutlass13device_kernelIN5flash19enable_sm80_to_sm89INS1_16FlashAttnFwdSm80INS1_25CollectiveMainloopFwdSm80ILi4ELi1ELb0EN4cute5tupleIJNS5_1CILi128EEENS7_ILi48EEENS7_ILi96EEEEEELi96ENS_10bfloat16_tEfNS_4arch4Sm80ELb0ELb1ELb0ELb0ELb0ELb0ELb1ELb0EEENS1_21CollectiveEpilogueFwdINS6_IJS8_SA_S9_EEENS6_IJNS7_ILi1EEESI_SI_EEESC_SE_Li128ELb0ELb1ELb0ELb0EEENS1_19SingleTileSchedulerILb0ELb0ELb1ELi128EEEEEEEEEvNT_6ParamsE,@function
        .size           _ZN7cutlass13device_kernelIN5flash19enable_sm80_to_sm89INS1_16FlashAttnFwdSm80INS1_25CollectiveMainloopFwdSm80ILi4ELi1ELb0EN4cute5tupleIJNS5_1CILi128EEENS7_ILi48EEENS7_ILi96EEEEEELi96ENS_10bfloat16_tEfNS_4arch4Sm80ELb0ELb1ELb0ELb0ELb0ELb0ELb1ELb0EEENS1_21CollectiveEpilogueFwdINS6_IJS8_SA_S9_EEENS6_IJNS7_ILi1EEESI_SI_EEESC_SE_Li128ELb0ELb1ELb0ELb0EEENS1_19SingleTileSchedulerILb0ELb0ELb1ELi128EEEEEEEEEvNT_6ParamsE,(.L_x_757 - _ZN7cutlass13device_kernelIN5flash19enable_sm80_to_sm89INS1_16FlashAttnFwdSm80INS1_25CollectiveMainloopFwdSm80ILi4ELi1ELb0EN4cute5tupleIJNS5_1CILi128EEENS7_ILi48EEENS7_ILi96EEEEEELi96ENS_10bfloat16_tEfNS_4arch4Sm80ELb0ELb1ELb0ELb0ELb0ELb0ELb1ELb0EEENS1_21CollectiveEpilogueFwdINS6_IJS8_SA_S9_EEENS6_IJNS7_ILi1EEESI_SI_EEESC_SE_Li128ELb0ELb1ELb0ELb0EEENS1_19SingleTileSchedulerILb0ELb0ELb1ELi128EEEEEEEEEvNT_6ParamsE)
        .other          _ZN7cutlass13device_kernelIN5flash19enable_sm80_to_sm89INS1_16FlashAttnFwdSm80INS1_25CollectiveMainloopFwdSm80ILi4ELi1ELb0EN4cute5tupleIJNS5_1CILi128EEENS7_ILi48EEENS7_ILi96EEEEEELi96ENS_10bfloat16_tEfNS_4arch4Sm80ELb0ELb1ELb0ELb0ELb0ELb0ELb1ELb0EEENS1_21CollectiveEpilogueFwdINS6_IJS8_SA_S9_EEENS6_IJNS7_ILi1EEESI_SI_EEESC_SE_Li128ELb0ELb1ELb0ELb0EEENS1_19SingleTileSchedulerILb0ELb0ELb1ELi128EEEEEEEEEvNT_6ParamsE,@"STO_CUDA_ENTRY STV_DEFAULT"
_ZN7cutlass13device_kernelIN5flash19enable_sm80_to_sm89INS1_16FlashAttnFwdSm80INS1_25CollectiveMainloopFwdSm80ILi4ELi1ELb0EN4cute5tupleIJNS5_1CILi128EEENS7_ILi48EEENS7_ILi96EEEEEELi96ENS_10bfloat16_tEfNS_4arch4Sm80ELb0ELb1ELb0ELb0ELb0ELb0ELb1ELb0EEENS1_21CollectiveEpilogueFwdINS6_IJS8_SA_S9_EEENS6_IJNS7_ILi1EEESI_SI_EEESC_SE_Li128ELb0ELb1ELb0ELb0EEENS1_19SingleTileSchedulerILb0ELb0ELb1ELi128EEEEEEEEEvNT_6ParamsE:
[----:B------:R-:W-:Y:S02]  /*0000*/  MOV R1, c[0x0][0x28] ;  /* 0x00000a0000017a02 */ /* 0x000fe40000000f00 */
[----:B------:R-:W1:Y:S02]  /*0010*/  S2R R0, SR_CTAID.Z ;  /* 0x0000000000007919 */ /* 0x000e640000002700 */
[----:B-1----:R-:W-:-:S13]  /*0020*/  ISETP.GE.AND P0, PT, R0, RZ, PT ;  /* 0x000000ff0000720c */ /* 0x002fda0003f06270 */
[----:B------:R-:W-:Y:S05]  /*0030*/  @!P0 EXIT ;  /* 0x000000000000894d */ /* 0x000fea0003800000 */
[----:B------:R-:W1:Y:S01]  /*0040*/  S2UR UR13, SR_CTAID.X ;  /* 0x00000000000d79c3 */ /* 0x000e620000002500 */
[----:B------:R-:W-:Y:S01]  /*0050*/  ULDC UR7, c[0x0][0x2c4] ;  /* 0x0000b10000077ab9 */ /* 0x000fe20000000800 */
[----:B------:R-:W2:Y:S01]  /*0060*/  S2R R94, SR_TID.X ;  /* 0x00000000005e7919 */ /* 0x000ea20000002100 */
[----:B------:R-:W-:Y:S02]  /*0070*/  UISETP.NE.AND UP2, UPT, UR7, 0x1, UPT ;  /* 0x000000010700788c */ /* 0x000fe4000bf45270 */
[----:B------:R-:W-:Y:S02]  /*0080*/  ULDC.64 UR4, c[0x0][0x2c8] ;  /* 0x0000b20000047ab9 */ /* 0x000fe40000000a00 */
[----:B------:R-:W-:Y:S02]  /*0090*/  UMOV UR8, 0x1 ;  /* 0x0000000100087882 */ /* 0x000fe40000000000 */
[----:B------:R-:W-:Y:S02]  /*00a0*/  ULDC UR6, c[0x0][0x168] ;  /* 0x00005a0000067ab9 */ /* 0x000fe40000000800 */
[----:B------:R-:W-:-:S02]  /*00b0*/  UIADD3 UR6, UR8, -UR6, URZ ;  /* 0x8000000608067290 */ /* 0x000fc4000fffe03f */
[----:B-1----:R-:W-:-:S04]  /*00c0*/  USHF.L.U32 UR13, UR13, 0x7, URZ ;  /* 0x000000070d0d7899 */ /* 0x002fc8000800063f */
[----:B------:R-:W-:Y:S02]  /*00d0*/  @UP2 UIADD3 UR10, UR13, 0x7f, URZ ;  /* 0x0000007f0d0a2890 */ /* 0x000fe4000fffe03f */
[----:B------:R-:W-:Y:S02]  /*00e0*/  UIADD3 UR9, UR13, 0x7f, URZ ;  /* 0x0000007f0d097890 */ /* 0x000fe4000fffe03f */
[----:B------:R-:W-:-:S04]  /*00f0*/  UIMAD.WIDE.U32 UR10, UR10, UR4, URZ ;  /* 0x000000040a0a72a5 */ /* 0x000fc8000f8e003f */
[----:B------:R-:W-:-:S03]  /*0100*/  @UP2 USHF.R.U32.HI UR9, URZ, UR5, UR11 ;  /* 0x000000053f092299 */ /* 0x000fc6000801160b */
[----:B------:R-:W-:Y:S02]  /*0110*/  ULDC.64 UR4, c[0x0][0x328] ;  /* 0x0000ca0000047ab9 */ /* 0x000fe40000000a00 */
[----:B------:R-:W-:-:S03]  /*0120*/  UISETP.LE.AND UP1, UPT, UR8, UR5, UPT ;  /* 0x000000050800728c */ /* 0x000fc6000bf23270 */
[----:B------:R-:W-:Y:S02]  /*0130*/  ULDC UR5, c[0x0][0x1d0] ;  /* 0x0000740000057ab9 */ /* 0x000fe40000000800 */
[----:B------:R-:W-:Y:S01]  /*0140*/  UIADD3 UR5, UR9, UR5, UR6 ;  /* 0x0000000509057290 */ /* 0x000fe2000fffe006 */
[----:B------:R-:W-:-:S03]  /*0150*/  PLOP3.LUT P0, PT, PT, PT, UP1, 0x40, 0x0 ;  /* 0x000000000000781c */ /* 0x000fc60003f0e818 */
[----:B------:R-:W-:-:S06]  /*0160*/  UIADD3 UR4, UR5, UR4, URZ ;  /* 0x0000000405047290 */ /* 0x000fcc000fffe03f */
[----:B------:R-:W-:-:S04]  /*0170*/  MOV R3, UR4 ;  /* 0x0000000400037c02 */ /* 0x000fc80008000f00 */
[----:B------:R-:W-:Y:S05]  /*0180*/  @P0 BRA `(.L_x_152) ;  /* 0x0000013000000947 */ /* 0x000fea0003800000 */
[----:B--2---:R-:W-:Y:S01]  /*0190*/  ISETP.LT.AND P0, PT, RZ, UR5, PT ;  /* 0x00000005ff007c0c */ /* 0x004fe2000bf01270 */
[----:B------:R-:W-:-:S12]  /*01a0*/  UIADD3 UR6, UR5, -0x1, URZ ;  /* 0xffffffff05067890 */ /* 0x000fd8000fffe03f */
[----:B------:R-:W-:Y:S05]  /*01b0*/  @P0 BRA `(.L_x_153) ;  /* 0x0000008000000947 */ /* 0x000fea0003800000 */
[----:B------:R-:W-:Y:S02]  /*01c0*/  ULDC UR4, c[0x0][0x32c] ;  /* 0x0000cb0000047ab9 */ /* 0x000fe40000000800 */
[----:B------:R-:W-:Y:S02]  /*01d0*/  UISETP.NE.AND UP0, UPT, UR8, UR4, UPT ;  /* 0x000000040800728c */ /* 0x000fe4000bf05270 */
[----:B------:R-:W-:-:S03]  /*01e0*/  UIADD3 UR6, -UR5, URZ, URZ ;  /* 0x0000003f05067290 */ /* 0x000fc6000fffe13f */
[----:B------:R-:W-:Y:S02]  /*01f0*/  ULDC.64 UR4, c[0x0][0x330] ;  /* 0x0000cc0000047ab9 */ /* 0x000fe40000000a00 */
[----:B------:R-:W-:-:S04]  /*0200*/  UIMAD.WIDE.U32 UR8, UR6, UR4, URZ ;  /* 0x00000004060872a5 */ /* 0x000fc8000f8e003f */
[----:B------:R-:W-:-:S04]  /*0210*/  @UP0 USHF.R.U32.HI UR6, URZ, UR5, UR9 ;  /* 0x000000053f060299 */ /* 0x000fc80008011609 */
[----:B------:R-:W-:Y:S01]  /*0220*/  ULOP3.LUT UR6, URZ, UR6, URZ, 0x33, !UPT ;  /* 0x000000063f067292 */ /* 0x000fe2000f8e333f */
[----:B------:R-:W-:Y:S05]  /*0230*/  BRA `(.L_x_154) ;  /* 0x0000005000007947 */ /* 0x000fea0003800000 */
.L_x_153:
[----:B------:R-:W-:Y:S02]  /*0240*/  ULDC UR4, c[0x0][0x32c] ;  /* 0x0000cb0000047ab9 */ /* 0x000fe40000000800 */
[----:B------:R-:W-:-:S03]  /*0250*/  UISETP.NE.AND UP0, UPT, UR8, UR4, UPT ;  /* 0x000000040800728c */ /* 0x000fc6000bf05270 */
[----:B------:R-:W-:Y:S02]  /*0260*/  ULDC.64 UR4, c[0x0][0x330] ;  /* 0x0000cc0000047ab9 */ /* 0x000fe40000000a00 */
[----:B------:R-:W-:-:S06]  /*0270*/  UIMAD.WIDE.U32 UR8, UR6, UR4, URZ ;  /* 0x00000004060872a5 */ /* 0x000fcc000f8e003f */
[----:B------:R-:W-:Y:S02]  /*0280*/  @UP0 USHF.R.U32.HI UR6, URZ, UR5, UR9 ;  /* 0x000000053f060299 */ /* 0x000fe40008011609 */
.L_x_154:
[----:B------:R-:W-:Y:S02]  /*0290*/  ULDC UR4, c[0x0][0x32c] ;  /* 0x0000cb0000047ab9 */ /* 0x000fe40000000800 */
[----:B------:R-:W-:-:S06]  /*02a0*/  UIMAD UR4, UR6, UR4, UR4 ;  /* 0x00000004060472a4 */ /* 0x000fcc000f8e0204 */
[----:B------:R-:W-:-:S03]  /*02b0*/  IMNMX R3, R3, UR4, PT ;  /* 0x0000000403037c17 */ /* 0x000fc6000b800200 */
.L_x_152:
[----:B--2---:R-:W-:Y:S01]  /*02c0*/  UMOV UR6, 0x2f ;  /* 0x0000002f00067882 */ /* 0x004fe20000000000 */
[----:B------:R-:W-:Y:S01]  /*02d0*/  IADD3 R3, R3, 0x2f, RZ ;  /* 0x0000002f03037810 */ /* 0x000fe20007ffe0ff */
[----:B------:R-:W-:Y:S01]  /*02e0*/  ULDC UR12, c[0x0][0x1d0] ;  /* 0x00007400000c7ab9 */ /* 0x000fe20000000800 */
[----:B------:R-:W-:Y:S01]  /*02f0*/  PLOP3.LUT P0, PT, PT, PT, UP1, 0x40, 0x0 ;  /* 0x000000000000781c */ /* 0x000fe20003f0e818 */
[----:B------:R-:W-:Y:S02]  /*0300*/  UIADD3 UR6, UR6, UR12, URZ ;  /* 0x0000000c06067290 */ /* 0x000fe4000fffe03f */
[----:B------:R-:W-:Y:S01]  /*0310*/  ULDC.64 UR4, c[0x0][0x2c8] ;  /* 0x0000b20000047ab9 */ /* 0x000fe20000000a00 */
[----:B------:R-:W-:Y:S01]  /*0320*/  IMAD.HI R3, R3, 0x2aaaaaab, RZ ;  /* 0x2aaaaaab03037827 */ /* 0x000fe200078e02ff */
[----:B------:R-:W-:Y:S02]  /*0330*/  UIMAD.WIDE UR8, UR6, 0x2aaaaaab, URZ ;  /* 0x2aaaaaab060878a5 */ /* 0x000fe4000f8e023f */
[----:B------:R-:W-:-:S02]  /*0340*/  UIMAD.WIDE.U32 UR10, UR13, UR4, URZ ;  /* 0x000000040d0a72a5 */ /* 0x000fc4000f8e003f */
[----:B------:R-:W-:Y:S01]  /*0350*/  ULDC UR6, c[0x0][0x168] ;  /* 0x00005a0000067ab9 */ /* 0x000fe20000000800 */
[----:B------:R-:W-:Y:S01]  /*0360*/  SHF.R.U32.HI R2, RZ, 0x1f, R3 ;  /* 0x0000001fff027819 */ /* 0x000fe20000011603 */
[----:B------:R-:W-:Y:S02]  /*0370*/  UIADD3 UR12, UR12, -UR6, URZ ;  /* 0x800000060c0c7290 */ /* 0x000fe4000fffe03f */
[----:B------:R-:W-:Y:S01]  /*0380*/  USHF.R.U32.HI UR6, URZ, 0x1f, UR9 ;  /* 0x0000001f3f067899 */ /* 0x000fe20008011609 */
[----:B------:R-:W-:Y:S01]  /*0390*/  LEA.HI.SX32 R2, R3, R2, 0x1d ;  /* 0x0000000203027211 */ /* 0x000fe200078feaff */
[----:B------:R-:W-:Y:S02]  /*03a0*/  UMOV UR4, UR13 ;  /* 0x0000000d00047c82 */ /* 0x000fe40008000000 */
[----:B------:R-:W-:Y:S02]  /*03b0*/  @UP2 USHF.R.U32.HI UR4, URZ, UR5, UR11 ;  /* 0x000000053f042299 */ /* 0x000fe4000801160b */
[----:B------:R-:W-:-:S02]  /*03c0*/  ULEA.HI.SX32 UR9, UR9, UR6, 0x1d ;  /* 0x0000000609097291 */ /* 0x000fc4000f8fea3f */
[----:B------:R-:W-:Y:S02]  /*03d0*/  UIADD3 UR4, UR12, UR4, URZ ;  /* 0x000000040c047290 */ /* 0x000fe4000fffe03f */
[----:B------:R-:W-:Y:S02]  /*03e0*/  ULDC UR5, c[0x0][0x324] ;  /* 0x0000c90000057ab9 */ /* 0x000fe40000000800 */
[----:B------:R-:W-:Y:S01]  /*03f0*/  UIADD3 UR6, UR4, -UR5, URZ ;  /* 0x8000000504067290 */ /* 0x000fe2000fffe03f */
[----:B------:R-:W-:Y:S01]  /*0400*/  IMNMX R148, R2, UR9, PT ;  /* 0x0000000902947c17 */ /* 0x000fe2000b800200 */
[----:B------:R-:W-:Y:S05]  /*0410*/  @P0 BRA `(.L_x_155) ;  /* 0x0000015000000947 */ /* 0x000fea0003800000 */
[----:B------:R-:W-:Y:S02]  /*0420*/  UMOV UR8, UR4 ;  /* 0x0000000400087c82 */ /* 0x000fe40008000000 */
[----:B------:R-:W-:-:S06]  /*0430*/  UISETP.GT.AND UP0, UPT, UR8, -0x1, UPT ;  /* 0xffffffff0800788c */ /* 0x000fcc000bf04270 */
[----:B------:R-:W-:-:S13]  /*0440*/  PLOP3.LUT P0, PT, PT, PT, UP0, 0x80, 0x0 ;  /* 0x000000000000781c */ /* 0x000fda0003f0f008 */
[----:B------:R-:W-:Y:S05]  /*0450*/  @P0 BRA `(.L_x_156) ;  /* 0x0000008000000947 */ /* 0x000fea0003800000 */
[----:B------:R-:W-:Y:S02]  /*0460*/  ULDC UR4, c[0x0][0x32c] ;  /* 0x0000cb0000047ab9 */ /* 0x000fe40000000800 */
[----:B------:R-:W-:Y:S02]  /*0470*/  UISETP.NE.AND UP0, UPT, UR4, 0x1, UPT ;  /* 0x000000010400788c */ /* 0x000fe4000bf05270 */
[----:B------:R-:W-:Y:S02]  /*0480*/  ULOP3.LUT UR8, URZ, UR8, URZ, 0x33, !UPT ;  /* 0x000000083f087292 */ /* 0x000fe4000f8e333f */
[----:B------:R-:W-:Y:S02]  /*0490*/  ULDC.64 UR4, c[0x0][0x330] ;  /* 0x0000cc0000047ab9 */ /* 0x000fe40000000a00 */
[----:B------:R-:W-:-:S05]  /*04a0*/  UIMAD.WIDE.U32 UR10, UR8, UR4, URZ ;  /* 0x00000004080a72a5 */ /* 0x000fca000f8e003f */
[----:B------:R-:W-:-:S04]  /*04b0*/  @UP0 USHF.R.U32.HI UR8, URZ, UR5, UR11 ;  /* 0x000000053f080299 */ /* 0x000fc8000801160b */
[----:B------:R-:W-:Y:S01]  /*04c0*/  ULOP3.LUT UR8, URZ, UR8, URZ, 0x33, !UPT ;  /* 0x000000083f087292 */ /* 0x000fe2000f8e333f */
[----:B------:R-:W-:Y:S05]  /*04d0*/  BRA `(.L_x_157) ;  /* 0x0000005000007947 */ /* 0x000fea0003800000 */
.L_x_156:
[----:B------:R-:W-:Y:S02]  /*04e0*/  ULDC UR4, c[0x0][0x32c] ;  /* 0x0000cb0000047ab9 */ /* 0x000fe40000000800 */
[----:B------:R-:W-:-:S03]  /*04f0*/  UISETP.NE.AND UP0, UPT, UR4, 0x1, UPT ;  /* 0x000000010400788c */ /* 0x000fc6000bf05270 */
[----:B------:R-:W-:Y:S02]  /*0500*/  ULDC.64 UR4, c[0x0][0x330] ;  /* 0x0000cc0000047ab9 */ /* 0x000fe40000000a00 */
[----:B------:R-:W-:-:S06]  /*0510*/  UIMAD.WIDE.U32 UR10, UR8, UR4, URZ ;  /* 0x00000004080a72a5 */ /* 0x000fcc000f8e003f */
[----:B------:R-:W-:Y:S02]  /*0520*/  @UP0 USHF.R.U32.HI UR8, URZ, UR5, UR11 ;  /* 0x000000053f080299 */ /* 0x000fe4000801160b */
.L_x_157:
[----:B------:R-:W-:Y:S02]  /*0530*/  ULDC UR4, c[0x0][0x32c] ;  /* 0x0000cb0000047ab9 */ /* 0x000fe40000000800 */
[----:B------:R-:W-:-:S04]  /*0540*/  UIMAD UR4, UR8, UR4, URZ ;  /* 0x00000004080472a4 */ /* 0x000fc8000f8e023f */
[----:B------:R-:W-:-:S04]  /*0550*/  UISETP.LT.AND UP0, UPT, UR6, UR4, UPT ;  /* 0x000000040600728c */ /* 0x000fc8000bf01270 */
[----:B------:R-:W-:-:S04]  /*0560*/  USEL UR6, UR6, UR4, !UP0 ;  /* 0x0000000406067287 */ /* 0x000fc8000c000000 */
.L_x_155:
[----:B------:R-:W-:Y:S01]  /*0570*/  UIMAD.WIDE UR4, UR6, 0x2aaaaaab, URZ ;  /* 0x2aaaaaab060478a5 */ /* 0x000fe2000f8e023f */
[----:B------:R-:W-:Y:S01]  /*0580*/  PLOP3.LUT P4, PT, PT, PT, PT, 0x80, 0x0 ;  /* 0x000000000000781c */ /* 0x000fe20003f8f070 */
[----:B------:R-:W-:Y:S01]  /*0590*/  ULDC.64 UR10, c[0x0][0x118] ;  /* 0x00004600000a7ab9 */ /* 0x000fe20000000a00 */
[----:B------:R-:W-:Y:S01]  /*05a0*/  CS2R R8, SRZ ;  /* 0x0000000000087805 */ /* 0x000fe2000001ff00 */
[----:B------:R-:W-:Y:S01]  /*05b0*/  USHF.R.U32.HI UR4, URZ, 0x1f, UR5 ;  /* 0x0000001f3f047899 */ /* 0x000fe20008011605 */
[----:B------:R-:W-:Y:S01]  /*05c0*/  CS2R R6, SRZ ;  /* 0x0000000000067805 */ /* 0x000fe2000001ff00 */
[----:B------:R-:W-:Y:S01]  /*05d0*/  CS2R R92, SRZ ;  /* 0x00000000005c7805 */ /* 0x000fe2000001ff00 */
[----:B------:R-:W-:Y:S01]  /*05e0*/  CS2R R98, SRZ ;  /* 0x0000000000627805 */ /* 0x000fe2000001ff00 */
[----:B------:R-:W-:Y:S01]  /*05f0*/  ULEA.HI.SX32 UR4, UR5, UR4, 0x1d ;  /* 0x0000000405047291 */ /* 0x000fe2000f8fea3f */
[----:B------:R-:W-:Y:S01]  /*0600*/  IMAD.MOV.U32 R96, RZ, RZ, RZ ;  /* 0x000000ffff607224 */ /* 0x000fe200078e00ff */
[----:B------:R-:W-:Y:S01]  /*0610*/  CS2R R90, SRZ ;  /* 0x00000000005a7805 */ /* 0x000fe2000001ff00 */
[----:B------:R-:W-:Y:S01]  /*0620*/  CS2R R88, SRZ ;  /* 0x0000000000587805 */ /* 0x000fe2000001ff00 */
[----:B------:R-:W-:Y:S01]  /*0630*/  UISETP.LT.AND UP0, UPT, URZ, UR4, UPT ;  /* 0x000000043f00728c */ /* 0x000fe2000bf01270 */
[----:B------:R-:W-:Y:S01]  /*0640*/  CS2R R86, SRZ ;  /* 0x0000000000567805 */ /* 0x000fe2000001ff00 */
[----:B------:R-:W-:Y:S01]  /*0650*/  CS2R R84, SRZ ;  /* 0x0000000000547805 */ /* 0x000fe2000001ff00 */
[----:B------:R-:W-:Y:S01]  /*0660*/  CS2R R78, SRZ ;  /* 0x00000000004e7805 */ /* 0x000fe2000001ff00 */
[----:B------:R-:W-:Y:S01]  /*0670*/  USEL UR6, URZ, UR4, !UP0 ;  /* 0x000000043f067287 */ /* 0x000fe2000c000000 */
[----:B------:R-:W-:Y:S01]  /*0680*/  CS2R R76, SRZ ;  /* 0x00000000004c7805 */ /* 0x000fe2000001ff00 */
[----:B------:R-:W-:Y:S01]  /*0690*/  CS2R R82, SRZ ;  /* 0x0000000000527805 */ /* 0x000fe2000001ff00 */
[----:B------:R-:W-:Y:S01]  /*06a0*/  CS2R R80, SRZ ;  /* 0x0000000000507805 */ /* 0x000fe2000001ff00 */
[----:B------:R-:W-:Y:S01]  /*06b0*/  CS2R R74, SRZ ;  /* 0x00000000004a7805 */ /* 0x000fe2000001ff00 */
[----:B------:R-:W-:Y:S01]  /*06c0*/  CS2R R72, SRZ ;  /* 0x0000000000487805 */ /* 0x000fe2000001ff00 */
[----:B------:R-:W-:Y:S01]  /*06d0*/  ISETP.GT.AND P0, PT, R148, UR6, PT ;  /* 0x0000000694007c0c */ /* 0x000fe2000bf04270 */
        /* <DEDUP_REMOVED lines=34> */
[----:B------:R-:W-:Y:S01]  /*0900*/  IMAD.MOV.U32 R12, RZ, RZ, RZ ;  /* 0x000000ffff0c7224 */ /* 0x000fe200078e00ff */
[----:B------:R-:W-:Y:S01]  /*0910*/  CS2R R10, SRZ ;  /* 0x00000000000a7805 */ /* 0x000fe2000001ff00 */
[----:B------:R-:W-:Y:S05]  /*0920*/  @!P0 BRA `(.L_x_158) ;  /* 0x0000fa3000008947 */ /* 0x000fea0003800000 */
[----:B------:R-:W-:-:S04]  /*0930*/  ISETP.NE.U32.AND P3, PT, RZ, c[0x0][0x340], PT ;  /* 0x0000d000ff007a0c */ /* 0x000fc80003f65070 */
[----:B------:R-:W-:-:S13]  /*0940*/  ISETP.NE.AND.EX P3, PT, RZ, c[0x0][0x344], PT, P3 ;  /* 0x0000d100ff007a0c */ /* 0x000fda0003f65330 */
[----:B------:R-:W-:-:S04]  /*0950*/  @P3 IMAD.MOV.U32 R3, RZ, RZ, 0x4 ;  /* 0x00000004ff033424 */ /* 0x000fc800078e00ff */
[----:B------:R-:W-:-:S06]  /*0960*/  @P3 IMAD.WIDE R232, R0, R3, c[0x0][0x340] ;  /* 0x0000d00000e83625 */ /* 0x000fcc00078e0203 */
[----:B------:R-:W2:Y:S01]  /*0970*/  @P3 LDG.E R232, [R232.64] ;  /* 0x0000000ae8e83981 */ /* 0x000ea2000c1e1900 */
[----:B------:R-:W-:Y:S01]  /*0980*/  SHF.R.S32.HI R7, RZ, 0x1f, R94 ;  /* 0x0000001fff077819 */ /* 0x000fe2000001145e */
[----:B------:R-:W-:Y:S01]  /*0990*/  ULDC UR4, c[0x0][0x168] ;  /* 0x00005a0000047ab9 */ /* 0x000fe20000000800 */
[----:B------:R-:W-:Y:S01]  /*09a0*/  PLOP3.LUT P1, PT, PT, PT, UP2, 0x80, 0x0 ;  /* 0x000000000000781c */ /* 0x000fe20003f2f028 */
[----:B------:R-:W1:Y:S01]  /*09b0*/  S2R R16, SR_CTAID.Y ;  /* 0x0000000000107919 */ /* 0x000e620000002600 */
[-C--:B------:R-:W-:Y:S01]  /*09c0*/  LEA.HI R5, R7, R94.reuse, RZ, 0x2 ;  /* 0x0000005e07057211 */ /* 0x080fe200078f10ff */
[----:B------:R-:W-:Y:S01]  /*09d0*/  UIMAD UR4, UR7, UR4, URZ ;  /* 0x00000004070472a4 */ /* 0x000fe2000f8e023f */
[----:B------:R-:W-:Y:S01]  /*09e0*/  PLOP3.LUT P0, PT, PT, PT, UP2, 0x80, 0x0 ;  /* 0x000000000000781c */ /* 0x000fe20003f0f028 */
[----:B------:R-:W-:Y:S01]  /*09f0*/  IMAD.MOV.U32 R99, RZ, RZ, 0x30 ;  /* 0x00000030ff637424 */ /* 0x000fe200078e00ff */
[----:B------:R-:W-:Y:S01]  /*0a00*/  LOP3.LUT R97, R5, 0xfffffffc, RZ, 0xc0, !PT ;  /* 0xfffffffc05617812 */ /* 0x000fe200078ec0ff */
[----:B------:R-:W-:Y:S01]  /*0a10*/  UMOV UR7, 0x5 ;  /* 0x0000000500077882 */ /* 0x000fe20000000000 */
[----:B------:R-:W-:Y:S01]  /*0a20*/  SHF.R.S32.HI R228, RZ, 0x2, R5 ;  /* 0x00000002ffe47819 */ /* 0x000fe20000011405 */
[----:B------:R-:W-:Y:S01]  /*0a30*/  IMAD R93, R148, -0x30, R99 ;  /* 0xffffffd0945d7824 */ /* 0x000fe200078e0263 */
[----:B------:R-:W-:Y:S01]  /*0a40*/  SHF.R.S32.HI R17, RZ, 0x1f, R0 ;  /* 0x0000001fff117819 */ /* 0x000fe20000011400 */
[----:B------:R-:W-:Y:S01]  /*0a50*/  IMAD.IADD R97, R94, 0x1, -R97 ;  /* 0x000000015e617824 */ /* 0x000fe200078e0a61 */
[----:B------:R-:W-:-:S02]  /*0a60*/  LEA.HI R10, R7, R94, RZ, 0x3 ;  /* 0x0000005e070a7211 */ /* 0x000fc400078f18ff */
[----:B------:R-:W-:Y:S01]  /*0a70*/  LEA.HI R5, R5, R228, RZ, 0x1 ;  /* 0x000000e405057211 */ /* 0x000fe200078f08ff */
[C---:B------:R-:W-:Y:S01]  /*0a80*/  IMAD R2, R97.reuse, 0x20, R228 ;  /* 0x0000002061027824 */ /* 0x040fe200078e02e4 */
[----:B------:R-:W-:Y:S01]  /*0a90*/  IADD3 R18, R228, UR13, RZ ;  /* 0x0000000de4127c10 */ /* 0x000fe2000fffe0ff */
[----:B------:R-:W-:Y:S01]  /*0aa0*/  IMAD.SHL.U32 R20, R97, 0x8, RZ ;  /* 0x0000000861147824 */ /* 0x000fe200078e00ff */
[----:B------:R-:W-:Y:S02]  /*0ab0*/  LEA.HI R96, R7, R94, RZ, 0x5 ;  /* 0x0000005e07607211 */ /* 0x000fe400078f28ff */
[----:B------:R-:W-:Y:S02]  /*0ac0*/  IADD3 R2, R2, UR13, RZ ;  /* 0x0000000d02027c10 */ /* 0x000fe4000fffe0ff */
[----:B------:R-:W-:Y:S02]  /*0ad0*/  LOP3.LUT R5, R5, 0x7fffffe, RZ, 0xc0, !PT ;  /* 0x07fffffe05057812 */ /* 0x000fe400078ec0ff */
[----:B------:R-:W-:Y:S01]  /*0ae0*/  SHF.R.S32.HI R95, RZ, 0x5, R96 ;  /* 0x00000005ff5f7819 */ /* 0x000fe20000011460 */
[----:B-1----:R-:W-:Y:S01]  /*0af0*/  IMAD.WIDE.U32 R12, R16, c[0x0][0x1b8], RZ ;  /* 0x00006e00100c7a25 */ /* 0x002fe200078e00ff */
[----:B------:R-:W-:-:S02]  /*0b00*/  SHF.R.S32.HI R11, RZ, 0x1f, R16 ;  /* 0x0000001fff0b7819 */ /* 0x000fc40000011410 */
[----:B------:R-:W-:Y:S01]  /*0b10*/  SHF.R.S32.HI R21, RZ, 0x1f, R20 ;  /* 0x0000001fff157819 */ /* 0x000fe20000011414 */
[----:B------:R-:W-:Y:S01]  /*0b20*/  @P1 IMAD.HI.U32 R4, R2, c[0x0][0x2c8], RZ ;  /* 0x0000b20002041a27 */ /* 0x000fe200078e00ff */
[----:B------:R-:W-:Y:S02]  /*0b30*/  ISETP.GE.AND P5, PT, R20, c[0x0][0x198], PT ;  /* 0x0000660014007a0c */ /* 0x000fe40003fa6270 */
[----:B------:R-:W-:Y:S01]  /*0b40*/  LEA.HI R7, R7, R94, RZ, 0x4 ;  /* 0x0000005e07077211 */ /* 0x000fe200078f20ff */
[----:B------:R-:W-:Y:S01]  /*0b50*/  IMAD R3, R11, c[0x0][0x1b8], RZ ;  /* 0x00006e000b037a24 */ /* 0x000fe200078e02ff */
[----:B------:R-:W-:Y:S01]  /*0b60*/  IADD3 R101, R148, -0x1, RZ ;  /* 0xffffffff94657810 */ /* 0x000fe20007ffe0ff */
[----:B------:R-:W-:Y:S01]  /*0b70*/  IMAD.MOV.U32 R8, RZ, RZ, R2 ;  /* 0x000000ffff087224 */ /* 0x000fe200078e0002 */
[----:B------:R-:W-:Y:S01]  /*0b80*/  @P0 SHF.R.U32.HI R8, RZ, c[0x0][0x2cc], R4 ;  /* 0x0000b300ff080a19 */ /* 0x000fe20000011604 */
[----:B------:R-:W-:Y:S01]  /*0b90*/  IMAD R3, R16, c[0x0][0x1bc], R3 ;  /* 0x00006f0010037a24 */ /* 0x000fe200078e0203 */
[----:B------:R-:W-:Y:S01]  /*0ba0*/  IADD3 R72, R93, c[0x0][0x1d0], -R228 ;  /* 0x000074005d487a10 */ /* 0x000fe20007ffe8e4 */
[----:B------:R-:W-:Y:S01]  /*0bb0*/  IMAD.IADD R218, R228, 0x1, -R5 ;  /* 0x00000001e4da7824 */ /* 0x000fe200078e0a05 */
[----:B------:R-:W-:Y:S01]  /*0bc0*/  SHF.R.S32.HI R6, RZ, 0x1f, R8 ;  /* 0x0000001fff067819 */ /* 0x000fe20000011408 */
[----:B------:R-:W-:Y:S01]  /*0bd0*/  IMAD.IADD R13, R13, 0x1, R3 ;  /* 0x000000010d0d7824 */ /* 0x000fe200078e0203 */
[----:B------:R-:W-:Y:S01]  /*0be0*/  IADD3 R5, R18, 0x20, RZ ;  /* 0x0000002012057810 */ /* 0x000fe20007ffe0ff */
[----:B------:R-:W-:-:S02]  /*0bf0*/  IMAD R3, R17, c[0x0][0x1c0], RZ ;  /* 0x0000700011037a24 */ /* 0x000fc400078e02ff */
[----:B------:R-:W-:Y:S01]  /*0c00*/  IMAD.WIDE.U32 R12, R0, c[0x0][0x1c0], R12 ;  /* 0x00007000000c7a25 */ /* 0x000fe200078e000c */
[----:B------:R-:W-:Y:S02]  /*0c10*/  ISETP.GE.AND P2, PT, R5, UR4, PT ;  /* 0x0000000405007c0c */ /* 0x000fe4000bf46270 */
[----:B------:R-:W-:Y:S01]  /*0c20*/  IADD3 R5, R20, 0x20, RZ ;  /* 0x0000002014057810 */ /* 0x000fe20007ffe0ff */
[----:B------:R-:W-:Y:S02]  /*0c30*/  IMAD R4, R0, c[0x0][0x1c4], R3 ;  /* 0x0000710000047a24 */ /* 0x000fe400078e0203 */
[----:B------:R-:W-:Y:S01]  /*0c40*/  IMAD.MOV R3, RZ, RZ, -R8 ;  /* 0x000000ffff037224 */ /* 0x000fe200078e0a08 */
[----:B------:R-:W-:Y:S01]  /*0c50*/  ISETP.GE.AND P4, PT, R5, c[0x0][0x198], PT ;  /* 0x0000660005007a0c */ /* 0x000fe20003f86270 */
[----:B------:R-:W-:Y:S01]  /*0c60*/  IMAD.IADD R13, R13, 0x1, R4 ;  /* 0x000000010d0d7824 */ /* 0x000fe200078e0204 */
[----:B------:R-:W-:Y:S01]  /*0c70*/  SHF.R.S32.HI R4, RZ, 0x3, R10 ;  /* 0x00000003ff047819 */ /* 0x000fe2000001140a */
[----:B------:R-:W-:-:S02]  /*0c80*/  IMAD R3, R3, c[0x0][0x2c4], R2 ;  /* 0x0000b10003037a24 */ /* 0x000fc400078e0202 */
[----:B------:R-:W-:Y:S01]  /*0c90*/  IMAD R9, R6, c[0x0][0x1b0], RZ ;  /* 0x00006c0006097a24 */ /* 0x000fe200078e02ff */
[----:B------:R-:W-:Y:S01]  /*0ca0*/  IADD3 R6, R20, 0x40, RZ ;  /* 0x0000004014067810 */ /* 0x000fe20007ffe0ff */
[----:B------:R-:W-:Y:S01]  /*0cb0*/  IMAD.WIDE.U32 R12, R8, c[0x0][0x1b0], R12 ;  /* 0x00006c00080c7a25 */ /* 0x000fe200078e000c */
[----:B------:R-:W-:-:S03]  /*0cc0*/  SHF.R.S32.HI R2, RZ, 0x1f, R3 ;  /* 0x0000001fff027819 */ /* 0x000fc60000011403 */
[----:B------:R-:W-:Y:S02]  /*0cd0*/  IMAD R9, R8, c[0x0][0x1b4], R9 ;  /* 0x00006d0008097a24 */ /* 0x000fe400078e0209 */
[----:B------:R-:W-:Y:S02]  /*0ce0*/  IMAD R2, R2, c[0x0][0x1a8], RZ ;  /* 0x00006a0002027a24 */ /* 0x000fe400078e02ff */
[----:B------:R-:W-:Y:S02]  /*0cf0*/  IMAD.IADD R13, R13, 0x1, R9 ;  /* 0x000000010d0d7824 */ /* 0x000fe400078e0209 */
[C---:B------:R-:W-:Y:S02]  /*0d00*/  IMAD R9, R3.reuse, c[0x0][0x1ac], R2 ;  /* 0x00006b0003097a24 */ /* 0x040fe400078e0202 */
[----:B------:R-:W-:-:S04]  /*0d10*/  IMAD.WIDE.U32 R2, R3, c[0x0][0x1a8], R12 ;  /* 0x00006a0003027a25 */ /* 0x000fc800078e000c */
[----:B------:R-:W-:Y:S01]  /*0d20*/  IMAD.IADD R3, R3, 0x1, R9 ;  /* 0x0000000103037824 */ /* 0x000fe200078e0209 */
[----:B------:R-:W-:Y:S01]  /*0d30*/  LEA R13, P0, R2, c[0x0][0x160], 0x1 ;  /* 0x00005800020d7a11 */ /* 0x000fe200078008ff */
[----:B------:R-:W-:Y:S02]  /*0d40*/  IMAD.SHL.U32 R9, R4, 0x40, RZ ;  /* 0x0000004004097824 */ /* 0x000fe400078e00ff */
[----:B------:R-:W-:Y:S01]  /*0d50*/  IMAD R218, R95, 0x8, R218 ;  /* 0x000000085fda7824 */ /* 0x000fe200078e02da */
[----:B------:R-:W-:Y:S01]  /*0d60*/  LEA.HI.X R3, R2, c[0x0][0x164], R3, 0x1, P0 ;  /* 0x0000590002037a11 */ /* 0x000fe200000f0c03 */
[----:B------:R-:W1:Y:S01]  /*0d70*/  SHFL.IDX PT, R14, R13, RZ, 0x1c1f ;  /* 0x001c1fff0d0e7589 */ /* 0x000e6200000e0000 */
[----:B------:R-:W-:Y:S01]  /*0d80*/  LOP3.LUT R9, R9, 0xc0, RZ, 0xc0, !PT ;  /* 0x000000c009097812 */ /* 0x000fe200078ec0ff */
[----:B------:R-:W-:Y:S01]  /*0d90*/  IMAD.WIDE.U32 R78, R101, c[0x0][0x208], RZ ;  /* 0x00008200654e7a25 */ /* 0x000fe200078e00ff */
[----:B------:R-:W-:Y:S01]  /*0da0*/  ISETP.GE.AND P0, PT, R18, UR4, PT ;  /* 0x0000000412007c0c */ /* 0x000fe2000bf06270 */
[----:B------:R-:W3:Y:S01]  /*0db0*/  SHFL.IDX PT, R15, R3, RZ, 0x1c1f ;  /* 0x001c1fff030f7589 */ /* 0x000ee200000e0000 */
[----:B------:R-:W-:-:S02]  /*0dc0*/  LOP3.LUT R2, R9, 0x18, R20, 0xf8, !PT ;  /* 0x0000001809027812 */ /* 0x000fc400078ef814 */
[----:B------:R-:W-:Y:S01]  /*0dd0*/  SHF.R.U32.HI R9, RZ, 0x3, R9 ;  /* 0x00000003ff097819 */ /* 0x000fe20000011609 */
[----:B------:R-:W4:Y:S03]  /*0de0*/  SHFL.IDX PT, R22, R13, 0x1, 0x1c1f ;  /* 0x003c1f000d167f89 */ /* 0x000f2600000e0000 */
[----:B------:R-:W-:Y:S01]  /*0df0*/  LOP3.LUT R9, R2, R9, RZ, 0x3c, !PT ;  /* 0x0000000902097212 */ /* 0x000fe200078e3cff */
[----:B------:R-:W5:Y:S01]  /*0e00*/  SHFL.IDX PT, R23, R3, 0x1, 0x1c1f ;  /* 0x003c1f0003177f89 */ /* 0x000f6200000e0000 */
[C---:B------:R-:W-:Y:S02]  /*0e10*/  IADD3 R2, R18.reuse, 0x40, RZ ;  /* 0x0000004012027810 */ /* 0x040fe40007ffe0ff */
[----:B------:R-:W-:Y:S01]  /*0e20*/  IADD3 R18, R18, 0x60, RZ ;  /* 0x0000006012127810 */ /* 0x000fe20007ffe0ff */
[----:B------:R-:W-:Y:S01]  /*0e30*/  IMAD.U32 R218, R218, 0x20, R9 ;  /* 0x00000020dada7824 */ /* 0x000fe200078e0009 */
[----:B------:R-:W-:-:S02]  /*0e40*/  @!P0 SHF.R.S32.HI R9, RZ, 0x1f, R6 ;  /* 0x0000001fff098819 */ /* 0x000fc40000011406 */
[----:B------:R-:W-:Y:S01]  /*0e50*/  @!P0 SHF.R.S32.HI R8, RZ, 0x1f, R5 ;  /* 0x0000001fff088819 */ /* 0x000fe20000011405 */
[----:B------:R-:W-:Y:S01]  /*0e60*/  IMAD.SHL.U32 R218, R218, 0x2, RZ ;  /* 0x00000002dada7824 */ /* 0x000fe200078e00ff */
[----:B------:R-:W-:Y:S02]  /*0e70*/  ISETP.GE.AND P6, PT, R2, UR4, PT ;  /* 0x0000000402007c0c */ /* 0x000fe4000bfc6270 */
[----:B------:R-:W-:Y:S02]  /*0e80*/  @!P0 LEA.HI R2, R9, R6, RZ, 0x3 ;  /* 0x0000000609028211 */ /* 0x000fe400078f18ff */
[----:B------:R-:W-:Y:S02]  /*0e90*/  @!P0 LEA.HI R8, R8, R5, RZ, 0x3 ;  /* 0x0000000508088211 */ /* 0x000fe400078f18ff */
[----:B-1----:R-:W-:Y:S02]  /*0ea0*/  @!P0 LEA R24, P1, R20, R14, 0x1 ;  /* 0x0000000e14188211 */ /* 0x002fe400078208ff */
[----:B------:R-:W-:-:S02]  /*0eb0*/  @!P0 LOP3.LUT R2, R2, 0xfffffff8, RZ, 0xc0, !PT ;  /* 0xfffffff802028812 */ /* 0x000fc400078ec0ff */
[----:B------:R-:W-:Y:S02]  /*0ec0*/  @!P0 LOP3.LUT R8, R8, 0xfffffff8, RZ, 0xc0, !PT ;  /* 0xfffffff808088812 */ /* 0x000fe400078ec0ff */
[----:B---3--:R-:W-:Y:S01]  /*0ed0*/  @!P0 LEA.HI.X R25, R20, R15, R21, 0x1, P1 ;  /* 0x0000000f14198211 */ /* 0x008fe200008f0c15 */
[----:B------:R-:W-:Y:S01]  /*0ee0*/  @!P0 IMAD.WIDE R28, R2, 0x2, R14 ;  /* 0x00000002021c8825 */ /* 0x000fe200078e020e */
[----:B------:R-:W-:Y:S02]  /*0ef0*/  ISETP.GE.AND P1, PT, R6, c[0x0][0x198], PT ;  /* 0x0000660006007a0c */ /* 0x000fe40003f26270 */
[----:B------:R-:W-:Y:S01]  /*0f00*/  @!P2 SHF.R.S32.HI R2, RZ, 0x1f, R5 ;  /* 0x0000001fff02a819 */ /* 0x000fe20000011405 */
[----:B------:R-:W-:Y:S01]  /*0f10*/  @!P0 IMAD.WIDE R26, R8, 0x2, R14 ;  /* 0x00000002081a8825 */ /* 0x000fe200078e020e */
[----:B------:R-:W-:Y:S01]  /*0f20*/  SHF.R.S32.HI R15, RZ, 0x4, R7 ;  /* 0x00000004ff0f7819 */ /* 0x000fe20000011407 */
[----:B------:R-:W-:Y:S01]  /*0f30*/  SHFL.IDX PT, R8, R13, 0x2, 0x1c1f ;  /* 0x005c1f000d087f89 */ /* 0x000fe200000e0000 */
[----:B------:R-:W-:-:S02]  /*0f40*/  @!P2 SHF.R.S32.HI R9, RZ, 0x1f, R6 ;  /* 0x0000001fff09a819 */ /* 0x000fc40000011406 */
[----:B------:R-:W-:Y:S01]  /*0f50*/  @!P2 LEA.HI R2, R2, R5, RZ, 0x3 ;  /* 0x000000050202a211 */ /* 0x000fe200078f18ff */
[----:B------:R4:W-:Y:S01]  /*0f60*/  @!P0 LDGSTS.E.BYPASS.LTC128B.128 [R218+0x6080], [R24.64], !P5 ;  /* 0x0608000018da8fae */ /* 0x0009e2000e901d4a */
[----:B------:R-:W-:Y:S02]  /*0f70*/  LEA.HI R14, R7, R15, RZ, 0x1 ;  /* 0x0000000f070e7211 */ /* 0x000fe400078f08ff */
[----:B------:R-:W-:Y:S01]  /*0f80*/  @!P2 LEA.HI R12, R9, R6, RZ, 0x3 ;  /* 0x00000006090ca211 */ /* 0x000fe200078f18ff */
[----:B------:R1:W-:Y:S01]  /*0f90*/  @!P0 LDGSTS.E.BYPASS.LTC128B.128 [R218+0x8080], [R26.64], !P4 ;  /* 0x080800001ada8fae */ /* 0x0003e2000e101d4a */
[----:B------:R-:W-:Y:S02]  /*0fa0*/  @!P2 LOP3.LUT R2, R2, 0xfffffff8, RZ, 0xc0, !PT ;  /* 0xfffffff80202a812 */ /* 0x000fe400078ec0ff */
[----:B------:R-:W-:Y:S01]  /*0fb0*/  LOP3.LUT R14, R14, 0xfffffffe, RZ, 0xc0, !PT ;  /* 0xfffffffe0e0e7812 */ /* 0x000fe200078ec0ff */
[----:B------:R-:W3:Y:S01]  /*0fc0*/  SHFL.IDX PT, R9, R3, 0x2, 0x1c1f ;  /* 0x005c1f0003097f89 */ /* 0x000ee200000e0000 */
[----:B------:R-:W-:-:S02]  /*0fd0*/  @!P2 LOP3.LUT R12, R12, 0xfffffff8, RZ, 0xc0, !PT ;  /* 0xfffffff80c0ca812 */ /* 0x000fc400078ec0ff */
[----:B------:R-:W-:Y:S01]  /*0fe0*/  @!P6 SHF.R.S32.HI R19, RZ, 0x1f, R6 ;  /* 0x0000001fff13e819 */ /* 0x000fe20000011406 */
[----:B------:R1:W-:Y:S01]  /*0ff0*/  @!P0 LDGSTS.E.BYPASS.LTC128B.128 [R218+0xa080], [R28.64], !P1 ;  /* 0x0a0800001cda8fae */ /* 0x0003e2000c901d4a */
[----:B------:R-:W-:Y:S02]  /*1000*/  LOP3.LUT R7, R7, 0xfffffff0, RZ, 0xc0, !PT ;  /* 0xfffffff007077812 */ /* 0x000fe400078ec0ff */
[----:B------:R-:W-:-:S04]  /*1010*/  @!P6 LEA.HI R19, R19, R6, RZ, 0x3 ;  /* 0x000000061313e211 */ /* 0x000fc800078f18ff */
[----:B------:R-:W-:Y:S02]  /*1020*/  @!P6 LOP3.LUT R19, R19, 0xfffffff8, RZ, 0xc0, !PT ;  /* 0xfffffff81313e812 */ /* 0x000fe400078ec0ff */
[----:B----4-:R-:W-:-:S04]  /*1030*/  @!P2 LEA R24, P0, R20, R22, 0x1 ;  /* 0x000000161418a211 */ /* 0x010fc800078008ff */
[----:B-----5:R-:W-:Y:S01]  /*1040*/  @!P2 LEA.HI.X R25, R20, R23, R21, 0x1, P0 ;  /* 0x000000171419a211 */ /* 0x020fe200000f0c15 */
[----:B---3--:R-:W-:Y:S01]  /*1050*/  @!P6 IMAD.WIDE R30, R19, 0x2, R8 ;  /* 0x00000002131ee825 */ /* 0x008fe200078e0208 */
[----:B------:R-:W-:Y:S01]  /*1060*/  ISETP.GE.AND P0, PT, R18, UR4, PT ;  /* 0x0000000412007c0c */ /* 0x000fe2000bf06270 */
[----:B------:R-:W-:Y:S02]  /*1070*/  ULDC.64 UR4, c[0x0][0x1e0] ;  /* 0x0000780000047ab9 */ /* 0x000fe40000000a00 */
[----:B------:R3:W-:Y:S01]  /*1080*/  @!P2 LDGSTS.E.BYPASS.LTC128B.128 [R218+0x6880], [R24.64], !P5 ;  /* 0x0688000018daafae */ /* 0x0007e2000e901d4a */
[----:B------:R-:W-:Y:S01]  /*1090*/  USHF.L.U32 UR8, UR4, 0x5, URZ ;  /* 0x0000000504087899 */ /* 0x000fe2000800063f */
[----:B-1----:R-:W-:Y:S01]  /*10a0*/  @!P2 IMAD.WIDE R28, R2, 0x2, R22 ;  /* 0x00000002021ca825 */ /* 0x002fe200078e0216 */
[----:B------:R-:W-:-:S03]  /*10b0*/  USHF.L.U64.HI UR7, UR4, UR7, UR5 ;  /* 0x0000000704077299 */ /* 0x000fc60008010205 */
[----:B------:R-:W-:Y:S01]  /*10c0*/  IMAD.IADD R2, R15, 0x1, -R14 ;  /* 0x000000010f027824 */ /* 0x000fe200078e0a0e */
[----:B------:R1:W-:Y:S01]  /*10d0*/  @!P2 LDGSTS.E.BYPASS.LTC128B.128 [R218+0x8880], [R28.64], !P4 ;  /* 0x088800001cdaafae */ /* 0x0003e2000e101d4a */
[----:B------:R-:W-:Y:S01]  /*10e0*/  @!P2 IMAD.WIDE R22, R12, 0x2, R22 ;  /* 0x000000020c16a825 */ /* 0x000fe200078e0216 */
[----:B------:R-:W-:Y:S02]  /*10f0*/  @!P6 SHF.R.S32.HI R12, RZ, 0x1f, R5 ;  /* 0x0000001fff0ce819 */ /* 0x000fe40000011405 */
[----:B------:R4:W5:Y:S02]  /*1100*/  SHFL.IDX PT, R14, R13, 0x3, 0x1c1f ;  /* 0x007c1f000d0e7f89 */ /* 0x00096400000e0000 */
[----:B------:R-:W-:Y:S02]  /*1110*/  @!P6 LEA.HI R12, R12, R5, RZ, 0x3 ;  /* 0x000000050c0ce211 */ /* 0x000fe400078f18ff */
[----:B------:R5:W5:Y:S04]  /*1120*/  SHFL.IDX PT, R15, R3, 0x3, 0x1c1f ;  /* 0x007c1f00030f7f89 */ /* 0x000b6800000e0000 */
[----:B------:R5:W-:Y:S01]  /*1130*/  @!P2 LDGSTS.E.BYPASS.LTC128B.128 [R218+0xa880], [R22.64], !P1 ;  /* 0x0a88000016daafae */ /* 0x000be2000c901d4a */
[----:B------:R-:W-:-:S04]  /*1140*/  @!P6 LEA R26, P2, R20, R8, 0x1 ;  /* 0x00000008141ae211 */ /* 0x000fc800078408ff */
[----:B------:R-:W-:Y:S02]  /*1150*/  @!P6 LEA.HI.X R27, R20, R9, R21, 0x1, P2 ;  /* 0x00000009141be211 */ /* 0x000fe400010f0c15 */
[----:B---3--:R-:W-:Y:S01]  /*1160*/  @!P6 LOP3.LUT R25, R12, 0xfffffff8, RZ, 0xc0, !PT ;  /* 0xfffffff80c19e812 */ /* 0x008fe200078ec0ff */
[----:B------:R-:W-:Y:S02]  /*1170*/  IMAD.IADD R12, R94, 0x1, -R7 ;  /* 0x000000015e0c7824 */ /* 0x000fe400078e0a07 */
[----:B------:R3:W-:Y:S03]  /*1180*/  @!P6 LDGSTS.E.BYPASS.LTC128B.128 [R218+0x7080], [R26.64], !P5 ;  /* 0x070800001adaefae */ /* 0x0007e6000e901d4a */
[----:B------:R-:W-:Y:S01]  /*1190*/  LEA.HI R103, R12, R12, RZ, 0x1 ;  /* 0x0000000c0c677211 */ /* 0x000fe200078f08ff */
[----:B-1----:R-:W-:Y:S01]  /*11a0*/  @!P6 IMAD.WIDE R28, R25, 0x2, R8 ;  /* 0x00000002191ce825 */ /* 0x002fe200078e0208 */
[----:B----4-:R-:W-:-:S02]  /*11b0*/  SHF.R.S32.HI R13, RZ, 0x1f, R228 ;  /* 0x0000001fff0d7819 */ /* 0x010fc400000114e4 */
[----:B-----5:R-:W-:Y:S01]  /*11c0*/  IADD3 R3, R93, c[0x0][0x1d0], RZ ;  /* 0x000074005d037a10 */ /* 0x020fe20007ffe0ff */
[----:B------:R-:W-:Y:S01]  /*11d0*/  IMAD.WIDE.U32 R24, R228, c[0x0][0x1e0], R20 ;  /* 0x00007800e4187a25 */ /* 0x000fe200078e0014 */
[----:B------:R1:W-:Y:S02]  /*11e0*/  @!P6 LDGSTS.E.BYPASS.LTC128B.128 [R218+0x9080], [R28.64], !P4 ;  /* 0x090800001cdaefae */ /* 0x0003e4000e101d4a */
[----:B------:R-:W-:Y:S01]  /*11f0*/  IMNMX R19, R3, 0x30, PT ;  /* 0x0000003003137817 */ /* 0x000fe20003800200 */
[C---:B------:R-:W-:Y:S01]  /*1200*/  IMAD R9, R13.reuse, c[0x0][0x1e0], RZ ;  /* 0x000078000d097a24 */ /* 0x040fe200078e02ff */
[----:B------:R1:W-:Y:S01]  /*1210*/  @!P6 LDGSTS.E.BYPASS.LTC128B.128 [R218+0xb080], [R30.64], !P1 ;  /* 0x0b0800001edaefae */ /* 0x0003e2000c901d4a */
[C---:B------:R-:W-:Y:S01]  /*1220*/  ISETP.GE.AND P6, PT, R20.reuse, c[0x0][0x1d4], PT ;  /* 0x0000750014007a0c */ /* 0x040fe20003fc6270 */
[----:B------:R-:W-:Y:S01]  /*1230*/  IMAD R13, R13, c[0x0][0x208], RZ ;  /* 0x000082000d0d7a24 */ /* 0x000fe200078e02ff */
[----:B------:R-:W-:Y:S01]  /*1240*/  @!P0 LEA R22, P2, R20, R14, 0x1 ;  /* 0x0000000e14168211 */ /* 0x000fe200078408ff */
[----:B------:R-:W-:Y:S01]  /*1250*/  IMAD.IADD R8, R19, 0x1, -R228 ;  /* 0x0000000113087824 */ /* 0x000fe200078e0ae4 */
[----:B------:R-:W-:Y:S01]  /*1260*/  SEL R73, RZ, 0x1, P6 ;  /* 0x00000001ff497807 */ /* 0x000fe20003000000 */
[----:B------:R-:W-:Y:S01]  /*1270*/  IMAD R9, R228, c[0x0][0x1e4], R9 ;  /* 0x00007900e4097a24 */ /* 0x000fe200078e0209 */
[--C-:B------:R-:W-:Y:S01]  /*1280*/  @!P0 LEA.HI.X R23, R20, R15, R21.reuse, 0x1, P2 ;  /* 0x0000000f14178211 */ /* 0x100fe200010f0c15 */
[----:B------:R-:W-:Y:S01]  /*1290*/  IMAD.WIDE.U32 R20, R228, c[0x0][0x208], R20 ;  /* 0x00008200e4147a25 */ /* 0x000fe200078e0014 */
[----:B------:R-:W-:-:S03]  /*12a0*/  ISETP.GE.AND P2, PT, R8, 0x21, PT ;  /* 0x000000210800780c */ /* 0x000fc60003f46270 */
[----:B------:R-:W-:Y:S01]  /*12b0*/  IMAD.IADD R25, R25, 0x1, R9 ;  /* 0x0000000119197824 */ /* 0x000fe200078e0209 */
[----:B------:R4:W-:Y:S01]  /*12c0*/  @!P0 LDGSTS.E.BYPASS.LTC128B.128 [R218+0x7880], [R22.64], !P5 ;  /* 0x0788000016da8fae */ /* 0x0009e2000e901d4a */
[----:B------:R-:W-:Y:S01]  /*12d0*/  IMAD R9, R11, c[0x0][0x1e8], RZ ;  /* 0x00007a000b097a24 */ /* 0x000fe200078e02ff */
[----:B------:R-:W-:Y:S01]  /*12e0*/  ISETP.GE.AND P5, PT, R5, c[0x0][0x1d4], PT ;  /* 0x0000750005007a0c */ /* 0x000fe20003fa6270 */
[----:B------:R-:W-:-:S03]  /*12f0*/  IMAD.WIDE.U32 R24, R16, c[0x0][0x1e8], R24 ;  /* 0x00007a0010187a25 */ /* 0x000fc600078e0018 */
[----:B------:R-:W-:Y:S01]  /*1300*/  SEL R54, RZ, 0x2, P5 ;  /* 0x00000002ff367807 */ /* 0x000fe20002800000 */
[----:B------:R-:W-:Y:S02]  /*1310*/  IMAD R220, R16, c[0x0][0x1ec], R9 ;  /* 0x00007b0010dc7a24 */ /* 0x000fe400078e0209 */
[----:B------:R-:W-:Y:S02]  /*1320*/  IMAD R11, R11, c[0x0][0x210], RZ ;  /* 0x000084000b0b7a24 */ /* 0x000fe400078e02ff */
[----:B------:R-:W-:Y:S02]  /*1330*/  IMAD.IADD R221, R25, 0x1, R220 ;  /* 0x0000000119dd7824 */ /* 0x000fe400078e02dc */
[----:B------:R-:W-:Y:S02]  /*1340*/  IMAD.MOV.U32 R220, RZ, RZ, R24 ;  /* 0x000000ffffdc7224 */ /* 0x000fe400078e0018 */
[----:B------:R-:W-:Y:S01]  /*1350*/  IMAD.IADD R73, R54, 0x1, R73 ;  /* 0x0000000136497824 */ /* 0x000fe200078e0249 */
[----:B--2---:R-:W-:Y:S01]  /*1360*/  @P3 SHF.R.S32.HI R233, RZ, 0x1f, R232 ;  /* 0x0000001fffe93819 */ /* 0x004fe200000114e8 */
[----:B------:R-:W-:Y:S01]  /*1370*/  @!P3 IMAD.MOV.U32 R233, RZ, RZ, R17 ;  /* 0x000000ffffe9b224 */ /* 0x000fe200078e0011 */
[----:B------:R-:W-:Y:S01]  /*1380*/  LOP3.LUT R17, R10, 0xfffffff8, RZ, 0xc0, !PT ;  /* 0xfffffff80a117812 */ /* 0x000fe200078ec0ff */
[----:B------:R-:W-:Y:S01]  /*1390*/  @!P3 IMAD.MOV.U32 R232, RZ, RZ, R0 ;  /* 0x000000ffffe8b224 */ /* 0x000fe200078e0000 */
[----:B------:R-:W-:Y:S01]  /*13a0*/  ISETP.GE.AND P3, PT, R8, 0x1, PT ;  /* 0x000000010800780c */ /* 0x000fe20003f66270 */
[----:B------:R-:W-:Y:S01]  /*13b0*/  IMAD R223, R233, c[0x0][0x1f0], RZ ;  /* 0x00007c00e9df7a24 */ /* 0x000fe200078e02ff */
[----:B------:R-:W-:Y:S01]  /*13c0*/  @!P0 SHF.R.S32.HI R8, RZ, 0x1f, R5 ;  /* 0x0000001fff088819 */ /* 0x000fe20000011405 */
[----:B------:R-:W-:-:S02]  /*13d0*/  IMAD.IADD R0, R94, 0x1, -R17 ;  /* 0x000000015e007824 */ /* 0x000fc400078e0a11 */
[----:B------:R-:W-:Y:S01]  /*13e0*/  IMAD R223, R232, c[0x0][0x1f4], R223 ;  /* 0x00007d00e8df7a24 */ /* 0x000fe200078e02df */
[----:B------:R-:W-:Y:S01]  /*13f0*/  @!P0 LEA.HI R8, R8, R5, RZ, 0x3 ;  /* 0x0000000508088211 */ /* 0x000fe200078f18ff */
[----:B------:R-:W-:Y:S01]  /*1400*/  IMAD.WIDE.U32 R220, R232, c[0x0][0x1f0], R220 ;  /* 0x00007c00e8dc7a25 */ /* 0x000fe200078e00dc */
[----:B------:R-:W-:Y:S02]  /*1410*/  LEA.HI R10, R0, R0, RZ, 0x1 ;  /* 0x00000000000a7211 */ /* 0x000fe400078f08ff */
[----:B------:R-:W-:Y:S01]  /*1420*/  @!P0 LOP3.LUT R17, R8, 0xfffffff8, RZ, 0xc0, !PT ;  /* 0xfffffff808118812 */ /* 0x000fe200078ec0ff */
[----:B------:R-:W-:Y:S01]  /*1430*/  IMAD.IADD R223, R221, 0x1, R223 ;  /* 0x00000001dddf7824 */ /* 0x000fe200078e02df */
[----:B------:R-:W-:Y:S01]  /*1440*/  LOP3.LUT R9, R10, 0x3fffffe, RZ, 0xc0, !PT ;  /* 0x03fffffe0a097812 */ /* 0x000fe200078ec0ff */
[----:B------:R-:W-:Y:S01]  /*1450*/  IMAD.MOV.U32 R222, RZ, RZ, R220 ;  /* 0x000000ffffde7224 */ /* 0x000fe200078e00dc */
[----:B------:R-:W-:Y:S01]  /*1460*/  SHF.R.S32.HI R8, RZ, 0x1f, R103 ;  /* 0x0000001fff087819 */ /* 0x000fe20000011467 */
[----:B------:R-:W-:Y:S01]  /*1470*/  @!P0 IMAD.WIDE R18, R17, 0x2, R14 ;  /* 0x0000000211128825 */ /* 0x000fe200078e020e */
[----:B------:R-:W-:-:S03]  /*1480*/  @!P0 SHF.R.S32.HI R17, RZ, 0x1f, R6 ;  /* 0x0000001fff118819 */ /* 0x000fc60000011406 */
[----:B------:R-:W-:Y:S01]  /*1490*/  IMAD.IADD R5, R0, 0x1, -R9 ;  /* 0x0000000100057824 */ /* 0x000fe200078e0a09 */
[----:B------:R-:W-:Y:S01]  /*14a0*/  @!P0 LEA.HI R0, R17, R6, RZ, 0x3 ;  /* 0x0000000611008211 */ /* 0x000fe200078f18ff */
[C---:B------:R-:W-:Y:S01]  /*14b0*/  IMAD R9, R99.reuse, c[0x0][0x1e4], RZ ;  /* 0x0000790063097a24 */ /* 0x040fe200078e02ff */
[----:B------:R2:W-:Y:S01]  /*14c0*/  @!P0 LDGSTS.E.BYPASS.LTC128B.128 [R218+0x9880], [R18.64], !P4 ;  /* 0x0988000012da8fae */ /* 0x0005e2000e101d4a */
[----:B------:R-:W-:Y:S01]  /*14d0*/  IMAD.WIDE.U32 R98, R99, c[0x0][0x1e0], RZ ;  /* 0x0000780063627a25 */ /* 0x000fe200078e00ff */
[----:B------:R-:W-:Y:S02]  /*14e0*/  @!P0 LOP3.LUT R0, R0, 0xfffffff8, RZ, 0xc0, !PT ;  /* 0xfffffff800008812 */ /* 0x000fe400078ec0ff */
[----:B------:R-:W-:Y:S01]  /*14f0*/  ISETP.GE.AND P4, PT, R6, c[0x0][0x1d4], PT ;  /* 0x0000750006007a0c */ /* 0x000fe20003f86270 */
[----:B------:R-:W-:Y:S01]  /*1500*/  IMAD.IADD R92, R99, 0x1, R9 ;  /* 0x00000001635c7824 */ /* 0x000fe200078e0209 */
[----:B------:R-:W-:Y:S01]  /*1510*/  SHF.R.S32.HI R9, RZ, 0x1f, R101 ;  /* 0x0000001fff097819 */ /* 0x000fe20000011465 */
[----:B----4-:R-:W-:Y:S01]  /*1520*/  @!P0 IMAD.WIDE R22, R0, 0x2, R14 ;  /* 0x0000000200168825 */ /* 0x010fe200078e020e */
[----:B------:R-:W-:-:S02]  /*1530*/  SHF.R.S32.HI R15, RZ, 0x1, R103 ;  /* 0x00000001ff0f7819 */ /* 0x000fc40000011467 */
[----:B------:R-:W-:Y:S01]  /*1540*/  SHF.R.S32.HI R17, RZ, 0x1f, R12 ;  /* 0x0000001fff117819 */ /* 0x000fe2000001140c */
[----:B------:R-:W-:Y:S01]  /*1550*/  IMAD R6, R92, R101, RZ ;  /* 0x000000655c067224 */ /* 0x000fe200078e02ff */
[----:B------:R4:W-:Y:S01]  /*1560*/  @!P0 LDGSTS.E.BYPASS.LTC128B.128 [R218+0xb880], [R22.64], !P1 ;  /* 0x0b88000016da8fae */ /* 0x0009e2000c901d4a */
[----:B------:R-:W-:Y:S01]  /*1570*/  LEA.HI R8, R8, R15, RZ, 0x2 ;  /* 0x0000000f08087211 */ /* 0x000fe200078f10ff */
[----:B------:R-:W-:Y:S01]  /*1580*/  IMAD R5, R2, 0x8, R5 ;  /* 0x0000000802057824 */ /* 0x000fe200078e0205 */
[----:B------:R-:W-:Y:S01]  /*1590*/  LOP3.LUT R103, R103, 0x7fffffe, RZ, 0xc0, !PT ;  /* 0x07fffffe67677812 */ /* 0x000fe200078ec0ff */
[----:B------:R-:W0:Y:S01]  /*15a0*/  LDGDEPBAR ;  /* 0x00000000000079af */ /* 0x000e220000000000 */
[-C--:B------:R-:W-:Y:S01]  /*15b0*/  IMAD R0, R9, R98.reuse, R6 ;  /* 0x0000006209007224 */ /* 0x080fe200078e0206 */
[----:B------:R-:W-:Y:S01]  /*15c0*/  LOP3.LUT R8, R8, 0xfffffffc, RZ, 0xc0, !PT ;  /* 0xfffffffc08087812 */ /* 0x000fe200078ec0ff */
[----:B------:R-:W-:Y:S01]  /*15d0*/  IMAD.WIDE.U32 R6, R101, R98, R222 ;  /* 0x0000006265067225 */ /* 0x000fe200078e00de */
[----:B------:R-:W-:-:S03]  /*15e0*/  SEL R76, RZ, 0x4, P4 ;  /* 0x00000004ff4c7807 */ /* 0x000fc60002000000 */
[----:B------:R-:W-:Y:S01]  /*15f0*/  IMAD.IADD R0, R7, 0x1, R0 ;  /* 0x0000000107007824 */ /* 0x000fe200078e0200 */
[----:B------:R-:W-:Y:S01]  /*1600*/  BAR.SYNC.DEFER_BLOCKING 0x0 ;  /* 0x0000000000007b1d */ /* 0x000fe20000010000 */
[C---:B------:R-:W-:Y:S01]  /*1610*/  @P2 IADD3 R7, P0, R6.reuse, UR8, RZ ;  /* 0x0000000806072c10 */ /* 0x040fe2000ff1e0ff */
[----:B------:R-:W-:Y:S01]  /*1620*/  IMAD.IADD R8, R15, 0x1, -R8 ;  /* 0x000000010f087824 */ /* 0x000fe200078e0a08 */
[----:B--2---:R-:W-:Y:S01]  /*1630*/  @P3 LEA R18, P1, R6, c[0x0][0x1c8], 0x1 ;  /* 0x0000720006123a11 */ /* 0x004fe200078208ff */
[----:B------:R-:W-:Y:S02]  /*1640*/  IMAD.IADD R103, R12, 0x1, -R103 ;  /* 0x000000010c677824 */ /* 0x000fe400078e0a67 */
[----:B------:R-:W-:Y:S01]  /*1650*/  IMAD R235, R233, c[0x0][0x218], RZ ;  /* 0x00008600e9eb7a24 */ /* 0x000fe200078e02ff */
[----:B------:R-:W-:Y:S01]  /*1660*/  @P3 LEA.HI.X R19, R6, c[0x0][0x1cc], R0, 0x1, P1 ;  /* 0x0000730006133a11 */ /* 0x000fe200008f0c00 */
[----:B------:R-:W-:Y:S01]  /*1670*/  IMAD.IADD R76, R76, 0x1, R73 ;  /* 0x000000014c4c7824 */ /* 0x000fe200078e0249 */
[----:B------:R-:W-:Y:S01]  /*1680*/  @P2 IADD3.X R0, R0, UR7, RZ, P0, !PT ;  /* 0x0000000700002c10 */ /* 0x000fe200087fe4ff */
[----:B------:R-:W-:Y:S01]  /*1690*/  IMAD R235, R232, c[0x0][0x21c], R235 ;  /* 0x00008700e8eb7a24 */ /* 0x000fe200078e02eb */
[----:B------:R-:W-:-:S02]  /*16a0*/  @P2 LEA R14, P0, R7, c[0x0][0x1c8], 0x1 ;  /* 0x00007200070e2a11 */ /* 0x000fc400078008ff */
[----:B------:R-:W-:Y:S01]  /*16b0*/  LEA.HI R6, R17, R12, RZ, 0x3 ;  /* 0x0000000c11067211 */ /* 0x000fe200078f18ff */
[----:B------:R-:W-:Y:S01]  /*16c0*/  IMAD.SHL.U32 R17, R2, 0x8, RZ ;  /* 0x0000000802117824 */ /* 0x000fe200078e00ff */
[----:B------:R-:W-:Y:S01]  /*16d0*/  @P2 LEA.HI.X R15, R7, c[0x0][0x1cc], R0, 0x1, P0 ;  /* 0x00007300070f2a11 */ /* 0x000fe200000f0c00 */
[----:B------:R-:W-:Y:S01]  /*16e0*/  IMAD.SHL.U32 R7, R4, 0x8, RZ ;  /* 0x0000000804077824 */ /* 0x000fe200078e00ff */
[----:B------:R-:W-:Y:S01]  /*16f0*/  SHF.R.S32.HI R0, RZ, 0x1, R10 ;  /* 0x00000001ff007819 */ /* 0x000fe2000001140a */
[----:B------:R-:W-:Y:S01]  /*1700*/  IMAD.SHL.U32 R6, R6, 0x20, RZ ;  /* 0x0000002006067824 */ /* 0x000fe200078e00ff */
[C---:B------:R-:W-:Y:S01]  /*1710*/  LOP3.LUT P1, RZ, R8.reuse, 0x2, RZ, 0xc0, !PT ;  /* 0x0000000208ff7812 */ /* 0x040fe2000782c0ff */
[----:B------:R-:W-:Y:S01]  /*1720*/  IMAD.SHL.U32 R4, R8, 0x40, RZ ;  /* 0x0000004008047824 */ /* 0x000fe200078e00ff */
[C---:B------:R-:W-:Y:S01]  /*1730*/  LOP3.LUT P0, RZ, R0.reuse, 0x2, RZ, 0xc0, !PT ;  /* 0x0000000200ff7812 */ /* 0x040fe2000780c0ff */
[----:B------:R-:W-:Y:S01]  /*1740*/  IMAD.SHL.U32 R10, R0, 0x40, RZ ;  /* 0x00000040000a7824 */ /* 0x000fe200078e00ff */
[----:B------:R-:W-:Y:S01]  /*1750*/  LOP3.LUT R100, R6, 0xffffff00, RZ, 0xc0, !PT ;  /* 0xffffff0006647812 */ /* 0x000fe200078ec0ff */
[----:B------:R-:W-:Y:S01]  /*1760*/  @!PT LDS RZ, [RZ] ;  /* 0x00000000fffff984 */ /* 0x000fe20000000800 */
[----:B------:R-:W-:Y:S01]  /*1770*/  @!PT LDS RZ, [RZ] ;  /* 0x00000000fffff984 */ /* 0x000fe20000000800 */
[----:B------:R-:W-:Y:S01]  /*1780*/  @!PT LDS RZ, [RZ] ;  /* 0x00000000fffff984 */ /* 0x000fe20000000800 */
[----:B------:R2:W-:Y:S01]  /*1790*/  @P3 LDGSTS.E.BYPASS.LTC128B.128 [R218+0x3c80], [R18.64], !P6 ;  /* 0x03c8000012da3fae */ /* 0x0005e2000f101d4a */
[----:B------:R-:W-:Y:S01]  /*17a0*/  LOP3.LUT R4, R4, 0xc0, RZ, 0xc0, !PT ;  /* 0x000000c004047812 */ /* 0x000fe200078ec0ff */
[----:B------:R-:W-:Y:S01]  /*17b0*/  IMAD R8, R9, c[0x0][0x208], RZ ;  /* 0x0000820009087a24 */ /* 0x000fe200078e02ff */
[----:B------:R-:W-:Y:S01]  /*17c0*/  LOP3.LUT R10, R10, 0xc0, RZ, 0xc0, !PT ;  /* 0x000000c00a0a7812 */ /* 0x000fe200078ec0ff */
[----:B------:R2:W-:Y:S01]  /*17d0*/  @P3 LDGSTS.E.BYPASS.LTC128B.128 [R218+0x4880], [R18.64+0x40], !P5 ;  /* 0x0488004012da3fae */ /* 0x0005e2000e901d4a */
[----:B------:R-:W-:-:S02]  /*17e0*/  IMAD.MOV.U32 R0, RZ, RZ, 0x10 ;  /* 0x00000010ff007424 */ /* 0x000fc400078e00ff */
[----:B------:R-:W-:Y:S01]  /*17f0*/  LOP3.LUT R6, R10, 0x8, R7, 0xf8, !PT ;  /* 0x000000080a067812 */ /* 0x000fe200078ef807 */
[----:B------:R2:W-:Y:S01]  /*1800*/  @P3 LDGSTS.E.BYPASS.LTC128B.128 [R218+0x5480], [R18.64+0x80], !P4 ;  /* 0x0548008012da3fae */ /* 0x0005e2000e101d4a */
[----:B------:R-:W-:Y:S01]  /*1810*/  SHF.R.U32.HI R7, RZ, 0x3, R10 ;  /* 0x00000003ff077819 */ /* 0x000fe2000001160a */
[----:B------:R-:W-:Y:S01]  /*1820*/  IMAD R53, R101, c[0x0][0x20c], R8 ;  /* 0x0000830065357a24 */ /* 0x000fe200078e0208 */
[----:B------:R-:W-:Y:S01]  /*1830*/  LOP3.LUT R10, R4, 0x8, R17, 0xf8, !PT ;  /* 0x00000008040a7812 */ /* 0x000fe200078ef811 */
[----:B------:R5:W-:Y:S01]  /*1840*/  @P2 LDGSTS.E.BYPASS.LTC128B.128 [R218+0x4480], [R14.64], !P6 ;  /* 0x044800000eda2fae */ /* 0x000be2000f101d4a */
[----:B------:R-:W-:Y:S01]  /*1850*/  LOP3.LUT R6, R6, R7, RZ, 0x3c, !PT ;  /* 0x0000000706067212 */ /* 0x000fe200078e3cff */
[----:B------:R-:W-:Y:S01]  /*1860*/  IMAD.IADD R53, R79, 0x1, R53 ;  /* 0x000000014f357824 */ /* 0x000fe200078e0235 */
[----:B------:R-:W-:Y:S01]  /*1870*/  ISETP.GT.AND P3, PT, R94, 0x3f, PT ;  /* 0x0000003f5e00780c */ /* 0x000fe20003f64270 */
[----:B------:R5:W-:Y:S01]  /*1880*/  @P2 LDGSTS.E.BYPASS.LTC128B.128 [R218+0x5080], [R14.64+0x40], !P5 ;  /* 0x050800400eda2fae */ /* 0x000be2000e901d4a */
[----:B------:R-:W-:Y:S01]  /*1890*/  SEL R0, R0, 0xfffffff0, !P1 ;  /* 0xfffffff000007807 */ /* 0x000fe20004800000 */
[----:B------:R-:W-:Y:S01]  /*18a0*/  IMAD.U32 R216, R5, 0x20, R6 ;  /* 0x0000002005d87824 */ /* 0x000fe200078e0006 */
[C---:B------:R-:W-:Y:S01]  /*18b0*/  LOP3.LUT P1, RZ, R76.reuse, 0x1, RZ, 0xc0, !PT ;  /* 0x000000014cff7812 */ /* 0x040fe2000782c0ff */
[----:B------:R5:W-:Y:S01]  /*18c0*/  @P2 LDGSTS.E.BYPASS.LTC128B.128 [R218+0x5c80], [R14.64+0x80], !P4 ;  /* 0x05c800800eda2fae */ /* 0x000be2000e101d4a */
[----:B------:R-:W-:Y:S01]  /*18d0*/  IMAD R53, R53, 0x30, RZ ;  /* 0x0000003035357824 */ /* 0x000fe200078e02ff */
[----:B------:R-:W-:Y:S01]  /*18e0*/  LOP3.LUT P2, RZ, R76, 0x4, RZ, 0xc0, !PT ;  /* 0x000000044cff7812 */ /* 0x000fe2000784c0ff */
[----:B------:R-:W-:Y:S01]  /*18f0*/  IMAD.SHL.U32 R216, R216, 0x2, RZ ;  /* 0x00000002d8d87824 */ /* 0x000fe200078e00ff */
[----:B------:R-:W0:Y:S01]  /*1900*/  LDGDEPBAR ;  /* 0x00000000000079af */ /* 0x000e220000000000 */
[----:B------:R-:W-:-:S02]  /*1910*/  ISETP.LT.OR P1, PT, R72, 0x1, !P1 ;  /* 0x000000014800780c */ /* 0x000fc40004f21670 */
[----:B------:R-:W-:Y:S01]  /*1920*/  ISETP.LT.OR P2, PT, R72, 0x1, !P2 ;  /* 0x000000014800780c */ /* 0x000fe20005741670 */
[----:B------:R-:W-:Y:S01]  /*1930*/  @!P3 IMAD.MOV.U32 R77, RZ, RZ, c[0x0][0x20c] ;  /* 0x00008300ff4db624 */ /* 0x000fe200078e00ff */
[----:B------:R-:W-:Y:S01]  /*1940*/  IADD3 R215, R216, 0x3ca0, RZ ;  /* 0x00003ca0d8d77810 */ /* 0x000fe20007ffe0ff */
[----:B--2---:R-:W-:-:S04]  /*1950*/  IMAD R18, R228, c[0x0][0x20c], R13 ;  /* 0x00008300e4127a24 */ /* 0x004fc800078e020d */
[----:B------:R-:W-:Y:S02]  /*1960*/  IMAD.IADD R19, R21, 0x1, R18 ;  /* 0x0000000115137824 */ /* 0x000fe400078e0212 */
[----:B------:R-:W-:Y:S01]  /*1970*/  IMAD.MOV.U32 R18, RZ, RZ, R20 ;  /* 0x000000ffff127224 */ /* 0x000fe200078e0014 */
[----:B-----5:R-:W-:Y:S01]  /*1980*/  SHF.R.U32.HI R15, RZ, 0x3, R4 ;  /* 0x00000003ff0f7819 */ /* 0x020fe20000011604 */
[----:B------:R-:W-:-:S04]  /*1990*/  DEPBAR.LE SB0, 0x1 ;  /* 0x000080400000791a */ /* 0x000fc80000000000 */
[----:B------:R-:W-:-:S04]  /*19a0*/  DEPBAR.LE SB0, 0x0 ;  /* 0x000080000000791a */ /* 0x000fc80000000000 */
[----:B------:R-:W-:Y:S01]  /*19b0*/  BAR.SYNC.DEFER_BLOCKING 0x0 ;  /* 0x0000000000007b1d */ /* 0x000fe20000010000 */
[----:B------:R-:W-:Y:S01]  /*19c0*/  IMAD R4, R95, 0x200, R100 ;  /* 0x000002005f047824 */ /* 0x000fe200078e0264 */
[----:B------:R-:W-:Y:S01]  /*19d0*/  LOP3.LUT R2, R10, R15, RZ, 0x3c, !PT ;  /* 0x0000000f0a027212 */ /* 0x000fe200078e3cff */
[C---:B------:R-:W-:Y:S02]  /*19e0*/  IMAD R10, R16.reuse, c[0x0][0x214], R11 ;  /* 0x00008500100a7a24 */ /* 0x040fe400078e020b */
[----:B------:R-:W-:Y:S02]  /*19f0*/  IMAD R217, R103, 0x20, R4 ;  /* 0x0000002067d97824 */ /* 0x000fe400078e0204 */
[----:B------:R-:W-:-:S04]  /*1a00*/  IMAD.WIDE.U32 R16, R16, c[0x0][0x210], R18 ;  /* 0x0000840010107a25 */ /* 0x000fc800078e0012 */
[----:B------:R-:W-:Y:S02]  /*1a10*/  IMAD.IADD R217, R2, 0x1, R217 ;  /* 0x0000000102d97824 */ /* 0x000fe400078e02d9 */
[----:B------:R-:W-:Y:S02]  /*1a20*/  IMAD.IADD R11, R17, 0x1, R10 ;  /* 0x00000001110b7824 */ /* 0x000fe400078e020a */
[----:B------:R-:W-:Y:S02]  /*1a30*/  IMAD.SHL.U32 R217, R217, 0x2, RZ ;  /* 0x00000002d9d97824 */ /* 0x000fe400078e00ff */
[----:B------:R-:W-:Y:S02]  /*1a40*/  IMAD.MOV.U32 R10, RZ, RZ, R16 ;  /* 0x000000ffff0a7224 */ /* 0x000fe400078e0010 */
[----:B------:R-:W-:Y:S02]  /*1a50*/  IMAD R213, R0, 0x2, R217 ;  /* 0x0000000200d57824 */ /* 0x000fe400078e02d9 */
[----:B------:R-:W-:Y:S01]  /*1a60*/  IMAD.WIDE.U32 R232, R232, c[0x0][0x218], R10 ;  /* 0x00008600e8e87a25 */ /* 0x000fe200078e000a */
[----:B------:R-:W-:Y:S01]  /*1a70*/  IADD3 R10, R216, 0x3c80, RZ ;  /* 0x00003c80d80a7810 */ /* 0x000fe20007ffe0ff */
[----:B------:R-:W-:Y:S02]  /*1a80*/  LDSM.16.M88.4 R48, [R217+0x7080] ;  /* 0x00708000d930783b */ /* 0x000fe40000000200 */
[----:B------:R-:W-:Y:S01]  /*1a90*/  IMAD.IADD R235, R233, 0x1, R235 ;  /* 0x00000001e9eb7824 */ /* 0x000fe200078e02eb */
[----:B------:R-:W-:Y:S01]  /*1aa0*/  @P0 IADD3 R215, R10, -0x20, RZ ;  /* 0xffffffe00ad70810 */ /* 0x000fe20007ffe0ff */
[----:B------:R-:W-:Y:S01]  /*1ab0*/  IMAD.MOV.U32 R234, RZ, RZ, R232 ;  /* 0x000000ffffea7224 */ /* 0x000fe200078e00e8 */
[----:B------:R-:W2:Y:S01]  /*1ac0*/  LDSM.16.M88.4 R64, [R216+0x3c80] ;  /* 0x003c8000d840783b */ /* 0x000ea20000000200 */
[----:B------:R-:W-:Y:S01]  /*1ad0*/  IMAD R103, R103, 0x20, R100 ;  /* 0x0000002067677824 */ /* 0x000fe200078e0264 */
[C---:B------:R-:W-:Y:S01]  /*1ae0*/  IADD3 R211, R215.reuse, 0x400, RZ ;  /* 0x00000400d7d37810 */ /* 0x040fe20007ffe0ff */
[----:B------:R-:W-:Y:S01]  /*1af0*/  IMAD.WIDE.U32 R78, R78, 0x30, R234 ;  /* 0x000000304e4e7825 */ /* 0x000fe200078e00ea */
[----:B------:R-:W1:Y:S01]  /*1b00*/  LDSM.16.M88.4 R56, [R216+0x4080] ;  /* 0x00408000d838783b */ /* 0x000e620000000200 */
[----:B------:R-:W-:-:S02]  /*1b10*/  IADD3 R210, R215, 0x800, RZ ;  /* 0x00000800d7d27810 */ /* 0x000fc40007ffe0ff */
[----:B------:R-:W-:Y:S01]  /*1b20*/  IMAD.IADD R52, R79, 0x1, R53 ;  /* 0x000000014f347824 */ /* 0x000fe200078e0235 */
[----:B------:R-:W5:Y:S01]  /*1b30*/  LDSM.16.M88.4 R44, [R217+0x6080] ;  /* 0x00608000d92c783b */ /* 0x000f620000000200 */
[C---:B------:R-:W-:Y:S01]  /*1b40*/  LEA R74, P0, R78.reuse, c[0x0][0x1f8], 0x1 ;  /* 0x00007e004e4a7a11 */ /* 0x040fe200078008ff */
[----:B------:R-:W-:Y:S01]  /*1b50*/  @!P3 IMAD.MOV.U32 R79, RZ, RZ, c[0x0][0x208] ;  /* 0x00008200ff4fb624 */ /* 0x000fe200078e00ff */
[----:B------:R-:W-:Y:S01]  /*1b60*/  IADD3 R209, R215, 0xc00, RZ ;  /* 0x00000c00d7d17810 */ /* 0x000fe20007ffe0ff */
[----:B------:R-:W3:Y:S01]  /*1b70*/  LDSM.16.M88.4 R4, [R216+0x4480] ;  /* 0x00448000d804783b */ /* 0x000ee20000000200 */
[----:B------:R-:W-:Y:S01]  /*1b80*/  LEA.HI.X R75, R78, c[0x0][0x1fc], R52, 0x1, P0 ;  /* 0x00007f004e4b7a11 */ /* 0x000fe200000f0c34 */
[----:B------:R-:W-:Y:S01]  /*1b90*/  IMAD.IADD R2, R2, 0x1, R103 ;  /* 0x0000000102027824 */ /* 0x000fe200078e0267 */
[----:B------:R-:W-:Y:S01]  /*1ba0*/  @!P3 LEA R104, P0, R79, R74, 0x6 ;  /* 0x0000004a4f68b211 */ /* 0x000fe200078030ff */
[----:B------:R-:W-:Y:S01]  /*1bb0*/  LDSM.16.M88.4 R40, [R213+0x7080] ;  /* 0x00708000d528783b */ /* 0x000fe20000000200 */
[----:B------:R-:W-:-:S02]  /*1bc0*/  IADD3 R208, R215, 0x1000, RZ ;  /* 0x00001000d7d07810 */ /* 0x000fc40007ffe0ff */
[----:B------:R-:W-:Y:S01]  /*1bd0*/  @!P3 LEA.HI.X R105, R79, R75, R77, 0x6, P0 ;  /* 0x0000004b4f69b211 */ /* 0x000fe200000f344d */
[----:B------:R-:W3:Y:S01]  /*1be0*/  LDSM.16.M88.4 R16, [R215+0x400] ;  /* 0x00040000d710783b */ /* 0x000ee20000000200 */
[----:B------:R-:W-:Y:S02]  /*1bf0*/  LOP3.LUT P0, RZ, R76, 0x2, RZ, 0xc0, !PT ;  /* 0x000000024cff7812 */ /* 0x000fe4000780c0ff */
[C---:B------:R-:W-:Y:S01]  /*1c00*/  IADD3 R207, R215.reuse, 0x1400, RZ ;  /* 0x00001400d7cf7810 */ /* 0x040fe20007ffe0ff */
[----:B------:R-:W3:Y:S01]  /*1c10*/  LDSM.16.M88.4 R8, [R215+0x800] ;  /* 0x00080000d708783b */ /* 0x000ee20000000200 */
[----:B------:R-:W-:Y:S02]  /*1c20*/  ISETP.LT.OR P0, PT, R72, 0x1, !P0 ;  /* 0x000000014800780c */ /* 0x000fe40004701670 */
[C---:B------:R-:W-:Y:S01]  /*1c30*/  IADD3 R206, R215.reuse, 0x1800, RZ ;  /* 0x00001800d7ce7810 */ /* 0x040fe20007ffe0ff */
[----:B----4-:R-:W4:Y:S01]  /*1c40*/  LDSM.16.M88.4 R20, [R215] ;  /* 0x00000000d714783b */ /* 0x010f220000000200 */
[----:B------:R-:W-:-:S02]  /*1c50*/  IADD3 R205, R215, 0x1c00, RZ ;  /* 0x00001c00d7cd7810 */ /* 0x000fc40007ffe0ff */
[----:B------:R-:W-:Y:S01]  /*1c60*/  IADD3 R204, R215, 0x2000, RZ ;  /* 0x00002000d7cc7810 */ /* 0x000fe20007ffe0ff */
[C---:B--2---:R-:W-:Y:S08]  /*1c70*/  HMMA.16816.F32.BF16 R36, R48.reuse, R64, RZ ;  /* 0x000000403024723c */ /* 0x044ff000000418ff */
[C---:B-1----:R-:W-:Y:S08]  /*1c80*/  HMMA.16816.F32.BF16 R28, R48.reuse, R56, RZ ;  /* 0x00000038301c723c */ /* 0x042ff000000418ff */
[C---:B------:R-:W-:Y:S08]  /*1c90*/  HMMA.16816.F32.BF16 R32, R48.reuse, R66, RZ ;  /* 0x000000423020723c */ /* 0x040ff000000418ff */
[----:B---3--:R-:W-:Y:S08]  /*1ca0*/  HMMA.16816.F32.BF16 R24, R48, R58, RZ ;  /* 0x0000003a3018723c */ /* 0x008ff000000418ff */
[C---:B-----5:R-:W-:Y:S08]  /*1cb0*/  HMMA.16816.F32.BF16 R68, R44.reuse, R64, RZ ;  /* 0x000000402c44723c */ /* 0x060ff000000418ff */
[----:B------:R-:W-:Y:S08]  /*1cc0*/  HMMA.16816.F32.BF16 R60, R44, R56, RZ ;  /* 0x000000382c3c723c */ /* 0x000ff000000418ff */
[----:B------:R-:W-:Y:S08]  /*1cd0*/  HMMA.16816.F32.BF16 R12, R48, R4, RZ ;  /* 0x00000004300c723c */ /* 0x000ff000000418ff */
[C---:B------:R-:W-:Y:S08]  /*1ce0*/  HMMA.16816.F32.BF16 R64, R44.reuse, R66, RZ ;  /* 0x000000422c40723c */ /* 0x040ff000000418ff */
[C---:B------:R-:W-:Y:S08]  /*1cf0*/  HMMA.16816.F32.BF16 R56, R44.reuse, R58, RZ ;  /* 0x0000003a2c38723c */ /* 0x040ff000000418ff */
[----:B------:R-:W-:Y:S08]  /*1d00*/  HMMA.16816.F32.BF16 R52, R44, R4, RZ ;  /* 0x000000042c34723c */ /* 0x000ff000000418ff */
[-C--:B------:R-:W-:Y:S08]  /*1d10*/  HMMA.16816.F32.BF16 R48, R48, R6.reuse, RZ ;  /* 0x000000063030723c */ /* 0x080ff000000418ff */
[----:B------:R-:W-:Y:S01]  /*1d20*/  HMMA.16816.F32.BF16 R44, R44, R6, RZ ;  /* 0x000000062c2c723c */ /* 0x000fe200000418ff */
[----:B------:R-:W1:Y:S04]  /*1d30*/  LDSM.16.M88.4 R4, [R213+0x6080] ;  /* 0x00608000d504783b */ /* 0x000e680000000200 */
[----:B------:R-:W-:Y:S01]  /*1d40*/  @!PT LDS RZ, [RZ] ;  /* 0x00000000fffff984 */ /* 0x000fe20000000800 */
[----:B------:R-:W-:Y:S01]  /*1d50*/  @!PT LDS RZ, [RZ] ;  /* 0x00000000fffff984 */ /* 0x000fe20000000800 */
[----:B------:R-:W-:Y:S01]  /*1d60*/  @!PT LDS RZ, [RZ] ;  /* 0x00000000fffff984 */ /* 0x000fe20000000800 */
[----:B------:R2:W-:Y:S01]  /*1d70*/  LDGSTS.E.BYPASS.LTC128B.128 [R218+0x1880], [R74.64], !P1 ;  /* 0x018800004ada7fae */ /* 0x0005e2000c901d4a */
[----:B------:R-:W-:-:S02]  /*1d80*/  @!P3 LOP3.LUT P1, RZ, R73, 0x1, RZ, 0xc0, !PT ;  /* 0x0000000149ffb812 */ /* 0x000fc4000782c0ff */
[C---:B------:R-:W-:Y:S01]  /*1d90*/  HMMA.16816.F32.BF16 R24, R40.reuse, R18, R24 ;  /* 0x000000122818723c */ /* 0x040fe20000041818 */
[----:B------:R2:W-:Y:S01]  /*1da0*/  LDGSTS.E.BYPASS.LTC128B.128 [R218+0x2480], [R74.64+0x40], !P0 ;  /* 0x024800404ada7fae */ /* 0x0005e2000c101d4a */
[----:B------:R-:W-:Y:S02]  /*1db0*/  @!P3 LOP3.LUT P0, RZ, R73, 0x2, RZ, 0xc0, !PT ;  /* 0x0000000249ffb812 */ /* 0x000fe4000780c0ff */
[C---:B------:R-:W-:Y:S01]  /*1dc0*/  @!P3 ISETP.LT.OR P1, PT, R72.reuse, 0x21, !P1 ;  /* 0x000000214800b80c */ /* 0x040fe20004f21670 */
[----:B------:R2:W-:Y:S01]  /*1dd0*/  LDGSTS.E.BYPASS.LTC128B.128 [R218+0x3080], [R74.64+0x80], !P2 ;  /* 0x030800804ada7fae */ /* 0x0005e2000d101d4a */
[C---:B------:R-:W-:Y:S02]  /*1de0*/  @!P3 ISETP.LT.OR P2, PT, R72.reuse, 0x21, !P0 ;  /* 0x000000214800b80c */ /* 0x040fe40004741670 */
[----:B------:R-:W-:Y:S01]  /*1df0*/  @!P3 ISETP.LT.OR P0, PT, R72, 0x21, P4 ;  /* 0x000000214800b80c */ /* 0x000fe20002701670 */
[C---:B------:R-:W-:Y:S08]  /*1e00*/  HMMA.16816.F32.BF16 R12, R40.reuse, R8, R12 ;  /* 0x00000008280c723c */ /* 0x040ff0000004180c */
[----:B------:R3:W-:Y:S01]  /*1e10*/  @!P3 LDGSTS.E.BYPASS.LTC128B.128 [R218+0x2080], [R104.64], !P1 ;  /* 0x0208000068dabfae */ /* 0x0007e2000c901d4a */
[C---:B----4-:R-:W-:Y:S03]  /*1e20*/  HMMA.16816.F32.BF16 R36, R40.reuse, R20, R36 ;  /* 0x000000142824723c */ /* 0x050fe60000041824 */
[----:B------:R3:W-:Y:S04]  /*1e30*/  @!P3 LDGSTS.E.BYPASS.LTC128B.128 [R218+0x2c80], [R104.64+0x40], !P2 ;  /* 0x02c8004068dabfae */ /* 0x0007e8000d101d4a */
[----:B------:R3:W-:Y:S01]  /*1e40*/  @!P3 LDGSTS.E.BYPASS.LTC128B.128 [R218+0x3880], [R104.64+0x80], !P0 ;  /* 0x0388008068dabfae */ /* 0x0007e2000c101d4a */
[----:B------:R-:W-:Y:S01]  /*1e50*/  HMMA.16816.F32.BF16 R28, R40, R16, R28 ;  /* 0x00000010281c723c */ /* 0x000fe2000004181c */
[----:B------:R-:W-:-:S02]  /*1e60*/  ISETP.GT.AND P0, PT, R101, UR6, PT ;  /* 0x0000000665007c0c */ /* 0x000fc4000bf04270 */
[----:B------:R-:W-:Y:S04]  /*1e70*/  LDSM.16.M88.4 R88, [R217+0x9080] ;  /* 0x00908000d958783b */ /* 0x000fe80000000200 */
[----:B------:R-:W4:Y:S01]  /*1e80*/  LDSM.16.M88.4 R80, [R216+0x4c80] ;  /* 0x004c8000d850783b */ /* 0x000f220000000200 */
[C---:B------:R-:W-:Y:S03]  /*1e90*/  HMMA.16816.F32.BF16 R32, R40.reuse, R22, R32 ;  /* 0x000000162820723c */ /* 0x040fe60000041820 */
[----:B------:R-:W5:Y:S04]  /*1ea0*/  LDSM.16.M88.4 R76, [R216+0x5080] ;  /* 0x00508000d84c783b */ /* 0x000f680000000200 */
[----:B------:R-:W3:Y:S01]  /*1eb0*/  LDSM.16.M88.4 R84, [R216+0x4880] ;  /* 0x00488000d854783b */ /* 0x000ee20000000200 */
[----:B------:R-:W-:Y:S03]  /*1ec0*/  HMMA.16816.F32.BF16 R48, R40, R10, R48 ;  /* 0x0000000a2830723c */ /* 0x000fe60000041830 */
[----:B--2---:R-:W2:Y:S04]  /*1ed0*/  LDSM.16.M88.4 R72, [R217+0x8080] ;  /* 0x00808000d948783b */ /* 0x004ea80000000200 */
[----:B------:R-:W-:Y:S01]  /*1ee0*/  LDSM.16.M88.4 R40, [R213+0x9080] ;  /* 0x00908000d528783b */ /* 0x000fe20000000200 */
[C---:B-1----:R-:W-:Y:S03]  /*1ef0*/  HMMA.16816.F32.BF16 R68, R4.reuse, R20, R68 ;  /* 0x000000140444723c */ /* 0x042fe60000041844 */
[----:B------:R-:W0:Y:S05]  /*1f00*/  LDGDEPBAR ;  /* 0x00000000000079af */ /* 0x000e2a0000000000 */
[C---:B------:R-:W-:Y:S08]  /*1f10*/  HMMA.16816.F32.BF16 R60, R4.reuse, R16, R60 ;  /* 0x00000010043c723c */ /* 0x040ff0000004183c */
[C---:B------:R-:W-:Y:S08]  /*1f20*/  HMMA.16816.F32.BF16 R52, R4.reuse, R8, R52 ;  /* 0x000000080434723c */ /* 0x040ff00000041834 */
[C---:B------:R-:W-:Y:S01]  /*1f30*/  HMMA.16816.F32.BF16 R64, R4.reuse, R22, R64 ;  /* 0x000000160440723c */ /* 0x040fe20000041840 */
[----:B------:R-:W-:Y:S07]  /*1f40*/  LDSM.16.M88.4 R20, [R215+0x1400] ;  /* 0x00140000d714783b */ /* 0x000fee0000000200 */
[C---:B------:R-:W-:Y:S01]  /*1f50*/  HMMA.16816.F32.BF16 R56, R4.reuse, R18, R56 ;  /* 0x000000120438723c */ /* 0x040fe20000041838 */
[----:B------:R-:W-:Y:S07]  /*1f60*/  LDSM.16.M88.4 R16, [R215+0xc00] ;  /* 0x000c0000d710783b */ /* 0x000fee0000000200 */
[----:B------:R-:W-:Y:S01]  /*1f70*/  HMMA.16816.F32.BF16 R44, R4, R10, R44 ;  /* 0x0000000a042c723c */ /* 0x000fe2000004182c */
[----:B------:R-:W1:Y:S04]  /*1f80*/  LDSM.16.M88.4 R8, [R215+0x1000] ;  /* 0x00100000d708783b */ /* 0x000e680000000200 */
[----:B------:R-:W1:Y:S03]  /*1f90*/  LDSM.16.M88.4 R4, [R213+0x8080] ;  /* 0x00808000d504783b */ /* 0x000e660000000200 */
[C---:B----4-:R-:W-:Y:S08]  /*1fa0*/  HMMA.16816.F32.BF16 R24, R88.reuse, R82, R24 ;  /* 0x000000525818723c */ /* 0x050ff00000041818 */
[C---:B-----5:R-:W-:Y:S08]  /*1fb0*/  HMMA.16816.F32.BF16 R12, R88.reuse, R76, R12 ;  /* 0x0000004c580c723c */ /* 0x060ff0000004180c */
[C---:B---3--:R-:W-:Y:S08]  /*1fc0*/  HMMA.16816.F32.BF16 R36, R88.reuse, R84, R36 ;  /* 0x000000545824723c */ /* 0x048ff00000041824 */
[C---:B------:R-:W-:Y:S08]  /*1fd0*/  HMMA.16816.F32.BF16 R28, R88.reuse, R80, R28 ;  /* 0x00000050581c723c */ /* 0x040ff0000004181c */
[C---:B------:R-:W-:Y:S08]  /*1fe0*/  HMMA.16816.F32.BF16 R32, R88.reuse, R86, R32 ;  /* 0x000000565820723c */ /* 0x040ff00000041820 */
[----:B------:R-:W-:Y:S01]  /*1ff0*/  HMMA.16816.F32.BF16 R48, R88, R78, R48 ;  /* 0x0000004e5830723c */ /* 0x000fe20000041830 */
[----:B------:R-:W-:Y:S07]  /*2000*/  LDSM.16.M88.4 R88, [R217+0xa080] ;  /* 0x00a08000d958783b */ /* 0x000fee0000000200 */
[C---:B--2---:R-:W-:Y:S08]  /*2010*/  HMMA.16816.F32.BF16 R68, R72.reuse, R84, R68 ;  /* 0x000000544844723c */ /* 0x044ff00000041844 */
[C---:B------:R-:W-:Y:S01]  /*2020*/  HMMA.16816.F32.BF16 R64, R72.reuse, R86, R64 ;  /* 0x000000564840723c */ /* 0x040fe20000041840 */
[----:B------:R-:W-:Y:S07]  /*2030*/  LDSM.16.M88.4 R84, [R217+0xb080] ;  /* 0x00b08000d954783b */ /* 0x000fee0000000200 */
[C---:B------:R-:W-:Y:S08]  /*2040*/  HMMA.16816.F32.BF16 R60, R72.reuse, R80, R60 ;  /* 0x00000050483c723c */ /* 0x040ff0000004183c */
[C---:B------:R-:W-:Y:S01]  /*2050*/  HMMA.16816.F32.BF16 R56, R72.reuse, R82, R56 ;  /* 0x000000524838723c */ /* 0x040fe20000041838 */
[----:B------:R-:W-:Y:S07]  /*2060*/  LDSM.16.M88.4 R80, [R216+0x5480] ;  /* 0x00548000d850783b */ /* 0x000fee0000000200 */
[C---:B------:R-:W-:Y:S08]  /*2070*/  HMMA.16816.F32.BF16 R52, R72.reuse, R76, R52 ;  /* 0x0000004c4834723c */ /* 0x040ff00000041834 */
[----:B------:R-:W-:Y:S01]  /*2080*/  HMMA.16816.F32.BF16 R44, R72, R78, R44 ;  /* 0x0000004e482c723c */ /* 0x000fe2000004182c */
[----:B------:R-:W2:Y:S04]  /*2090*/  LDSM.16.M88.4 R76, [R216+0x5880] ;  /* 0x00588000d84c783b */ /* 0x000ea80000000200 */
[----:B------:R-:W3:Y:S03]  /*20a0*/  LDSM.16.M88.4 R72, [R216+0x5c80] ;  /* 0x005c8000d848783b */ /* 0x000ee60000000200 */
[C---:B-1----:R-:W-:Y:S08]  /*20b0*/  HMMA.16816.F32.BF16 R24, R40.reuse, R10, R24 ;  /* 0x0000000a2818723c */ /* 0x042ff00000041818 */
[C---:B------:R-:W-:Y:S08]  /*20c0*/  HMMA.16816.F32.BF16 R12, R40.reuse, R20, R12 ;  /* 0x00000014280c723c */ /* 0x040ff0000004180c */
[C---:B------:R-:W-:Y:S08]  /*20d0*/  HMMA.16816.F32.BF16 R36, R40.reuse, R16, R36 ;  /* 0x000000102824723c */ /* 0x040ff00000041824 */
[C---:B------:R-:W-:Y:S08]  /*20e0*/  HMMA.16816.F32.BF16 R32, R40.reuse, R18, R32 ;  /* 0x000000122820723c */ /* 0x040ff00000041820 */
[C---:B------:R-:W-:Y:S08]  /*20f0*/  HMMA.16816.F32.BF16 R28, R40.reuse, R8, R28 ;  /* 0x00000008281c723c */ /* 0x040ff0000004181c */
[----:B------:R-:W-:Y:S01]  /*2100*/  HMMA.16816.F32.BF16 R48, R40, R22, R48 ;  /* 0x000000162830723c */ /* 0x000fe20000041830 */
[----:B------:R-:W-:Y:S07]  /*2110*/  LDSM.16.M88.4 R40, [R213+0xb080] ;  /* 0x00b08000d528783b */ /* 0x000fee0000000200 */
[C---:B------:R-:W-:Y:S08]  /*2120*/  HMMA.16816.F32.BF16 R68, R4.reuse, R16, R68 ;  /* 0x000000100444723c */ /* 0x040ff00000041844 */
[C---:B------:R-:W-:Y:S01]  /*2130*/  HMMA.16816.F32.BF16 R64, R4.reuse, R18, R64 ;  /* 0x000000120440723c */ /* 0x040fe20000041840 */
[----:B------:R-:W-:Y:S07]  /*2140*/  LDSM.16.M88.4 R16, [R215+0x1800] ;  /* 0x00180000d710783b */ /* 0x000fee0000000200 */
[C---:B------:R-:W-:Y:S08]  /*2150*/  HMMA.16816.F32.BF16 R60, R4.reuse, R8, R60 ;  /* 0x00000008043c723c */ /* 0x040ff0000004183c */
[C---:B------:R-:W-:Y:S01]  /*2160*/  HMMA.16816.F32.BF16 R56, R4.reuse, R10, R56 ;  /* 0x0000000a0438723c */ /* 0x040fe20000041838 */
[----:B------:R-:W1:Y:S07]  /*2170*/  LDSM.16.M88.4 R8, [R215+0x1c00] ;  /* 0x001c0000d708783b */ /* 0x000e6e0000000200 */
[C---:B------:R-:W-:Y:S08]  /*2180*/  HMMA.16816.F32.BF16 R52, R4.reuse, R20, R52 ;  /* 0x000000140434723c */ /* 0x040ff00000041834 */
[----:B------:R-:W-:Y:S01]  /*2190*/  HMMA.16816.F32.BF16 R44, R4, R22, R44 ;  /* 0x00000016042c723c */ /* 0x000fe2000004182c */
[----:B------:R-:W4:Y:S04]  /*21a0*/  LDSM.16.M88.4 R4, [R215+0x2000] ;  /* 0x00200000d704783b */ /* 0x000f280000000200 */
[----:B------:R-:W5:Y:S01]  /*21b0*/  LDSM.16.M88.4 R20, [R213+0xa080] ;  /* 0x00a08000d514783b */ /* 0x000f620000000200 */
[----:B------:R-:W-:-:S04]  /*21c0*/  DEPBAR.LE SB0, 0x0 ;  /* 0x000080000000791a */ /* 0x000fc80000000000 */
[C---:B--2---:R-:W-:Y:S08]  /*21d0*/  HMMA.16816.F32.BF16 R24, R84.reuse, R78, R24 ;  /* 0x0000004e5418723c */ /* 0x044ff00000041818 */
[C---:B---3--:R-:W-:Y:S08]  /*21e0*/  HMMA.16816.F32.BF16 R12, R84.reuse, R72, R12 ;  /* 0x00000048540c723c */ /* 0x048ff0000004180c */
[C---:B------:R-:W-:Y:S08]  /*21f0*/  HMMA.16816.F32.BF16 R36, R84.reuse, R80, R36 ;  /* 0x000000505424723c */ /* 0x040ff00000041824 */
[C---:B------:R-:W-:Y:S08]  /*2200*/  HMMA.16816.F32.BF16 R32, R84.reuse, R82, R32 ;  /* 0x000000525420723c */ /* 0x040ff00000041820 */
[C---:B------:R-:W-:Y:S08]  /*2210*/  HMMA.16816.F32.BF16 R28, R84.reuse, R76, R28 ;  /* 0x0000004c541c723c */ /* 0x040ff0000004181c */
[----:B------:R-:W-:Y:S08]  /*2220*/  HMMA.16816.F32.BF16 R48, R84, R74, R48 ;  /* 0x0000004a5430723c */ /* 0x000ff00000041830 */
[C---:B------:R-:W-:Y:S08]  /*2230*/  HMMA.16816.F32.BF16 R68, R88.reuse, R80, R68 ;  /* 0x000000505844723c */ /* 0x040ff00000041844 */
[C---:B------:R-:W-:Y:S08]  /*2240*/  HMMA.16816.F32.BF16 R64, R88.reuse, R82, R64 ;  /* 0x000000525840723c */ /* 0x040ff00000041840 */
[C---:B------:R-:W-:Y:S08]  /*2250*/  HMMA.16816.F32.BF16 R60, R88.reuse, R76, R60 ;  /* 0x0000004c583c723c */ /* 0x040ff0000004183c */
[C---:B------:R-:W-:Y:S08]  /*2260*/  HMMA.16816.F32.BF16 R56, R88.reuse, R78, R56 ;  /* 0x0000004e5838723c */ /* 0x040ff00000041838 */
[C---:B------:R-:W-:Y:S08]  /*2270*/  HMMA.16816.F32.BF16 R52, R88.reuse, R72, R52 ;  /* 0x000000485834723c */ /* 0x040ff00000041834 */
[----:B------:R-:W-:Y:S08]  /*2280*/  HMMA.16816.F32.BF16 R44, R88, R74, R44 ;  /* 0x0000004a582c723c */ /* 0x000ff0000004182c */
[C---:B-1----:R-:W-:Y:S08]  /*2290*/  HMMA.16816.F32.BF16 R72, R40.reuse, R10, R24 ;  /* 0x0000000a2848723c */ /* 0x042ff00000041818 */
[C---:B----4-:R-:W-:Y:S08]  /*22a0*/  HMMA.16816.F32.BF16 R24, R40.reuse, R4, R12 ;  /* 0x000000042818723c */ /* 0x050ff0000004180c */
[C---:B------:R-:W-:Y:S08]  /*22b0*/  HMMA.16816.F32.BF16 R36, R40.reuse, R16, R36 ;  /* 0x000000102824723c */ /* 0x040ff00000041824 */
[C---:B------:R-:W-:Y:S08]  /*22c0*/  HMMA.16816.F32.BF16 R32, R40.reuse, R18, R32 ;  /* 0x000000122820723c */ /* 0x040ff00000041820 */
[C---:B------:R-:W-:Y:S08]  /*22d0*/  HMMA.16816.F32.BF16 R28, R40.reuse, R8, R28 ;  /* 0x00000008281c723c */ /* 0x040ff0000004181c */
[----:B------:R-:W-:Y:S08]  /*22e0*/  HMMA.16816.F32.BF16 R12, R40, R6, R48 ;  /* 0x00000006280c723c */ /* 0x000ff00000041830 */
[C---:B-----5:R-:W-:Y:S08]  /*22f0*/  HMMA.16816.F32.BF16 R68, R20.reuse, R16, R68 ;  /* 0x000000101444723c */ /* 0x060ff00000041844 */
[C---:B------:R-:W-:Y:S08]  /*2300*/  HMMA.16816.F32.BF16 R64, R20.reuse, R18, R64 ;  /* 0x000000121440723c */ /* 0x040ff00000041840 */
[C---:B------:R-:W-:Y:S08]  /*2310*/  HMMA.16816.F32.BF16 R60, R20.reuse, R8, R60 ;  /* 0x00000008143c723c */ /* 0x040ff0000004183c */
[C---:B------:R-:W-:Y:S08]  /*2320*/  HMMA.16816.F32.BF16 R56, R20.reuse, R10, R56 ;  /* 0x0000000a1438723c */ /* 0x040ff00000041838 */
[C---:B------:R-:W-:Y:S08]  /*2330*/  HMMA.16816.F32.BF16 R52, R20.reuse, R4, R52 ;  /* 0x000000041434723c */ /* 0x040ff00000041834 */
[----:B------:R-:W-:Y:S01]  /*2340*/  HMMA.16816.F32.BF16 R44, R20, R6, R44 ;  /* 0x00000006142c723c */ /* 0x000fe2000004182c */
[----:B------:R-:W-:Y:S06]  /*2350*/  BAR.SYNC.DEFER_BLOCKING 0x0 ;  /* 0x0000000000007b1d */ /* 0x000fec0000010000 */
[----:B------:R-:W-:Y:S05]  /*2360*/  @!P0 BRA `(.L_x_159) ;  /* 0x000001a000008947 */ /* 0x000fea0003800000 */
[----:B------:R-:W-:Y:S02]  /*2370*/  IADD3 R4, -R228, 0x30, RZ ;  /* 0x00000030e4047810 */ /* 0x000fe40007ffe1ff */
[----:B------:R-:W-:-:S02]  /*2380*/  IADD3 R7, R148, -0x2, RZ ;  /* 0xfffffffe94077810 */ /* 0x000fc40007ffe0ff */
[----:B------:R-:W-:Y:S02]  /*2390*/  ISETP.GE.AND P2, PT, R4, 0x21, PT ;  /* 0x000000210400780c */ /* 0x000fe40003f46270 */
[----:B------:R-:W-:Y:S01]  /*23a0*/  SHF.R.S32.HI R5, RZ, 0x1f, R7 ;  /* 0x0000001fff057819 */ /* 0x000fe20000011407 */
[-C--:B------:R-:W-:Y:S02]  /*23b0*/  IMAD R92, R92, R7.reuse, RZ ;  /* 0x000000075c5c7224 */ /* 0x080fe400078e02ff */
[----:B------:R-:W-:-:S04]  /*23c0*/  IMAD.WIDE.U32 R8, R98, R7, RZ ;  /* 0x0000000762087225 */ /* 0x000fc800078e00ff */
[----:B------:R-:W-:-:S04]  /*23d0*/  IMAD R5, R5, R98, R92 ;  /* 0x0000006205057224 */ /* 0x000fc800078e025c */
[----:B------:R-:W-:Y:S01]  /*23e0*/  IMAD.IADD R5, R9, 0x1, R5 ;  /* 0x0000000109057824 */ /* 0x000fe200078e0205 */
[----:B------:R-:W-:-:S04]  /*23f0*/  @P2 IADD3 R7, P1, P0, R220, UR8, R8 ;  /* 0x00000008dc072c10 */ /* 0x000fc8000f83e008 */
[----:B------:R-:W-:Y:S02]  /*2400*/  @P2 IADD3.X R6, R223, UR7, R5, P1, P0 ;  /* 0x00000007df062c10 */ /* 0x000fe40008fe0405 */
[----:B------:R-:W-:-:S13]  /*2410*/  ISETP.GE.AND P1, PT, R4, 0x1, PT ;  /* 0x000000010400780c */ /* 0x000fda0003f26270 */
[----:B------:R-:W-:-:S05]  /*2420*/  @P1 IADD3 R8, P0, R220, R8, RZ ;  /* 0x00000008dc081210 */ /* 0x000fca0007f1e0ff */
[----:B------:R-:W-:Y:S01]  /*2430*/  @P1 IMAD.X R5, R5, 0x1, R223, P0 ;  /* 0x0000000105051824 */ /* 0x000fe200000e06df */
[----:B------:R-:W-:-:S04]  /*2440*/  @P2 LEA R10, P0, R7, c[0x0][0x1c8], 0x1 ;  /* 0x00007200070a2a11 */ /* 0x000fc800078008ff */
[----:B------:R-:W-:Y:S02]  /*2450*/  @P2 LEA.HI.X R11, R7, c[0x0][0x1cc], R6, 0x1, P0 ;  /* 0x00007300070b2a11 */ /* 0x000fe400000f0c06 */
[----:B------:R-:W-:-:S04]  /*2460*/  @P1 LEA R4, P0, R8, c[0x0][0x1c8], 0x1 ;  /* 0x0000720008041a11 */ /* 0x000fc800078008ff */
[----:B------:R-:W-:-:S05]  /*2470*/  @P1 LEA.HI.X R5, R8, c[0x0][0x1cc], R5, 0x1, P0 ;  /* 0x0000730008051a11 */ /* 0x000fca00000f0c05 */
[----:B------:R-:W-:Y:S01]  /*2480*/  @!PT LDS RZ, [RZ] ;  /* 0x00000000fffff984 */ /* 0x000fe20000000800 */
[----:B------:R-:W-:Y:S01]  /*2490*/  @!PT LDS RZ, [RZ] ;  /* 0x00000000fffff984 */ /* 0x000fe20000000800 */
[----:B------:R-:W-:Y:S01]  /*24a0*/  @!PT LDS RZ, [RZ] ;  /* 0x00000000fffff984 */ /* 0x000fe20000000800 */
[----:B------:R1:W-:Y:S04]  /*24b0*/  @P1 LDGSTS.E.BYPASS.LTC128B.128 [R218+0x3c80], [R4.64], !P6 ;  /* 0x03c8000004da1fae */ /* 0x0003e8000f101d4a */
[----:B------:R1:W-:Y:S04]  /*24c0*/  @P1 LDGSTS.E.BYPASS.LTC128B.128 [R218+0x4880], [R4.64+0x40], !P5 ;  /* 0x0488004004da1fae */ /* 0x0003e8000e901d4a */
[----:B------:R1:W-:Y:S04]  /*24d0*/  @P1 LDGSTS.E.BYPASS.LTC128B.128 [R218+0x5480], [R4.64+0x80], !P4 ;  /* 0x0548008004da1fae */ /* 0x0003e8000e101d4a */
[----:B------:R1:W-:Y:S04]  /*24e0*/  @P2 LDGSTS.E.BYPASS.LTC128B.128 [R218+0x4480], [R10.64], !P6 ;  /* 0x044800000ada2fae */ /* 0x0003e8000f101d4a */
[----:B------:R1:W-:Y:S04]  /*24f0*/  @P2 LDGSTS.E.BYPASS.LTC128B.128 [R218+0x5080], [R10.64+0x40], !P5 ;  /* 0x050800400ada2fae */ /* 0x0003e8000e901d4a */
[----:B------:R1:W-:Y:S02]  /*2500*/  @P2 LDGSTS.E.BYPASS.LTC128B.128 [R218+0x5c80], [R10.64+0x80], !P4 ;  /* 0x05c800800ada2fae */ /* 0x0003e4000e101d4a */
.L_x_159:
[----:B-1----:R-:W-:Y:S01]  /*2510*/  LOP3.LUT R5, R96, 0xffffffe0, RZ, 0xc0, !PT ;  /* 0xffffffe060057812 */ /* 0x002fe200078ec0ff */
[----:B------:R-:W-:Y:S01]  /*2520*/  ULDC UR9, c[0x0][0x324] ;  /* 0x0000c90000097ab9 */ /* 0x000fe20000000800 */
[----:B------:R-:W-:Y:S01]  /*2530*/  SHF.R.S32.HI R6, RZ, 0x1f, R95 ;  /* 0x0000001fff067819 */ /* 0x000fe2000001145f */
[----:B------:R-:W-:Y:S01]  /*2540*/  ULOP3.LUT UR9, URZ, UR9, URZ, 0x33, !UPT ;  /* 0x000000093f097292 */ /* 0x000fe2000f8e333f */
[----:B------:R-:W-:Y:S01]  /*2550*/  PLOP3.LUT P1, PT, PT, PT, UP2, 0x80, 0x0 ;  /* 0x000000000000781c */ /* 0x000fe20003f2f028 */
[----:B------:R-:W-:Y:S01]  /*2560*/  IMAD.IADD R94, R94, 0x1, -R5 ;  /* 0x000000015e5e7824 */ /* 0x000fe200078e0a05 */
[----:B------:R-:W-:Y:S01]  /*2570*/  LEA.HI R6, R6, R95, RZ, 0x2 ;  /* 0x0000005f06067211 */ /* 0x000fe200078f10ff */
[----:B------:R-:W0:Y:S01]  /*2580*/  LDGDEPBAR ;  /* 0x00000000000079af */ /* 0x000e220000000000 */
[----:B------:R-:W-:-:S02]  /*2590*/  PLOP3.LUT P0, PT, PT, PT, UP2, 0x80, 0x0 ;  /* 0x000000000000781c */ /* 0x000fc40003f0f028 */
[----:B------:R-:W-:Y:S02]  /*25a0*/  SHF.R.S32.HI R5, RZ, 0x1f, R94 ;  /* 0x0000001fff057819 */ /* 0x000fe4000001145e */
[----:B------:R-:W-:Y:S02]  /*25b0*/  LOP3.LUT R6, R6, 0xffffffc, RZ, 0xc0, !PT ;  /* 0x0ffffffc06067812 */ /* 0x000fe400078ec0ff */
[----:B------:R-:W-:Y:S02]  /*25c0*/  LEA.HI R4, R5, R94, RZ, 0x2 ;  /* 0x0000005e05047211 */ /* 0x000fe400078f10ff */
[----:B------:R-:W-:Y:S01]  /*25d0*/  LEA.HI R5, R97, R97, RZ, 0x1 ;  /* 0x0000006161057211 */ /* 0x000fe200078f08ff */
[----:B------:R-:W-:Y:S01]  /*25e0*/  IMAD.IADD R95, R95, 0x1, -R6 ;  /* 0x000000015f5f7824 */ /* 0x000fe200078e0a06 */
[----:B------:R-:W-:Y:S02]  /*25f0*/  LEA.HI.SX32 R6, R4, UR13, 0x1e ;  /* 0x0000000d04067c11 */ /* 0x000fe4000f8ff2ff */
[C---:B------:R-:W-:Y:S01]  /*2600*/  LOP3.LUT R8, R5.reuse, 0x1ffffffe, RZ, 0xc0, !PT ;  /* 0x1ffffffe05087812 */ /* 0x040fe200078ec0ff */
[----:B------:R-:W-:-:S02]  /*2610*/  IMAD.SHL.U32 R7, R5, 0x20, RZ ;  /* 0x0000002005077824 */ /* 0x000fc400078e00ff */
[----:B------:R-:W-:Y:S02]  /*2620*/  IMAD R6, R95, 0x10, R6 ;  /* 0x000000105f067824 */ /* 0x000fe400078e0206 */
[----:B------:R-:W-:Y:S01]  /*2630*/  IMAD.IADD R8, R97, 0x1, -R8 ;  /* 0x0000000161087824 */ /* 0x000fe200078e0a08 */
[----:B------:R-:W-:-:S05]  /*2640*/  LOP3.LUT R7, R7, 0xffffffc0, RZ, 0xc0, !PT ;  /* 0xffffffc007077812 */ /* 0x000fca00078ec0ff */
[----:B------:R-:W-:-:S04]  /*2650*/  IMAD.IADD R7, R7, 0x1, R6 ;  /* 0x0000000107077824 */ /* 0x000fc800078e0206 */
[----:B------:R-:W-:-:S04]  /*2660*/  IMAD R219, R8, 0x8, R7 ;  /* 0x0000000808db7824 */ /* 0x000fc800078e0207 */
[----:B------:R-:W-:-:S04]  /*2670*/  @P1 IMAD.HI.U32 R5, R219, c[0x0][0x2c8], RZ ;  /* 0x0000b200db051a27 */ /* 0x000fc800078e00ff */
[----:B------:R-:W-:Y:S01]  /*2680*/  IMAD.MOV.U32 R49, RZ, RZ, R219 ;  /* 0x000000ffff317224 */ /* 0x000fe200078e00db */
[----:B------:R-:W-:Y:S02]  /*2690*/  @P0 SHF.R.U32.HI R49, RZ, c[0x0][0x2cc], R5 ;  /* 0x0000b300ff310a19 */ /* 0x000fe40000011605 */
[----:B------:R-:W-:Y:S02]  /*26a0*/  LOP3.LUT R5, R4, 0x7ffffffc, RZ, 0xc0, !PT ;  /* 0x7ffffffc04057812 */ /* 0x000fe400078ec0ff */
[----:B------:R-:W-:Y:S01]  /*26b0*/  PLOP3.LUT P0, PT, PT, PT, UP1, 0x40, 0x0 ;  /* 0x000000000000781c */ /* 0x000fe20003f0e818 */
[----:B------:R-:W1:Y:S02]  /*26c0*/  SHFL.IDX PT, R4, R49, RZ, 0x1c1f ;  /* 0x001c1fff31047589 */ /* 0x000e6400000e0000 */
[----:B------:R-:W-:-:S04]  /*26d0*/  IMAD.IADD R5, R94, 0x1, -R5 ;  /* 0x000000015e057824 */ /* 0x000fc800078e0a05 */
[----:B------:R-:W-:-:S04]  /*26e0*/  IMAD.SHL.U32 R224, R5, 0x2, RZ ;  /* 0x0000000205e07824 */ /* 0x000fc800078e00ff */
[----:B------:R-:W-:Y:S01]  /*26f0*/  IMAD.IADD R48, R93, 0x1, -R224 ;  /* 0x000000015d307824 */ /* 0x000fe200078e0ae0 */
[C---:B------:R-:W-:Y:S02]  /*2700*/  IADD3 R23, -R224.reuse, 0x1, R3 ;  /* 0x00000001e0177810 */ /* 0x040fe40007ffe103 */
[----:B------:R-:W-:Y:S02]  /*2710*/  IADD3 R77, -R224, c[0x0][0x1d0], R93 ;  /* 0x00007400e04d7a10 */ /* 0x000fe40007ffe15d */
[----:B------:R-:W-:-:S04]  /*2720*/  IADD3 R23, R23, -c[0x0][0x168], RZ ;  /* 0x80005a0017177a10 */ /* 0x000fc80007ffe0ff */
[C---:B------:R-:W-:Y:S02]  /*2730*/  IADD3 R78, R23.reuse, c[0x0][0x328], RZ ;  /* 0x0000ca00174e7a10 */ /* 0x040fe40007ffe0ff */
[----:B------:R-:W-:-:S03]  /*2740*/  IADD3 R23, R23, UR9, RZ ;  /* 0x0000000917177c10 */ /* 0x000fc6000fffe0ff */
[--C-:B-1----:R-:W-:Y:S02]  /*2750*/  IMAD.IADD R6, R78, 0x1, R4.reuse ;  /* 0x000000014e067824 */ /* 0x102fe400078e0204 */
[----:B------:R-:W-:-:S03]  /*2760*/  IMAD.IADD R5, R23, 0x1, R4 ;  /* 0x0000000117057824 */ /* 0x000fc600078e0204 */
[----:B------:R-:W-:Y:S01]  /*2770*/  IMNMX R9, R6, R77, PT ;  /* 0x0000004d06097217 */ /* 0x000fe20003800200 */
[----:B------:R-:W-:Y:S05]  /*2780*/  @P0 BRA `(.L_x_160) ;  /* 0x0000015000000947 */ /* 0x000fea0003800000 */
[----:B------:R-:W-:Y:S01]  /*2790*/  IADD3 R4, R4, c[0x0][0x1d0], RZ ;  /* 0x0000740004047a10 */ /* 0x000fe20007ffe0ff */
[----:B------:R-:W-:Y:S03]  /*27a0*/  BSSY B0, `(.L_x_161) ;  /* 0x000000f000007945 */ /* 0x000fe60003800000 */
[----:B------:R-:W-:-:S04]  /*27b0*/  IADD3 R7, R4, -c[0x0][0x168], RZ ;  /* 0x80005a0004077a10 */ /* 0x000fc80007ffe0ff */
[----:B------:R-:W-:-:S13]  /*27c0*/  ISETP.GT.AND P0, PT, R7, -0x1, PT ;  /* 0xffffffff0700780c */ /* 0x000fda0003f04270 */
[----:B------:R-:W-:Y:S05]  /*27d0*/  @P0 BRA `(.L_x_162) ;  /* 0x0000007000000947 */ /* 0x000fea0003800000 */
[----:B------:R-:W-:Y:S01]  /*27e0*/  IMAD.MOV.U32 R3, RZ, RZ, c[0x0][0x32c] ;  /* 0x0000cb00ff037624 */ /* 0x000fe200078e00ff */
[----:B------:R-:W-:-:S04]  /*27f0*/  LOP3.LUT R7, RZ, R7, RZ, 0x33, !PT ;  /* 0x00000007ff077212 */ /* 0x000fc800078e33ff */
[----:B------:R-:W-:-:S13]  /*2800*/  ISETP.NE.AND P0, PT, R3, 0x1, PT ;  /* 0x000000010300780c */ /* 0x000fda0003f05270 */
[----:B------:R-:W-:-:S05]  /*2810*/  @P0 IMAD.HI.U32 R3, R7, c[0x0][0x330], RZ ;  /* 0x0000cc0007030a27 */ /* 0x000fca00078e00ff */
[----:B------:R-:W-:-:S04]  /*2820*/  @P0 SHF.R.U32.HI R7, RZ, c[0x0][0x334], R3 ;  /* 0x0000cd00ff070a19 */ /* 0x000fc80000011603 */
[----:B------:R-:W-:Y:S01]  /*2830*/  LOP3.LUT R7, RZ, R7, RZ, 0x33, !PT ;  /* 0x00000007ff077212 */ /* 0x000fe200078e33ff */
[----:B------:R-:W-:Y:S05]  /*2840*/  BRA `(.L_x_163) ;  /* 0x0000004000007947 */ /* 0x000fea0003800000 */
.L_x_162:
[----:B------:R-:W-:-:S04]  /*2850*/  MOV R3, c[0x0][0x32c] ;  /* 0x0000cb0000037a02 */ /* 0x000fc80000000f00 */
[----:B------:R-:W-:-:S13]  /*2860*/  ISETP.NE.AND P0, PT, R3, 0x1, PT ;  /* 0x000000010300780c */ /* 0x000fda0003f05270 */
[----:B------:R-:W-:-:S05]  /*2870*/  @P0 IMAD.HI.U32 R3, R7, c[0x0][0x330], RZ ;  /* 0x0000cc0007030a27 */ /* 0x000fca00078e00ff */
[----:B------:R-:W-:Y:S02]  /*2880*/  @P0 SHF.R.U32.HI R7, RZ, c[0x0][0x334], R3 ;  /* 0x0000cd00ff070a19 */ /* 0x000fe40000011603 */
.L_x_163:
[----:B------:R-:W-:Y:S05]  /*2890*/  BSYNC B0 ;  /* 0x0000000000007941 */ /* 0x000fea0003800000 */
.L_x_161:
[----:B------:R-:W-:-:S05]  /*28a0*/  IMAD R6, R7, c[0x0][0x32c], R48 ;  /* 0x0000cb0007067a24 */ /* 0x000fca00078e0230 */
[----:B------:R-:W-:Y:S02]  /*28b0*/  IADD3 R4, R6, c[0x0][0x32c], RZ ;  /* 0x0000cb0006047a10 */ /* 0x000fe40007ffe0ff */
[----:B------:R-:W-:Y:S02]  /*28c0*/  IMNMX R5, R5, R6, !PT ;  /* 0x0000000605057217 */ /* 0x000fe40007800200 */
[----:B------:R-:W-:Y:S02]  /*28d0*/  IMNMX R9, R9, R4, PT ;  /* 0x0000000409097217 */ /* 0x000fe40003800200 */
.L_x_160:
[----:B------:R-:W1:Y:S01]  /*28e0*/  SHFL.IDX PT, R4, R49, 0x1, 0x1c1f ;  /* 0x003c1f0031047f89 */ /* 0x000e6200000e0000 */
[----:B------:R-:W-:Y:S01]  /*28f0*/  PLOP3.LUT P0, PT, PT, PT, UP1, 0x40, 0x0 ;  /* 0x000000000000781c */ /* 0x000fe20003f0e818 */
[--C-:B-1----:R-:W-:Y:S02]  /*2900*/  IMAD.IADD R6, R78, 0x1, R4.reuse ;  /* 0x000000014e067824 */ /* 0x102fe400078e0204 */
[----:B------:R-:W-:-:S03]  /*2910*/  IMAD.IADD R3, R23, 0x1, R4 ;  /* 0x0000000117037824 */ /* 0x000fc600078e0204 */
[----:B------:R-:W-:-:S07]  /*2920*/  IMNMX R79, R6, R77, PT ;  /* 0x0000004d064f7217 */ /* 0x000fce0003800200 */
        /* <DEDUP_REMOVED lines=13> */
.L_x_166:
[----:B------:R-:W-:-:S04]  /*2a00*/  MOV R4, c[0x0][0x32c] ;  /* 0x0000cb0000047a02 */ /* 0x000fc80000000f00 */
[----:B------:R-:W-:-:S13]  /*2a10*/  ISETP.NE.AND P0, PT, R4, 0x1, PT ;  /* 0x000000010400780c */ /* 0x000fda0003f05270 */
[----:B------:R-:W-:-:S05]  /*2a20*/  @P0 IMAD.HI.U32 R4, R7, c[0x0][0x330], RZ ;  /* 0x0000cc0007040a27 */ /* 0x000fca00078e00ff */
[----:B------:R-:W-:Y:S02]  /*2a30*/  @P0 SHF.R.U32.HI R7, RZ, c[0x0][0x334], R4 ;  /* 0x0000cd00ff070a19 */ /* 0x000fe40000011604 */
.L_x_167:
[----:B------:R-:W-:Y:S05]  /*2a40*/  BSYNC B0 ;  /* 0x0000000000007941 */ /* 0x000fea0003800000 */
.L_x_165:
[----:B------:R-:W-:-:S05]  /*2a50*/  IMAD R6, R7, c[0x0][0x32c], R48 ;  /* 0x0000cb0007067a24 */ /* 0x000fca00078e0230 */
[----:B------:R-:W-:Y:S02]  /*2a60*/  IADD3 R4, R6, c[0x0][0x32c], RZ ;  /* 0x0000cb0006047a10 */ /* 0x000fe40007ffe0ff */
[----:B------:R-:W-:Y:S02]  /*2a70*/  IMNMX R3, R3, R6, !PT ;  /* 0x0000000603037217 */ /* 0x000fe40007800200 */
[----:B------:R-:W-:Y:S02]  /*2a80*/  IMNMX R79, R79, R4, PT ;  /* 0x000000044f4f7217 */ /* 0x000fe40003800200 */
.L_x_164:
[C---:B------:R-:W-:Y:S02]  /*2a90*/  ISETP.GE.AND P0, PT, R93.reuse, 0x2, PT ;  /* 0x000000025d00780c */ /* 0x040fe40003f06270 */
[----:B------:R-:W-:Y:S02]  /*2aa0*/  ISETP.GE.AND P1, PT, R93, 0x9, PT ;  /* 0x000000095d00780c */ /* 0x000fe40003f26270 */
[----:B------:R-:W-:Y:S02]  /*2ab0*/  P2R R7, PR, RZ, 0x1 ;  /* 0x00000001ff077803 */ /* 0x000fe40000000000 */
[----:B------:R-:W-:-:S02]  /*2ac0*/  ISETP.GT.AND P0, PT, R5, 0x1, !P0 ;  /* 0x000000010500780c */ /* 0x000fc40004704270 */
[----:B------:R-:W-:Y:S02]  /*2ad0*/  P2R R76, PR, RZ, 0x2 ;  /* 0x00000002ff4c7803 */ /* 0x000fe40000000000 */
[----:B------:R-:W-:Y:S02]  /*2ae0*/  ISETP.LT.OR P0, PT, R9, 0x2, P0 ;  /* 0x000000020900780c */ /* 0x000fe40000701670 */
[----:B------:R-:W-:Y:S02]  /*2af0*/  ISETP.GE.AND P2, PT, R93, 0x29, PT ;  /* 0x000000295d00780c */ /* 0x000fe40003f46270 */
[----:B------:R-:W-:Y:S02]  /*2b00*/  FSEL R6, R69, -INF , !P0 ;  /* 0xff80000045067808 */ /* 0x000fe40004000000 */
[----:B------:R-:W-:Y:S02]  /*2b10*/  ISETP.GT.AND P0, PT, R5, 0x8, !P1 ;  /* 0x000000080500780c */ /* 0x000fe40004f04270 */
[----:B------:R-:W-:-:S02]  /*2b20*/  ISETP.GE.AND P1, PT, R93, 0xa, PT ;  /* 0x0000000a5d00780c */ /* 0x000fc40003f26270 */
[----:B------:R-:W-:Y:S02]  /*2b30*/  ISETP.LT.OR P0, PT, R9, 0x9, P0 ;  /* 0x000000090900780c */ /* 0x000fe40000701670 */
[----:B------:R-:W-:Y:S02]  /*2b40*/  P2R R69, PR, RZ, 0x2 ;  /* 0x00000002ff457803 */ /* 0x000fe40000000000 */
[----:B------:R-:W-:Y:S02]  /*2b50*/  FSEL R64, R64, -INF , !P0 ;  /* 0xff80000040407808 */ /* 0x000fe40004000000 */
[----:B------:R-:W-:Y:S02]  /*2b60*/  ISETP.GT.AND P0, PT, R5, 0x9, !P1 ;  /* 0x000000090500780c */ /* 0x000fe40004f04270 */
[----:B------:R-:W-:Y:S02]  /*2b70*/  ISETP.GE.AND P1, PT, R93, 0x11, PT ;  /* 0x000000115d00780c */ /* 0x000fe40003f26270 */
[----:B------:R-:W-:-:S04]  /*2b80*/  ISETP.LT.OR P0, PT, R9, 0xa, P0 ;  /* 0x0000000a0900780c */ /* 0x000fc80000701670 */
[----:B------:R-:W-:Y:S02]  /*2b90*/  FSEL R4, R65, -INF , !P0 ;  /* 0xff80000041047808 */ /* 0x000fe40004000000 */
[----:B------:R-:W-:Y:S02]  /*2ba0*/  ISETP.GT.AND P0, PT, R5, 0x10, !P1 ;  /* 0x000000100500780c */ /* 0x000fe40004f04270 */
[----:B------:R-:W-:Y:S02]  /*2bb0*/  P2R R65, PR, RZ, 0x2 ;  /* 0x00000002ff417803 */ /* 0x000fe40000000000 */
[----:B------:R-:W-:Y:S02]  /*2bc0*/  ISETP.LT.OR P0, PT, R9, 0x11, P0 ;  /* 0x000000110900780c */ /* 0x000fe40000701670 */
[----:B------:R-:W-:Y:S02]  /*2bd0*/  ISETP.GE.AND P1, PT, R93, 0x12, PT ;  /* 0x000000125d00780c */ /* 0x000fe40003f26270 */
[----:B------:R-:W-:-:S02]  /*2be0*/  FSEL R40, R60, -INF , !P0 ;  /* 0xff8000003c287808 */ /* 0x000fc40004000000 */
[----:B------:R-:W-:Y:S02]  /*2bf0*/  ISETP.GT.AND P0, PT, R5, 0x11, !P1 ;  /* 0x000000110500780c */ /* 0x000fe40004f04270 */
[----:B------:R-:W-:Y:S02]  /*2c00*/  P2R R60, PR, RZ, 0x2 ;  /* 0x00000002ff3c7803 */ /* 0x000fe40000000000 */
[----:B------:R-:W-:Y:S02]  /*2c10*/  ISETP.LT.OR P0, PT, R9, 0x12, P0 ;  /* 0x000000120900780c */ /* 0x000fe40000701670 */
[----:B------:R-:W-:Y:S02]  /*2c20*/  ISETP.GE.AND P1, PT, R93, 0x19, PT ;  /* 0x000000195d00780c */ /* 0x000fe40003f26270 */
[----:B------:R-:W-:Y:S02]  /*2c30*/  FSEL R10, R61, -INF , !P0 ;  /* 0xff8000003d0a7808 */ /* 0x000fe40004000000 */
[----:B------:R-:W-:-:S02]  /*2c40*/  ISETP.GT.AND P0, PT, R5, 0x18, !P1 ;  /* 0x000000180500780c */ /* 0x000fc40004f04270 */
[----:B------:R-:W-:Y:S02]  /*2c50*/  P2R R51, PR, RZ, 0x2 ;  /* 0x00000002ff337803 */ /* 0x000fe40000000000 */
[----:B------:R-:W-:Y:S02]  /*2c60*/  ISETP.LT.OR P0, PT, R9, 0x19, P0 ;  /* 0x000000190900780c */ /* 0x000fe40000701670 */
[----:B------:R-:W-:Y:S02]  /*2c70*/  ISETP.GE.AND P1, PT, R93, 0x1a, PT ;  /* 0x0000001a5d00780c */ /* 0x000fe40003f26270 */
[----:B------:R-:W-:Y:S02]  /*2c80*/  FSEL R56, R56, -INF , !P0 ;  /* 0xff80000038387808 */ /* 0x000fe40004000000 */
[----:B------:R-:W-:Y:S02]  /*2c90*/  ISETP.GT.AND P0, PT, R5, 0x19, !P1 ;  /* 0x000000190500780c */ /* 0x000fe40004f04270 */
[----:B------:R-:W-:-:S02]  /*2ca0*/  P2R R50, PR, RZ, 0x2 ;  /* 0x00000002ff327803 */ /* 0x000fc40000000000 */
[----:B------:R-:W-:Y:S02]  /*2cb0*/  ISETP.LT.OR P0, PT, R9, 0x1a, P0 ;  /* 0x0000001a0900780c */ /* 0x000fe40000701670 */
[----:B------:R-:W-:Y:S02]  /*2cc0*/  ISETP.GE.AND P1, PT, R93, 0x21, PT ;  /* 0x000000215d00780c */ /* 0x000fe40003f26270 */
[----:B------:R-:W-:Y:S02]  /*2cd0*/  FSEL R8, R57, -INF , !P0 ;  /* 0xff80000039087808 */ /* 0x000fe40004000000 */
[----:B------:R-:W-:Y:S02]  /*2ce0*/  ISETP.GT.AND P0, PT, R5, 0x20, !P1 ;  /* 0x000000200500780c */ /* 0x000fe40004f04270 */
[----:B------:R-:W-:Y:S02]  /*2cf0*/  P2R R43, PR, RZ, 0x2 ;  /* 0x00000002ff2b7803 */ /* 0x000fe40000000000 */
[----:B------:R-:W-:-:S02]  /*2d00*/  ISETP.LT.OR P0, PT, R9, 0x21, P0 ;  /* 0x000000210900780c */ /* 0x000fc40000701670 */
[----:B------:R-:W-:Y:S02]  /*2d10*/  ISETP.GE.AND P1, PT, R93, 0x22, PT ;  /* 0x000000225d00780c */ /* 0x000fe40003f26270 */
[----:B------:R-:W-:Y:S02]  /*2d20*/  FSEL R22, R52, -INF , !P0 ;  /* 0xff80000034167808 */ /* 0x000fe40004000000 */
[----:B------:R-:W-:Y:S02]  /*2d30*/  ISETP.GT.AND P0, PT, R5, 0x21, !P1 ;  /* 0x000000210500780c */ /* 0x000fe40004f04270 */
[----:B------:R-:W-:Y:S02]  /*2d40*/  P2R R42, PR, RZ, 0x2 ;  /* 0x00000002ff2a7803 */ /* 0x000fe40000000000 */
[----:B------:R-:W-:Y:S02]  /*2d50*/  ISETP.LT.OR P0, PT, R9, 0x22, P0 ;  /* 0x000000220900780c */ /* 0x000fe40000701670 */
[----:B------:R-:W-:-:S02]  /*2d60*/  ISETP.GE.AND P1, PT, R93, 0x1, PT ;  /* 0x000000015d00780c */ /* 0x000fc40003f26270 */
[----:B------:R-:W-:Y:S02]  /*2d70*/  FSEL R21, R53, -INF , !P0 ;  /* 0xff80000035157808 */ /* 0x000fe40004000000 */
[----:B------:R-:W-:-:S04]  /*2d80*/  ISETP.GT.AND P0, PT, R5, 0x28, !P2 ;  /* 0x000000280500780c */ /* 0x000fc80005704270 */
[----:B------:R-:W-:-:S04]  /*2d90*/  ISETP.LT.OR P0, PT, R9, 0x29, P0 ;  /* 0x000000290900780c */ /* 0x000fc80000701670 */
[----:B------:R-:W-:Y:S02]  /*2da0*/  FSEL R20, R44, -INF , !P0 ;  /* 0xff8000002c147808 */ /* 0x000fe40004000000 */
[----:B------:R-:W-:Y:S02]  /*2db0*/  ISETP.GT.AND P0, PT, R5, RZ, !P1 ;  /* 0x000000ff0500720c */ /* 0x000fe40004f04270 */
[----:B------:R-:W-:Y:S02]  /*2dc0*/  P2R R44, PR, RZ, 0x2 ;  /* 0x00000002ff2c7803 */ /* 0x000fe40000000000 */
[----:B------:R-:W-:Y:S02]  /*2dd0*/  ISETP.LT.OR P0, PT, R9, 0x1, P0 ;  /* 0x000000010900780c */ /* 0x000fe40000701670 */
[----:B------:R-:W-:Y:S02]  /*2de0*/  ISETP.GE.AND P1, PT, R93, 0x2a, PT ;  /* 0x0000002a5d00780c */ /* 0x000fe40003f26270 */
[----:B------:R-:W-:-:S02]  /*2df0*/  FSEL R68, R68, -INF , !P0 ;  /* 0xff80000044447808 */ /* 0x000fc40004000000 */
[----:B------:R-:W-:Y:S02]  /*2e00*/  ISETP.GT.AND P0, PT, R5, 0x29, !P1 ;  /* 0x000000290500780c */ /* 0x000fe40004f04270 */
[----:B------:R-:W1:Y:S02]  /*2e10*/  SHFL.IDX PT, R5, R49, 0x2, 0x1c1f ;  /* 0x005c1f0031057f89 */ /* 0x000e6400000e0000 */
[----:B------:R-:W-:-:S04]  /*2e20*/  ISETP.LT.OR P0, PT, R9, 0x2a, P0 ;  /* 0x0000002a0900780c */ /* 0x000fc80000701670 */
[----:B------:R-:W-:Y:S02]  /*2e30*/  FSEL R18, R45, -INF , !P0 ;  /* 0xff8000002d127808 */ /* 0x000fe40004000000 */
        /* <DEDUP_REMOVED lines=17> */
.L_x_170:
[----:B------:R-:W-:-:S04]  /*2f50*/  MOV R5, c[0x0][0x32c] ;  /* 0x0000cb0000057a02 */ /* 0x000fc80000000f00 */
[----:B------:R-:W-:-:S13]  /*2f60*/  ISETP.NE.AND P0, PT, R5, 0x1, PT ;  /* 0x000000010500780c */ /* 0x000fda0003f05270 */
[----:B------:R-:W-:-:S05]  /*2f70*/  @P0 IMAD.HI.U32 R5, R9, c[0x0][0x330], RZ ;  /* 0x0000cc0009050a27 */ /* 0x000fca00078e00ff */
[----:B------:R-:W-:Y:S02]  /*2f80*/  @P0 SHF.R.U32.HI R9, RZ, c[0x0][0x334], R5 ;  /* 0x0000cd00ff090a19 */ /* 0x000fe40000011605 */
.L_x_171:
[----:B------:R-:W-:Y:S05]  /*2f90*/  BSYNC B0 ;  /* 0x0000000000007941 */ /* 0x000fea0003800000 */
.L_x_169:
[----:B------:R-:W-:-:S05]  /*2fa0*/  IMAD R16, R9, c[0x0][0x32c], R48 ;  /* 0x0000cb0009107a24 */ /* 0x000fca00078e0230 */
[----:B------:R-:W-:Y:S02]  /*2fb0*/  IADD3 R5, R16, c[0x0][0x32c], RZ ;  /* 0x0000cb0010057a10 */ /* 0x000fe40007ffe0ff */
[----:B------:R-:W-:Y:S02]  /*2fc0*/  IMNMX R45, R45, R16, !PT ;  /* 0x000000102d2d7217 */ /* 0x000fe40007800200 */
[----:B------:R-:W-:Y:S02]  /*2fd0*/  IMNMX R52, R52, R5, PT ;  /* 0x0000000534347217 */ /* 0x000fe40003800200 */
.L_x_168:
[----:B------:R-:W-:Y:S02]  /*2fe0*/  ISETP.NE.AND P0, PT, R76, RZ, PT ;  /* 0x000000ff4c00720c */ /* 0x000fe40003f05270 */
[----:B------:R-:W-:Y:S02]  /*2ff0*/  P2R R80, PR, RZ, 0x40 ;  /* 0x00000040ff507803 */ /* 0x000fe40000000000 */
[----:B------:R-:W-:Y:S02]  /*3000*/  ISETP.GT.AND P0, PT, R3, 0x8, !P0 ;  /* 0x000000080300780c */ /* 0x000fe40004704270 */
[----:B------:R-:W-:-:S02]  /*3010*/  ISETP.NE.AND P6, PT, R51, RZ, PT ;  /* 0x000000ff3300720c */ /* 0x000fc40003fc5270 */
[----:B------:R-:W-:Y:S02]  /*3020*/  ISETP.LT.OR P0, PT, R79, 0x9, P0 ;  /* 0x000000094f00780c */ /* 0x000fe40000701670 */
[----:B------:R-:W-:Y:S02]  /*3030*/  P2R R61, PR, RZ, 0x20 ;  /* 0x00000020ff3d7803 */ /* 0x000fe40000000000 */
[----:B------:R-:W-:Y:S02]  /*3040*/  FSEL R5, R66, -INF , !P0 ;  /* 0xff80000042057808 */ /* 0x000fe40004000000 */
[----:B------:R-:W-:Y:S02]  /*3050*/  ISETP.NE.AND P0, PT, R69, RZ, PT ;  /* 0x000000ff4500720c */ /* 0x000fe40003f05270 */
[----:B------:R-:W-:Y:S02]  /*3060*/  ISETP.NE.AND P5, PT, R50, RZ, PT ;  /* 0x000000ff3200720c */ /* 0x000fe40003fa5270 */
[----:B------:R-:W-:-:S02]  /*3070*/  ISETP.GT.AND P0, PT, R3, 0x9, !P0 ;  /* 0x000000090300780c */ /* 0x000fc40004704270 */
[----:B------:R-:W-:Y:S02]  /*3080*/  P2R R57, PR, RZ, 0x10 ;  /* 0x00000010ff397803 */ /* 0x000fe40000000000 */
[----:B------:R-:W-:Y:S02]  /*3090*/  ISETP.LT.OR P0, PT, R79, 0xa, P0 ;  /* 0x0000000a4f00780c */ /* 0x000fe40000701670 */
[----:B------:R-:W-:Y:S02]  /*30a0*/  ISETP.NE.AND P4, PT, R43, RZ, PT ;  /* 0x000000ff2b00720c */ /* 0x000fe40003f85270 */
[----:B------:R-:W-:Y:S02]  /*30b0*/  FSEL R67, R67, -INF , !P0 ;  /* 0xff80000043437808 */ /* 0x000fe40004000000 */
[----:B------:R-:W-:Y:S02]  /*30c0*/  ISETP.NE.AND P0, PT, R65, RZ, PT ;  /* 0x000000ff4100720c */ /* 0x000fe40003f05270 */
[----:B------:R-:W-:-:S02]  /*30d0*/  P2R R53, PR, RZ, 0x8 ;  /* 0x00000008ff357803 */ /* 0x000fc40000000000 */
[----:B------:R-:W-:Y:S02]  /*30e0*/  ISETP.GT.AND P0, PT, R3, 0x10, !P0 ;  /* 0x000000100300780c */ /* 0x000fe40004704270 */
[----:B------:R-:W-:Y:S02]  /*30f0*/  ISETP.NE.AND P3, PT, R42, RZ, PT ;  /* 0x000000ff2a00720c */ /* 0x000fe40003f65270 */
[----:B------:R-:W-:-:S04]  /*3100*/  ISETP.LT.OR P0, PT, R79, 0x11, P0 ;  /* 0x000000114f00780c */ /* 0x000fc80000701670 */
[----:B------:R-:W-:Y:S02]  /*3110*/  FSEL R41, R62, -INF , !P0 ;  /* 0xff8000003e297808 */ /* 0x000fe40004000000 */
[----:B------:R-:W-:Y:S02]  /*3120*/  ISETP.NE.AND P0, PT, R60, RZ, PT ;  /* 0x000000ff3c00720c */ /* 0x000fe40003f05270 */
[----:B------:R-:W-:Y:S02]  /*3130*/  P2R R62, PR, RZ, 0x40 ;  /* 0x00000040ff3e7803 */ /* 0x000fe40000000000 */
[----:B------:R-:W-:-:S04]  /*3140*/  ISETP.GT.AND P0, PT, R3, 0x11, !P0 ;  /* 0x000000110300780c */ /* 0x000fc80004704270 */
[----:B------:R-:W-:-:S04]  /*3150*/  ISETP.LT.OR P0, PT, R79, 0x12, P0 ;  /* 0x000000124f00780c */ /* 0x000fc80000701670 */
[----:B------:R-:W-:Y:S02]  /*3160*/  FSEL R11, R63, -INF , !P0 ;  /* 0xff8000003f0b7808 */ /* 0x000fe40004000000 */
[----:B------:R-:W-:Y:S02]  /*3170*/  ISETP.GT.AND P0, PT, R3, 0x18, !P6 ;  /* 0x000000180300780c */ /* 0x000fe40007704270 */
[----:B------:R-:W-:Y:S02]  /*3180*/  ISETP.NE.AND P6, PT, R44, RZ, PT ;  /* 0x000000ff2c00720c */ /* 0x000fe40003fc5270 */
[----:B------:R-:W-:-:S04]  /*3190*/  ISETP.LT.OR P0, PT, R79, 0x19, P0 ;  /* 0x000000194f00780c */ /* 0x000fc80000701670 */
[----:B------:R-:W-:Y:S02]  /*31a0*/  FSEL R9, R58, -INF , !P0 ;  /* 0xff8000003a097808 */ /* 0x000fe40004000000 */
[----:B------:R-:W-:-:S04]  /*31b0*/  ISETP.GT.AND P0, PT, R3, 0x19, !P5 ;  /* 0x000000190300780c */ /* 0x000fc80006f04270 */
        /* <DEDUP_REMOVED lines=8> */
[----:B------:R-:W-:-:S04]  /*3240*/  ISETP.NE.AND P0, PT, R7, RZ, PT ;  /* 0x000000ff0700720c */ /* 0x000fc80003f05270 */
[----:B------:R-:W-:-:S04]  /*3250*/  ISETP.GT.AND P0, PT, R3, 0x1, !P0 ;  /* 0x000000010300780c */ /* 0x000fc80004704270 */
[----:B------:R-:W-:-:S04]  /*3260*/  ISETP.LT.OR P0, PT, R79, 0x2, P0 ;  /* 0x000000024f00780c */ /* 0x000fc80000701670 */
[----:B------:R-:W-:Y:S02]  /*3270*/  FSEL R71, R71, -INF , !P0 ;  /* 0xff80000047477808 */ /* 0x000fe40004000000 */
[----:B------:R-:W-:-:S04]  /*3280*/  ISETP.GT.AND P0, PT, R3, RZ, !P6 ;  /* 0x000000ff0300720c */ /* 0x000fc80007704270 */
        /* <DEDUP_REMOVED lines=8> */
[----:B------:R-:W-:Y:S02]  /*3310*/  ISETP.GT.AND P0, PT, R45, RZ, !P6 ;  /* 0x000000ff2d00720c */ /* 0x000fe40007704270 */
[----:B------:R-:W-:Y:S02]  /*3320*/  ISETP.NE.AND P6, PT, R62, RZ, PT ;  /* 0x000000ff3e00720c */ /* 0x000fe40003fc5270 */
[----:B------:R-:W-:-:S04]  /*3330*/  ISETP.LT.OR P0, PT, R52, 0x1, P0 ;  /* 0x000000013400780c */ /* 0x000fc80000701670 */
[----:B------:R-:W-:Y:S02]  /*3340*/  FSEL R110, R36, -INF , !P0 ;  /* 0xff800000246e7808 */ /* 0x000fe40004000000 */
[----:B------:R-:W-:-:S04]  /*3350*/  ISETP.NE.AND P0, PT, R7, RZ, PT ;  /* 0x000000ff0700720c */ /* 0x000fc80003f05270 */
[----:B------:R-:W-:-:S04]  /*3360*/  ISETP.GT.AND P0, PT, R45, 0x1, !P0 ;  /* 0x000000012d00780c */ /* 0x000fc80004704270 */
        /* <DEDUP_REMOVED lines=18> */
[----:B------:R-:W-:Y:S02]  /*3490*/  ISETP.GT.AND P0, PT, R45, 0x18, !P6 ;  /* 0x000000182d00780c */ /* 0x000fe40007704270 */
[----:B------:R-:W-:Y:S02]  /*34a0*/  ISETP.NE.AND P6, PT, R80, RZ, PT ;  /* 0x000000ff5000720c */ /* 0x000fe40003fc5270 */
        /* <DEDUP_REMOVED lines=17> */
[----:B------:R-:W1:Y:S01]  /*35c0*/  SHFL.IDX PT, R12, R49, 0x3, 0x1c1f ;  /* 0x007c1f00310c7f89 */ /* 0x000e6200000e0000 */
[----:B------:R-:W-:-:S04]  /*35d0*/  ISETP.GT.AND P0, PT, R45, 0x29, !P1 ;  /* 0x000000292d00780c */ /* 0x000fc80004f04270 */
        /* <DEDUP_REMOVED lines=19> */
.L_x_174:
[----:B------:R-:W-:-:S04]  /*3710*/  MOV R12, c[0x0][0x32c] ;  /* 0x0000cb00000c7a02 */ /* 0x000fc80000000f00 */
[----:B------:R-:W-:-:S13]  /*3720*/  ISETP.NE.AND P0, PT, R12, 0x1, PT ;  /* 0x000000010c00780c */ /* 0x000fda0003f05270 */
[----:B------:R-:W-:-:S05]  /*3730*/  @P0 IMAD.HI.U32 R12, R25, c[0x0][0x330], RZ ;  /* 0x0000cc00190c0a27 */ /* 0x000fca00078e00ff */
[----:B------:R-:W-:Y:S02]  /*3740*/  @P0 SHF.R.U32.HI R25, RZ, c[0x0][0x334], R12 ;  /* 0x0000cd00ff190a19 */ /* 0x000fe4000001160c */
.L_x_175:
[----:B------:R-:W-:Y:S05]  /*3750*/  BSYNC B0 ;  /* 0x0000000000007941 */ /* 0x000fea0003800000 */
.L_x_173:
[----:B------:R-:W-:-:S05]  /*3760*/  IMAD R48, R25, c[0x0][0x32c], R48 ;  /* 0x0000cb0019307a24 */ /* 0x000fca00078e0230 */
[----:B------:R-:W-:Y:S02]  /*3770*/  IADD3 R12, R48, c[0x0][0x32c], RZ ;  /* 0x0000cb00300c7a10 */ /* 0x000fe40007ffe0ff */
[----:B------:R-:W-:Y:S02]  /*3780*/  IMNMX R23, R23, R48, !PT ;  /* 0x0000003017177217 */ /* 0x000fe40007800200 */
[----:B------:R-:W-:Y:S02]  /*3790*/  IMNMX R13, R13, R12, PT ;  /* 0x0000000c0d0d7217 */ /* 0x000fe40003800200 */
.L_x_172:
[----:B------:R-:W-:Y:S01]  /*37a0*/  ISETP.NE.AND P0, PT, R76, RZ, PT ;  /* 0x000000ff4c00720c */ /* 0x000fe20003f05270 */
[----:B------:R-:W-:Y:S01]  /*37b0*/  IMAD.SHL.U32 R214, R2, 0x2, RZ ;  /* 0x0000000202d67824 */ /* 0x000fe200078e00ff */
[C---:B------:R-:W-:Y:S01]  /*37c0*/  ISETP.GT.AND P2, PT, R23.reuse, 0x28, !P2 ;  /* 0x000000281700780c */ /* 0x040fe20005744270 */
[----:B------:R-:W-:Y:S01]  /*37d0*/  ULDC.64 UR4, c[0x0][0x2c8] ;  /* 0x0000b20000047ab9 */ /* 0x000fe20000000a00 */
[C---:B------:R-:W-:Y:S01]  /*37e0*/  ISETP.GT.AND P0, PT, R23.reuse, 0x8, !P0 ;  /* 0x000000081700780c */ /* 0x040fe20004704270 */
[----:B------:R-:W-:Y:S01]  /*37f0*/  IMAD R212, R0, 0x2, R214 ;  /* 0x0000000200d47824 */ /* 0x000fe200078e02d6 */
[----:B------:R-:W-:Y:S01]  /*3800*/  ISETP.GT.AND P1, PT, R23, 0x29, !P1 ;  /* 0x000000291700780c */ /* 0x000fe20004f24270 */
[----:B------:R-:W-:Y:S01]  /*3810*/  LDSM.16.MT88.4 R136, [R214+0x1880] ;  /* 0x00188000d688783b */ /* 0x000fe20000004200 */
[C---:B------:R-:W-:Y:S01]  /*3820*/  ISETP.LT.OR P0, PT, R13.reuse, 0x9, P0 ;  /* 0x000000090d00780c */ /* 0x040fe20000701670 */
[----:B------:R-:W-:Y:S01]  /*3830*/  UIMAD.WIDE.U32 UR14, UR13, UR4, URZ ;  /* 0x000000040d0e72a5 */ /* 0x000fe2000f8e003f */
[----:B------:R-:W-:Y:S01]  /*3840*/  ISETP.LT.OR P2, PT, R13, 0x29, P2 ;  /* 0x000000290d00780c */ /* 0x000fe20001741670 */
[----:B------:R-:W-:Y:S01]  /*3850*/  LDSM.16.MT88.4 R112, [R212+0x1880] ;  /* 0x00188000d470783b */ /* 0x000fe20000004200 */
[----:B------:R-:W-:Y:S01]  /*3860*/  FSEL R92, R34, -INF , !P0 ;  /* 0xff800000225c7808 */ /* 0x000fe20004000000 */
[----:B------:R-:W-:Y:S01]  /*3870*/  @UP2 USHF.R.U32.HI UR13, URZ, UR5, UR15 ;  /* 0x000000053f0d2299 */ /* 0x000fe2000801160f */
[----:B------:R-:W-:Y:S01]  /*3880*/  ISETP.NE.AND P0, PT, R69, RZ, PT ;  /* 0x000000ff4500720c */ /* 0x000fe20003f05270 */
[----:B------:R-:W-:Y:S01]  /*3890*/  LDSM.16.MT88.4 R132, [R214+0x2480] ;  /* 0x00248000d684783b */ /* 0x000fe20000004200 */
[----:B------:R-:W-:Y:S01]  /*38a0*/  ISETP.LT.OR P1, PT, R13, 0x2a, P1 ;  /* 0x0000002a0d00780c */ /* 0x000fe20000f21670 */
[----:B------:R-:W-:Y:S01]  /*38b0*/  UIADD3 UR4, UR12, UR13, URZ ;  /* 0x0000000d0c047290 */ /* 0x000fe2000fffe03f */
[----:B------:R-:W-:Y:S01]  /*38c0*/  ISETP.GT.AND P0, PT, R23, 0x9, !P0 ;  /* 0x000000091700780c */ /* 0x000fe20004704270 */
[----:B------:R-:W-:Y:S01]  /*38d0*/  LDSM.16.MT88.4 R76, [R214+0x3080] ;  /* 0x00308000d64c783b */ /* 0x000fe20000004200 */
[----:B------:R-:W-:Y:S01]  /*38e0*/  FSEL R187, R14, -INF , !P2 ;  /* 0xff8000000ebb7808 */ /* 0x000fe20005000000 */
[----:B------:R-:W-:Y:S01]  /*38f0*/  ULDC UR13, c[0x0][0x328] ;  /* 0x0000ca00000d7ab9 */ /* 0x000fe20000000800 */
[----:B------:R-:W-:Y:S01]  /*3900*/  ISETP.LT.OR P0, PT, R13, 0xa, P0 ;  /* 0x0000000a0d00780c */ /* 0x000fe20000701670 */
[----:B------:R-:W-:Y:S01]  /*3910*/  LDSM.16.MT88.4 R156, [R214+0x1c80] ;  /* 0x001c8000d69c783b */ /* 0x000fe20000004200 */
[----:B------:R-:W-:Y:S01]  /*3920*/  FSEL R189, R15, -INF , !P1 ;  /* 0xff8000000fbd7808 */ /* 0x000fe20004800000 */
[----:B------:R-:W-:Y:S01]  /*3930*/  UIADD3 UR13, UR4, UR13, URZ ;  /* 0x0000000d040d7290 */ /* 0x000fe2000fffe03f */
[----:B------:R-:W-:-:S02]  /*3940*/  FSEL R90, R35, -INF , !P0 ;  /* 0xff800000235a7808 */ /* 0x000fc40004000000 */
[----:B------:R-:W-:Y:S01]  /*3950*/  ISETP.NE.AND P0, PT, R65, RZ, PT ;  /* 0x000000ff4100720c */ /* 0x000fe20003f05270 */
[----:B------:R-:W-:Y:S01]  /*3960*/  LDSM.16.MT88.4 R32, [R212+0x3480] ;  /* 0x00348000d420783b */ /* 0x000fe20000004200 */
[----:B------:R-:W-:Y:S02]  /*3970*/  IADD3 R226, R148, -0x2, RZ ;  /* 0xfffffffe94e27810 */ /* 0x000fe40007ffe0ff */
[----:B------:R-:W-:-:S04]  /*3980*/  ISETP.GT.AND P0, PT, R23, 0x10, !P0 ;  /* 0x000000101700780c */ /* 0x000fc80004704270 */
[----:B------:R-:W-:-:S04]  /*3990*/  ISETP.LT.OR P0, PT, R13, 0x11, P0 ;  /* 0x000000110d00780c */ /* 0x000fc80000701670 */
[----:B------:R-:W-:Y:S02]  /*39a0*/  FSEL R88, R30, -INF , !P0 ;  /* 0xff8000001e587808 */ /* 0x000fe40004000000 */
[----:B------:R-:W-:Y:S02]  /*39b0*/  ISETP.NE.AND P0, PT, R60, RZ, PT ;  /* 0x000000ff3c00720c */ /* 0x000fe40003f05270 */
[----:B------:R-:W-:Y:S02]  /*39c0*/  LDSM.16.MT88.4 R60, [R212+0x2480] ;  /* 0x00248000d43c783b */ /* 0x000fe40000004200 */
[----:B------:R-:W-:-:S04]  /*39d0*/  ISETP.GT.AND P0, PT, R23, 0x11, !P0 ;  /* 0x000000111700780c */ /* 0x000fc80004704270 */
[----:B------:R-:W-:-:S04]  /*39e0*/  ISETP.LT.OR P0, PT, R13, 0x12, P0 ;  /* 0x000000120d00780c */ /* 0x000fc80000701670 */
[----:B------:R-:W-:Y:S02]  /*39f0*/  FSEL R72, R31, -INF , !P0 ;  /* 0xff8000001f487808 */ /* 0x000fe40004000000 */
[----:B------:R-:W-:-:S04]  /*3a00*/  ISETP.NE.AND P0, PT, R51, RZ, PT ;  /* 0x000000ff3300720c */ /* 0x000fc80003f05270 */
        /* <DEDUP_REMOVED lines=8> */
[----:B------:R-:W-:Y:S02]  /*3a90*/  ISETP.NE.AND P0, PT, R7, RZ, PT ;  /* 0x000000ff0700720c */ /* 0x000fe40003f05270 */
[----:B------:R-:W-:Y:S02]  /*3aa0*/  FMNMX.FTZ R7, R68, R6, !PT ;  /* 0x0000000644077209 */ /* 0x000fe40007810000 */
[----:B------:R-:W-:Y:S02]  /*3ab0*/  ISETP.GT.AND P0, PT, R23, 0x1, !P0 ;  /* 0x000000011700780c */ /* 0x000fe40004704270 */
[----:B------:R-:W-:Y:S02]  /*3ac0*/  FMNMX.FTZ R7, R64, R7, !PT ;  /* 0x0000000740077209 */ /* 0x000fe40007810000 */
[----:B------:R-:W-:-:S02]  /*3ad0*/  ISETP.LT.OR P0, PT, R13, 0x2, P0 ;  /* 0x000000020d00780c */ /* 0x000fc40000701670 */
[----:B------:R-:W-:Y:S02]  /*3ae0*/  FMNMX.FTZ R7, R4, R7, !PT ;  /* 0x0000000704077209 */ /* 0x000fe40007810000 */
[----:B------:R-:W-:Y:S02]  /*3af0*/  FSEL R94, R39, -INF , !P0 ;  /* 0xff800000275e7808 */ /* 0x000fe40004000000 */
[----:B------:R-:W-:Y:S02]  /*3b00*/  FMNMX.FTZ R7, R40, R7, !PT ;  /* 0x0000000728077209 */ /* 0x000fe40007810000 */
[----:B------:R-:W-:Y:S02]  /*3b10*/  ISETP.NE.AND P0, PT, R44, RZ, PT ;  /* 0x000000ff2c00720c */ /* 0x000fe40003f05270 */
[----:B------:R-:W-:Y:S01]  /*3b20*/  FMNMX.FTZ R7, R10, R7, !PT ;  /* 0x000000070a077209 */ /* 0x000fe20007810000 */
[----:B------:R-:W-:Y:S01]  /*3b30*/  LDSM.16.MT88.4 R44, [R214+0x2880] ;  /* 0x00288000d62c783b */ /* 0x000fe20000004200 */
[----:B------:R-:W-:-:S02]  /*3b40*/  ISETP.GT.AND P0, PT, R23, RZ, !P0 ;  /* 0x000000ff1700720c */ /* 0x000fc40004704270 */
[----:B------:R-:W-:Y:S02]  /*3b50*/  FMNMX.FTZ R7, R56, R7, !PT ;  /* 0x0000000738077209 */ /* 0x000fe40007810000 */
[----:B------:R-:W-:Y:S02]  /*3b60*/  ISETP.LT.OR P0, PT, R13, 0x1, P0 ;  /* 0x000000010d00780c */ /* 0x000fe40000701670 */
[----:B------:R-:W-:Y:S02]  /*3b70*/  FMNMX.FTZ R7, R8, R7, !PT ;  /* 0x0000000708077209 */ /* 0x000fe40007810000 */
[----:B------:R-:W-:Y:S02]  /*3b80*/  FSEL R108, R38, -INF , !P0 ;  /* 0xff800000266c7808 */ /* 0x000fe40004000000 */
[----:B------:R-:W-:Y:S01]  /*3b90*/  FMNMX.FTZ R12, R22, R7, !PT ;  /* 0x00000007160c7209 */ /* 0x000fe20007810000 */
[----:B------:R-:W-:Y:S01]  /*3ba0*/  LDSM.16.MT88.4 R36, [R214+0x3480] ;  /* 0x00348000d624783b */ /* 0x000fe20000004200 */
[----:B------:R-:W-:-:S02]  /*3bb0*/  ISETP.NE.AND P0, PT, R43, RZ, PT ;  /* 0x000000ff2b00720c */ /* 0x000fc40003f05270 */
[----:B------:R-:W-:Y:S02]  /*3bc0*/  FMNMX.FTZ R7, R21, R12, !PT ;  /* 0x0000000c15077209 */ /* 0x000fe40007810000 */
[----:B------:R-:W-:Y:S02]  /*3bd0*/  FMNMX.FTZ R12, R70, R71, !PT ;  /* 0x00000047460c7209 */ /* 0x000fe40007810000 */
[----:B------:R-:W-:Y:S02]  /*3be0*/  FMNMX.FTZ R7, R20, R7, !PT ;  /* 0x0000000714077209 */ /* 0x000fe40007810000 */
[----:B------:R-:W-:Y:S02]  /*3bf0*/  FMNMX.FTZ R12, R5, R12, !PT ;  /* 0x0000000c050c7209 */ /* 0x000fe40007810000 */
[----:B------:R-:W-:Y:S02]  /*3c00*/  FMNMX.FTZ R7, R18, R7, !PT ;  /* 0x0000000712077209 */ /* 0x000fe40007810000 */
[----:B------:R-:W-:-:S02]  /*3c10*/  FMNMX.FTZ R12, R67, R12, !PT ;  /* 0x0000000c430c7209 */ /* 0x000fc40007810000 */
[----:B------:R-:W-:Y:S01]  /*3c20*/  ISETP.GT.AND P0, PT, R23, 0x20, !P0 ;  /* 0x000000201700780c */ /* 0x000fe20004704270 */
[----:B------:R-:W1:Y:S01]  /*3c30*/  SHFL.BFLY PT, R24, R7, 0x2, 0x1f ;  /* 0x0c401f0007187f89 */ /* 0x000e6200000e0000 */
[----:B------:R-:W-:Y:S02]  /*3c40*/  FMNMX.FTZ R12, R41, R12, !PT ;  /* 0x0000000c290c7209 */ /* 0x000fe40007810000 */
[----:B------:R-:W-:Y:S02]  /*3c50*/  ISETP.LT.OR P0, PT, R13, 0x21, P0 ;  /* 0x000000210d00780c */ /* 0x000fe40000701670 */
[----:B------:R-:W-:Y:S02]  /*3c60*/  FMNMX.FTZ R12, R11, R12, !PT ;  /* 0x0000000c0b0c7209 */ /* 0x000fe40007810000 */
[----:B------:R-:W-:Y:S02]  /*3c70*/  FSEL R178, R26, -INF , !P0 ;  /* 0xff8000001ab27808 */ /* 0x000fe40004000000 */
[----:B------:R-:W-:-:S02]  /*3c80*/  FMNMX.FTZ R12, R9, R12, !PT ;  /* 0x0000000c090c7209 */ /* 0x000fc40007810000 */
[----:B------:R-:W-:Y:S02]  /*3c90*/  FMNMX.FTZ R31, R108, R94, !PT ;  /* 0x0000005e6c1f7209 */ /* 0x000fe40007810000 */
[----:B------:R-:W-:Y:S02]  /*3ca0*/  FMNMX.FTZ R12, R59, R12, !PT ;  /* 0x0000000c3b0c7209 */ /* 0x000fe40007810000 */
[----:B------:R-:W-:Y:S02]  /*3cb0*/  FMNMX.FTZ R31, R92, R31, !PT ;  /* 0x0000001f5c1f7209 */ /* 0x000fe40007810000 */
[----:B------:R-:W-:Y:S02]  /*3cc0*/  FMNMX.FTZ R12, R19, R12, !PT ;  /* 0x0000000c130c7209 */ /* 0x000fe40007810000 */
[----:B------:R-:W-:Y:S02]  /*3cd0*/  FMNMX.FTZ R31, R90, R31, !PT ;  /* 0x0000001f5a1f7209 */ /* 0x000fe40007810000 */
[----:B-1----:R-:W-:-:S02]  /*3ce0*/  FMNMX.FTZ R24, R7, R24, !PT ;  /* 0x0000001807187209 */ /* 0x002fc40007810000 */
[----:B------:R-:W-:-:S03]  /*3cf0*/  FMNMX.FTZ R7, R17, R12, !PT ;  /* 0x0000000c11077209 */ /* 0x000fc60007810000 */
[----:B------:R-:W1:Y:S01]  /*3d00*/  SHFL.BFLY PT, R151, R24, 0x1, 0x1f ;  /* 0x0c201f0018977f89 */ /* 0x000e6200000e0000 */
[----:B------:R-:W-:-:S04]  /*3d10*/  FMNMX.FTZ R12, R16, R7, !PT ;  /* 0x00000007100c7209 */ /* 0x000fc80007810000 */
[----:B------:R-:W-:Y:S02]  /*3d20*/  FMNMX.FTZ R7, R3, R12, !PT ;  /* 0x0000000c03077209 */ /* 0x000fe40007810000 */
[----:B-1----:R-:W-:-:S03]  /*3d30*/  FMNMX.FTZ R151, R24, R151, !PT ;  /* 0x0000009718977209 */ /* 0x002fc60007810000 */
[----:B------:R-:W1:Y:S01]  /*3d40*/  SHFL.BFLY PT, R24, R7, 0x2, 0x1f ;  /* 0x0c401f0007187f89 */ /* 0x000e6200000e0000 */
[C---:B------:R-:W-:Y:S01]  /*3d50*/  FSETP.NEU.FTZ.AND P0, PT, R151.reuse, -INF , PT ;  /* 0xff8000009700780b */ /* 0x040fe20003f1d000 */
[----:B------:R-:W-:-:S05]  /*3d60*/  FMUL.FTZ R25, R151, c[0x0][0x2d0] ;  /* 0x0000b40097197a20 */ /* 0x000fca0000410000 */
[----:B------:R-:W-:-:S05]  /*3d70*/  FSEL R25, R25, RZ, P0 ;  /* 0x000000ff19197208 */ /* 0x000fca0000000000 */
[--C-:B------:R-:W-:Y:S02]  /*3d80*/  FFMA.FTZ R155, R56, c[0x0][0x2d0], -R25.reuse ;  /* 0x0000b400389b7a23 */ /* 0x100fe40000010819 */
[--C-:B------:R-:W-:Y:S02]  /*3d90*/  FFMA.FTZ R170, R20, c[0x0][0x2d0], -R25.reuse ;  /* 0x0000b40014aa7a23 */ /* 0x100fe40000010819 */
[--C-:B------:R-:W-:Y:S02]  /*3da0*/  FFMA.FTZ R164, R6, c[0x0][0x2d0], -R25.reuse ;  /* 0x0000b40006a47a23 */ /* 0x100fe40000010819 */
[--C-:B------:R-:W-:Y:S01]  /*3db0*/  FFMA.FTZ R160, R4, c[0x0][0x2d0], -R25.reuse ;  /* 0x0000b40004a07a23 */ /* 0x100fe20000010819 */
[----:B------:R-:W-:Y:S01]  /*3dc0*/  MUFU.EX2 R155, R155 ;  /* 0x0000009b009b7308 */ /* 0x000fe20000000800 */
[--C-:B------:R-:W-:Y:S02]  /*3dd0*/  FFMA.FTZ R173, R21, c[0x0][0x2d0], -R25.reuse ;  /* 0x0000b40015ad7a23 */ /* 0x100fe40000010819 */
[--C-:B------:R-:W-:Y:S01]  /*3de0*/  FFMA.FTZ R169, R68, c[0x0][0x2d0], -R25.reuse ;  /* 0x0000b40044a97a23 */ /* 0x100fe20000010819 */
[----:B-1----:R-:W-:Y:S01]  /*3df0*/  FMNMX.FTZ R24, R7, R24, !PT ;  /* 0x0000001807187209 */ /* 0x002fe20007810000 */
[----:B------:R-:W-:-:S02]  /*3e00*/  FFMA.FTZ R165, R64, c[0x0][0x2d0], -R25 ;  /* 0x0000b40040a57a23 */ /* 0x000fc40000010819 */
[--C-:B------:R-:W-:Y:S01]  /*3e10*/  FFMA.FTZ R163, R40, c[0x0][0x2d0], -R25.reuse ;  /* 0x0000b40028a37a23 */ /* 0x100fe20000010819 */
[----:B------:R-:W-:Y:S01]  /*3e20*/  MUFU.EX2 R164, R164 ;  /* 0x000000a400a47308 */ /* 0x000fe20000000800 */
[----:B------:R-:W1:Y:S01]  /*3e30*/  SHFL.BFLY PT, R149, R24, 0x1, 0x1f ;  /* 0x0c201f0018957f89 */ /* 0x000e6200000e0000 */
[--C-:B------:R-:W-:Y:S02]  /*3e40*/  FFMA.FTZ R154, R10, c[0x0][0x2d0], -R25.reuse ;  /* 0x0000b4000a9a7a23 */ /* 0x100fe40000010819 */
[--C-:B------:R-:W-:Y:S02]  /*3e50*/  FFMA.FTZ R2, R8, c[0x0][0x2d0], -R25.reuse ;  /* 0x0000b40008027a23 */ /* 0x100fe40000010819 */
[--C-:B------:R-:W-:Y:S02]  /*3e60*/  FFMA.FTZ R168, R22, c[0x0][0x2d0], -R25.reuse ;  /* 0x0000b40016a87a23 */ /* 0x100fe40000010819 */
[----:B------:R-:W2:Y:S01]  /*3e70*/  MUFU.EX2 R169, R169 ;  /* 0x000000a900a97308 */ /* 0x000ea20000000800 */
[----:B------:R-:W-:-:S07]  /*3e80*/  FFMA.FTZ R231, R18, c[0x0][0x2d0], -R25 ;  /* 0x0000b40012e77a23 */ /* 0x000fce0000010819 */
[----:B------:R-:W-:Y:S08]  /*3e90*/  MUFU.EX2 R165, R165 ;  /* 0x000000a500a57308 */ /* 0x000ff00000000800 */
[----:B------:R-:W3:Y:S01]  /*3ea0*/  MUFU.EX2 R160, R160 ;  /* 0x000000a000a07308 */ /* 0x000ee20000000800 */
[----:B-1----:R-:W-:Y:S02]  /*3eb0*/  FMNMX.FTZ R149, R24, R149, !PT ;  /* 0x0000009518957209 */ /* 0x002fe40007810000 */
[----:B------:R-:W-:-:S02]  /*3ec0*/  FMNMX.FTZ R24, R110, R111, !PT ;  /* 0x0000006f6e187209 */ /* 0x000fc40007810000 */
[C---:B------:R-:W-:Y:S01]  /*3ed0*/  FSETP.NEU.FTZ.AND P0, PT, R149.reuse, -INF , PT ;  /* 0xff8000009500780b */ /* 0x040fe20003f1d000 */
[----:B------:R-:W-:Y:S01]  /*3ee0*/  FMUL.FTZ R12, R149, c[0x0][0x2d0] ;  /* 0x0000b400950c7a20 */ /* 0x000fe20000410000 */
[----:B------:R-:W-:Y:S01]  /*3ef0*/  FMNMX.FTZ R24, R109, R24, !PT ;  /* 0x000000186d187209 */ /* 0x000fe20007810000 */
[----:B------:R-:W-:Y:S01]  /*3f00*/  MUFU.EX2 R163, R163 ;  /* 0x000000a300a37308 */ /* 0x000fe20000000800 */
[----:B--2---:R-:W-:Y:S01]  /*3f10*/  F2FP.BF16.PACK_AB R96, R164, R169 ;  /* 0x000000a9a460723e */ /* 0x004fe200000010ff */
[----:B------:R-:W-:Y:S01]  /*3f20*/  FADD.FTZ R164, R169, R164 ;  /* 0x000000a4a9a47221 */ /* 0x000fe20000010000 */
[----:B------:R-:W-:Y:S02]  /*3f30*/  FMNMX.FTZ R24, R95, R24, !PT ;  /* 0x000000185f187209 */ /* 0x000fe40007810000 */
[----:B------:R-:W-:Y:S02]  /*3f40*/  FSEL R12, R12, RZ, P0 ;  /* 0x000000ff0c0c7208 */ /* 0x000fe40000000000 */
[----:B------:R-:W-:Y:S01]  /*3f50*/  FMNMX.FTZ R24, R93, R24, !PT ;  /* 0x000000185d187209 */ /* 0x000fe20007810000 */
[----:B------:R-:W1:Y:S01]  /*3f60*/  MUFU.EX2 R154, R154 ;  /* 0x0000009a009a7308 */ /* 0x000e620000000800 */
[----:B------:R-:W-:Y:S01]  /*3f70*/  ISETP.NE.AND P0, PT, R42, RZ, PT ;  /* 0x000000ff2a00720c */ /* 0x000fe20003f05270 */
[--C-:B------:R-:W-:Y:S01]  /*3f80*/  FFMA.FTZ R167, R5, c[0x0][0x2d0], -R12.reuse ;  /* 0x0000b40005a77a23 */ /* 0x100fe2000001080c */
[----:B------:R-:W-:Y:S01]  /*3f90*/  FMNMX.FTZ R24, R91, R24, !PT ;  /* 0x000000185b187209 */ /* 0x000fe20007810000 */
[----:B------:R-:W-:Y:S01]  /*3fa0*/  LDSM.16.MT88.4 R4, [R212+0x3080] ;  /* 0x00308000d404783b */ /* 0x000fe20000004200 */
[----:B------:R-:W-:Y:S01]  /*3fb0*/  ISETP.GT.AND P0, PT, R23, 0x21, !P0 ;  /* 0x000000211700780c */ /* 0x000fe20004704270 */
[--C-:B------:R-:W-:Y:S01]  /*3fc0*/  FFMA.FTZ R0, R59, c[0x0][0x2d0], -R12.reuse ;  /* 0x0000b4003b007a23 */ /* 0x100fe2000001080c */
[----:B------:R-:W-:Y:S01]  /*3fd0*/  FMNMX.FTZ R24, R89, R24, !PT ;  /* 0x0000001859187209 */ /* 0x000fe20007810000 */
[--C-:B------:R-:W-:Y:S01]  /*3fe0*/  FFMA.FTZ R171, R70, c[0x0][0x2d0], -R12.reuse ;  /* 0x0000b40046ab7a23 */ /* 0x100fe2000001080c */
[----:B------:R-:W-:Y:S01]  /*3ff0*/  ISETP.LT.OR P0, PT, R13, 0x22, P0 ;  /* 0x000000220d00780c */ /* 0x000fe20000701670 */
[--C-:B------:R-:W-:Y:S01]  /*4000*/  FFMA.FTZ R166, R71, c[0x0][0x2d0], -R12.reuse ;  /* 0x0000b40047a67a23 */ /* 0x100fe2000001080c */
[----:B------:R-:W-:Y:S01]  /*4010*/  FMNMX.FTZ R29, R73, R24, !PT ;  /* 0x00000018491d7209 */ /* 0x000fe20007810000 */
[--C-:B------:R-:W-:Y:S01]  /*4020*/  FFMA.FTZ R162, R67, c[0x0][0x2d0], -R12.reuse ;  /* 0x0000b40043a27a23 */ /* 0x100fe2000001080c */
[----:B------:R-:W-:Y:S01]  /*4030*/  FSEL R186, R27, -INF , !P0 ;  /* 0xff8000001bba7808 */ /* 0x000fe20004000000 */
[----:B------:R-:W-:Y:S01]  /*4040*/  MUFU.EX2 R171, R171 ;  /* 0x000000ab00ab7308 */ /* 0x000fe20000000800 */
[----:B------:R-:W-:Y:S01]  /*4050*/  FMNMX.FTZ R24, R180, R29, !PT ;  /* 0x0000001db4187209 */ /* 0x000fe20007810000 */
[--C-:B------:R-:W-:Y:S01]  /*4060*/  FFMA.FTZ R161, R41, c[0x0][0x2d0], -R12.reuse ;  /* 0x0000b40029a17a23 */ /* 0x100fe2000001080c */
[----:B---3--:R-:W-:Y:S01]  /*4070*/  F2FP.BF16.PACK_AB R98, R160, R165 ;  /* 0x000000a5a062723e */ /* 0x008fe200000010ff */
[----:B------:R-:W-:Y:S01]  /*4080*/  LDSM.16.MT88.4 R40, [R212+0x2880] ;  /* 0x00288000d428783b */ /* 0x000fe20000004200 */
[----:B------:R-:W-:Y:S01]  /*4090*/  FMNMX.FTZ R24, R179, R24, !PT ;  /* 0x00000018b3187209 */ /* 0x000fe20007810000 */
[--C-:B------:R-:W-:Y:S01]  /*40a0*/  FFMA.FTZ R150, R11, c[0x0][0x2d0], -R12.reuse ;  /* 0x0000b4000b967a23 */ /* 0x100fe2000001080c */
[----:B-1----:R-:W-:Y:S01]  /*40b0*/  F2FP.BF16.PACK_AB R8, R154, R163 ;  /* 0x000000a39a08723e */ /* 0x002fe200000010ff */
[----:B------:R-:W1:Y:S01]  /*40c0*/  MUFU.EX2 R166, R166 ;  /* 0x000000a600a67308 */ /* 0x000e620000000800 */
[----:B------:R-:W-:Y:S01]  /*40d0*/  FMNMX.FTZ R29, R177, R24, !PT ;  /* 0x00000018b11d7209 */ /* 0x000fe20007810000 */
[--C-:B------:R-:W-:Y:S01]  /*40e0*/  FFMA.FTZ R153, R9, c[0x0][0x2d0], -R12.reuse ;  /* 0x0000b40009997a23 */ /* 0x100fe2000001080c */
[----:B------:R-:W-:Y:S01]  /*40f0*/  LDSM.16.MT88.4 R24, [R212+0x2080] ;  /* 0x00208000d418783b */ /* 0x000fe20000004200 */
[--C-:B------:R-:W-:Y:S01]  /*4100*/  FFMA.FTZ R229, R3, c[0x0][0x2d0], -R12.reuse ;  /* 0x0000b40003e57a23 */ /* 0x100fe2000001080c */
[----:B------:R-:W-:Y:S01]  /*4110*/  FMNMX.FTZ R56, R176, R29, !PT ;  /* 0x0000001db0387209 */ /* 0x000fe20007810000 */
[--C-:B------:R-:W-:Y:S01]  /*4120*/  FFMA.FTZ R172, R19, c[0x0][0x2d0], -R12.reuse ;  /* 0x0000b40013ac7a23 */ /* 0x100fe2000001080c */
[----:B------:R-:W-:Y:S01]  /*4130*/  FMNMX.FTZ R29, R88, R31, !PT ;  /* 0x0000001f581d7209 */ /* 0x000fe20007810000 */
[----:B------:R-:W-:Y:S01]  /*4140*/  MUFU.EX2 R167, R167 ;  /* 0x000000a700a77308 */ /* 0x000fe20000000800 */
[--C-:B------:R-:W-:Y:S01]  /*4150*/  FFMA.FTZ R175, R17, c[0x0][0x2d0], -R12.reuse ;  /* 0x0000b40011af7a23 */ /* 0x100fe2000001080c */
[----:B------:R-:W2:Y:S01]  /*4160*/  SHFL.BFLY PT, R21, R56, 0x2, 0x1f ;  /* 0x0c401f0038157f89 */ /* 0x000ea200000e0000 */
[----:B------:R-:W-:Y:S01]  /*4170*/  FMNMX.FTZ R29, R72, R29, !PT ;  /* 0x0000001d481d7209 */ /* 0x000fe20007810000 */
[----:B------:R-:W-:-:S02]  /*4180*/  FFMA.FTZ R174, R16, c[0x0][0x2d0], -R12 ;  /* 0x0000b40010ae7a23 */ /* 0x000fc4000001080c */
[----:B------:R-:W-:Y:S01]  /*4190*/  LDSM.16.MT88.4 R16, [R212+0x2c80] ;  /* 0x002c8000d410783b */ /* 0x000fe20000004200 */
[----:B------:R-:W-:Y:S01]  /*41a0*/  FMNMX.FTZ R20, R74, R29, !PT ;  /* 0x0000001d4a147209 */ /* 0x000fe20007810000 */
[----:B------:R-:W3:Y:S01]  /*41b0*/  MUFU.EX2 R162, R162 ;  /* 0x000000a200a27308 */ /* 0x000ee20000000800 */
[----:B-1----:R-:W-:Y:S01]  /*41c0*/  F2FP.BF16.PACK_AB R97, R166, R171 ;  /* 0x000000aba661723e */ /* 0x002fe200000010ff */
[----:B------:R-:W-:Y:S01]  /*41d0*/  LDSM.16.MT88.4 R28, [R214+0x2080] ;  /* 0x00208000d61c783b */ /* 0x000fe20000004200 */
[----:B------:R-:W-:Y:S01]  /*41e0*/  FMNMX.FTZ R23, R75, R20, !PT ;  /* 0x000000144b177209 */ /* 0x000fe20007810000 */
[----:B------:R-:W-:Y:S02]  /*41f0*/  FADD.FTZ R166, R171, R166 ;  /* 0x000000a6aba67221 */ /* 0x000fe40000010000 */
[----:B------:R-:W-:Y:S01]  /*4200*/  FADD.FTZ R165, R165, R164 ;  /* 0x000000a4a5a57221 */ /* 0x000fe20000010000 */
[----:B------:R-:W-:Y:S01]  /*4210*/  FMNMX.FTZ R13, R178, R23, !PT ;  /* 0x00000017b20d7209 */ /* 0x000fe20007810000 */
[----:B------:R-:W1:Y:S02]  /*4220*/  MUFU.EX2 R2, R2 ;  /* 0x0000000200027308 */ /* 0x000e640000000800 */
[----:B------:R-:W-:Y:S01]  /*4230*/  FADD.FTZ R160, R160, R165 ;  /* 0x000000a5a0a07221 */ /* 0x000fe20000010000 */
[----:B------:R-:W-:-:S02]  /*4240*/  FMNMX.FTZ R152, R186, R13, !PT ;  /* 0x0000000dba987209 */ /* 0x000fc40007810000 */
[----:B------:R-:W-:Y:S01]  /*4250*/  LDSM.16.MT88.4 R12, [R214+0x3880] ;  /* 0x00388000d60c783b */ /* 0x000fe20000004200 */
[----:B------:R-:W-:Y:S01]  /*4260*/  FADD.FTZ R163, R163, R160 ;  /* 0x000000a0a3a37221 */ /* 0x000fe20000010000 */
[----:B------:R-:W-:Y:S01]  /*4270*/  FMNMX.FTZ R152, R187, R152, !PT ;  /* 0x00000098bb987209 */ /* 0x000fe20007810000 */
[----:B------:R-:W-:Y:S01]  /*4280*/  MUFU.EX2 R161, R161 ;  /* 0x000000a100a17308 */ /* 0x000fe20000000800 */
[----:B---3--:R-:W-:Y:S01]  /*4290*/  F2FP.BF16.PACK_AB R99, R162, R167 ;  /* 0x000000a7a263723e */ /* 0x008fe200000010ff */
[----:B------:R-:W-:Y:S01]  /*42a0*/  FADD.FTZ R167, R167, R166 ;  /* 0x000000a6a7a77221 */ /* 0x000fe20000010000 */
[----:B------:R-:W-:Y:S01]  /*42b0*/  FMNMX.FTZ R152, R189, R152, !PT ;  /* 0x00000098bd987209 */ /* 0x000fe20007810000 */
[----:B------:R-:W-:Y:S01]  /*42c0*/  FADD.FTZ R154, R154, R163 ;  /* 0x000000a39a9a7221 */ /* 0x000fe20000010000 */
[----:B--2---:R-:W-:Y:S01]  /*42d0*/  FMNMX.FTZ R56, R56, R21, !PT ;  /* 0x0000001538387209 */ /* 0x004fe20007810000 */
[----:B------:R-:W-:Y:S01]  /*42e0*/  FADD.FTZ R162, R162, R167 ;  /* 0x000000a7a2a27221 */ /* 0x000fe20000010000 */
[----:B------:R-:W-:Y:S01]  /*42f0*/  LDSM.16.MT88.4 R20, [R214+0x2c80] ;  /* 0x002c8000d614783b */ /* 0x000fe20000004200 */
[----:B------:R-:W-:Y:S01]  /*4300*/  HMMA.16816.F32.BF16 R144, R96, R136, RZ ;  /* 0x000000886090723c */ /* 0x000fe200000418ff */
[----:B------:R-:W2:Y:S01]  /*4310*/  MUFU.EX2 R150, R150 ;  /* 0x0000009600967308 */ /* 0x000ea20000000800 */
[----:B-1----:R-:W-:Y:S01]  /*4320*/  F2FP.BF16.PACK_AB R10, R2, R155 ;  /* 0x0000009b020a723e */ /* 0x002fe200000010ff */
[----:B------:R-:W1:Y:S01]  /*4330*/  SHFL.BFLY PT, R59, R152, 0x2, 0x1f ;  /* 0x0c401f00983b7f89 */ /* 0x000e6200000e0000 */
[----:B------:R-:W-:-:S03]  /*4340*/  FADD.FTZ R155, R155, R154 ;  /* 0x0000009a9b9b7221 */ /* 0x000fc60000010000 */
[----:B------:R-:W3:Y:S01]  /*4350*/  SHFL.BFLY PT, R57, R56, 0x1, 0x1f ;  /* 0x0c201f0038397f89 */ /* 0x000ee200000e0000 */
[----:B------:R-:W-:Y:S01]  /*4360*/  HMMA.16816.F32.BF16 R104, R96, R112, RZ ;  /* 0x000000706068723c */ /* 0x000fe200000418ff */
[----:B------:R-:W-:Y:S01]  /*4370*/  MUFU.EX2 R153, R153 ;  /* 0x0000009900997308 */ /* 0x000fe20000000800 */
[----:B------:R-:W-:-:S06]  /*4380*/  FADD.FTZ R155, R2, R155 ;  /* 0x0000009b029b7221 */ /* 0x000fcc0000010000 */
[----:B------:R-:W-:Y:S01]  /*4390*/  HMMA.16816.F32.BF16 R120, R96, R132, RZ ;  /* 0x000000846078723c */ /* 0x000fe200000418ff */
[----:B------:R-:W4:Y:S01]  /*43a0*/  MUFU.EX2 R0, R0 ;  /* 0x0000000000007308 */ /* 0x000f220000000800 */
[----:B--2---:R-:W-:Y:S01]  /*43b0*/  F2FP.BF16.PACK_AB R9, R150, R161 ;  /* 0x000000a19609723e */ /* 0x004fe200000010ff */
[----:B------:R-:W-:-:S04]  /*43c0*/  FADD.FTZ R161, R161, R162 ;  /* 0x000000a2a1a17221 */ /* 0x000fc80000010000 */
[----:B------:R-:W-:Y:S01]  /*43d0*/  FADD.FTZ R150, R150, R161 ;  /* 0x000000a196967221 */ /* 0x000fe20000010000 */
[----:B------:R-:W-:Y:S01]  /*43e0*/  HMMA.16816.F32.BF16 R52, R96, R60, RZ ;  /* 0x0000003c6034723c */ /* 0x000fe200000418ff */
[----:B------:R-:W-:Y:S01]  /*43f0*/  MUFU.EX2 R168, R168 ;  /* 0x000000a800a87308 */ /* 0x000fe20000000800 */
[----:B-1----:R-:W-:Y:S02]  /*4400*/  FMNMX.FTZ R152, R152, R59, !PT ;  /* 0x0000003b98987209 */ /* 0x002fe40007810000 */
[----:B---3--:R-:W-:-:S03]  /*4410*/  FMNMX.FTZ R3, R56, R57, !PT ;  /* 0x0000003938037209 */ /* 0x008fc60007810000 */
[----:B------:R-:W1:Y:S01]  /*4420*/  SHFL.BFLY PT, R125, R152, 0x1, 0x1f ;  /* 0x0c201f00987d7f89 */ /* 0x000e6200000e0000 */
[----:B------:R-:W-:Y:S01]  /*4430*/  HMMA.16816.F32.BF16 R68, R96, R76, RZ ;  /* 0x0000004c6044723c */ /* 0x000fe200000418ff */
[----:B----4-:R-:W-:Y:S01]  /*4440*/  F2FP.BF16.PACK_AB R11, R0, R153 ;  /* 0x00000099000b723e */ /* 0x010fe200000010ff */
[----:B------:R-:W2:Y:S01]  /*4450*/  MUFU.EX2 R173, R173 ;  /* 0x000000ad00ad7308 */ /* 0x000ea20000000800 */
[C---:B------:R-:W-:Y:S01]  /*4460*/  FMUL.FTZ R200, R3.reuse, c[0x0][0x2d0] ;  /* 0x0000b40003c87a20 */ /* 0x040fe20000410000 */
[----:B------:R-:W-:Y:S01]  /*4470*/  FSETP.NEU.FTZ.AND P0, PT, R3, -INF , PT ;  /* 0xff8000000300780b */ /* 0x000fe20003f1d000 */
[----:B------:R-:W-:-:S03]  /*4480*/  FADD.FTZ R153, R153, R150 ;  /* 0x0000009699997221 */ /* 0x000fc60000010000 */
[----:B------:R-:W-:Y:S01]  /*4490*/  HMMA.16816.F32.BF16 R84, R96, R4, RZ ;  /* 0x000000046054723c */ /* 0x000fe200000418ff */
[----:B------:R-:W-:Y:S01]  /*44a0*/  FSEL R200, R200, RZ, P0 ;  /* 0x000000ffc8c87208 */ /* 0x000fe20000000000 */
[----:B------:R-:W-:Y:S01]  /*44b0*/  MUFU.EX2 R170, R170 ;  /* 0x000000aa00aa7308 */ /* 0x000fe20000000800 */
[----:B------:R-:W-:-:S03]  /*44c0*/  FADD.FTZ R153, R0, R153 ;  /* 0x0000009900997221 */ /* 0x000fc60000010000 */
[--C-:B------:R-:W-:Y:S02]  /*44d0*/  FFMA.FTZ R181, R110, c[0x0][0x2d0], -R200.reuse ;  /* 0x0000b4006eb57a23 */ /* 0x100fe400000108c8 */
[C---:B------:R-:W-:Y:S01]  /*44e0*/  HMMA.16816.F32.BF16 R100, R96.reuse, R138, RZ ;  /* 0x0000008a6064723c */ /* 0x040fe200000418ff */
[--C-:B------:R-:W-:Y:S01]  /*44f0*/  FFMA.FTZ R182, R111, c[0x0][0x2d0], -R200.reuse ;  /* 0x0000b4006fb67a23 */ /* 0x100fe200000108c8 */
[----:B------:R-:W3:Y:S01]  /*4500*/  MUFU.EX2 R231, R231 ;  /* 0x000000e700e77308 */ /* 0x000ee20000000800 */
[--C-:B------:R-:W-:Y:S01]  /*4510*/  FFMA.FTZ R183, R109, c[0x0][0x2d0], -R200.reuse ;  /* 0x0000b4006db77a23 */ /* 0x100fe200000108c8 */
[----:B--2---:R-:W-:Y:S01]  /*4520*/  F2FP.BF16.PACK_AB R56, R173, R168 ;  /* 0x000000a8ad38723e */ /* 0x004fe200000010ff */
[--C-:B------:R-:W-:Y:S01]  /*4530*/  FFMA.FTZ R184, R95, c[0x0][0x2d0], -R200.reuse ;  /* 0x0000b4005fb87a23 */ /* 0x100fe200000108c8 */
[----:B-1----:R-:W-:Y:S02]  /*4540*/  FMNMX.FTZ R152, R152, R125, !PT ;  /* 0x0000007d98987209 */ /* 0x002fe40007810000 */
[----:B------:R-:W-:Y:S01]  /*4550*/  HMMA.16816.F32.BF16 R116, R96, R114, RZ ;  /* 0x000000726074723c */ /* 0x000fe200000418ff */
[----:B------:R-:W-:Y:S01]  /*4560*/  FFMA.FTZ R192, R93, c[0x0][0x2d0], -R200 ;  /* 0x0000b4005dc07a23 */ /* 0x000fe200000108c8 */
[----:B------:R-:W-:Y:S01]  /*4570*/  MUFU.EX2 R181, R181 ;  /* 0x000000b500b57308 */ /* 0x000fe20000000800 */
[C---:B------:R-:W-:Y:S01]  /*4580*/  FSETP.NEU.FTZ.AND P0, PT, R152.reuse, -INF , PT ;  /* 0xff8000009800780b */ /* 0x040fe20003f1d000 */
[----:B------:R-:W-:-:S02]  /*4590*/  FMUL.FTZ R201, R152, c[0x0][0x2d0] ;  /* 0x0000b40098c97a20 */ /* 0x000fc40000410000 */
[--C-:B------:R-:W-:Y:S02]  /*45a0*/  FFMA.FTZ R195, R91, c[0x0][0x2d0], -R200.reuse ;  /* 0x0000b4005bc37a23 */ /* 0x100fe400000108c8 */
[C---:B------:R-:W-:Y:S01]  /*45b0*/  HMMA.16816.F32.BF16 R128, R96.reuse, R134, RZ ;  /* 0x000000866080723c */ /* 0x040fe200000418ff */
[----:B------:R-:W-:Y:S01]  /*45c0*/  FSEL R201, R201, RZ, P0 ;  /* 0x000000ffc9c97208 */ /* 0x000fe20000000000 */
[----:B------:R-:W1:Y:S01]  /*45d0*/  MUFU.EX2 R182, R182 ;  /* 0x000000b600b67308 */ /* 0x000e620000000800 */
[----:B---3--:R-:W-:Y:S01]  /*45e0*/  F2FP.BF16.PACK_AB R58, R231, R170 ;  /* 0x000000aae73a723e */ /* 0x008fe200000010ff */
[----:B------:R-:W-:Y:S01]  /*45f0*/  FFMA.FTZ R194, R89, c[0x0][0x2d0], -R200 ;  /* 0x0000b40059c27a23 */ /* 0x000fe200000108c8 */
[----:B------:R-:W-:Y:S01]  /*4600*/  PLOP3.LUT P0, PT, PT, PT, UP1, 0x40, 0x0 ;  /* 0x000000000000781c */ /* 0x000fe20003f0e818 */
[--C-:B------:R-:W-:Y:S02]  /*4610*/  FFMA.FTZ R185, R108, c[0x0][0x2d0], -R201.reuse ;  /* 0x0000b4006cb97a23 */ /* 0x100fe400000108c9 */
[----:B------:R-:W-:Y:S01]  /*4620*/  HMMA.16816.F32.BF16 R64, R96, R62, RZ ;  /* 0x0000003e6040723c */ /* 0x000fe200000418ff */
[--C-:B------:R-:W-:Y:S01]  /*4630*/  FFMA.FTZ R188, R94, c[0x0][0x2d0], -R201.reuse ;  /* 0x0000b4005ebc7a23 */ /* 0x100fe200000108c9 */
[----:B------:R-:W-:Y:S01]  /*4640*/  MUFU.EX2 R183, R183 ;  /* 0x000000b700b77308 */ /* 0x000fe20000000800 */
[----:B------:R-:W-:-:S02]  /*4650*/  FFMA.FTZ R191, R92, c[0x0][0x2d0], -R201 ;  /* 0x0000b4005cbf7a23 */ /* 0x000fc400000108c9 */
[--C-:B------:R-:W-:Y:S02]  /*4660*/  FFMA.FTZ R190, R90, c[0x0][0x2d0], -R201.reuse ;  /* 0x0000b4005abe7a23 */ /* 0x100fe400000108c9 */
[----:B------:R-:W-:Y:S01]  /*4670*/  FFMA.FTZ R193, R73, c[0x0][0x2d0], -R200 ;  /* 0x0000b40049c17a23 */ /* 0x000fe200000108c8 */
[C---:B------:R-:W-:Y:S01]  /*4680*/  HMMA.16816.F32.BF16 R80, R96.reuse, R78, RZ ;  /* 0x0000004e6050723c */ /* 0x040fe200000418ff */
[--C-:B------:R-:W-:Y:S01]  /*4690*/  FFMA.FTZ R199, R88, c[0x0][0x2d0], -R201.reuse ;  /* 0x0000b40058c77a23 */ /* 0x100fe200000108c9 */
[----:B------:R-:W2:Y:S01]  /*46a0*/  MUFU.EX2 R184, R184 ;  /* 0x000000b800b87308 */ /* 0x000ea20000000800 */
[----:B-1----:R-:W-:Y:S01]  /*46b0*/  F2FP.BF16.PACK_AB R92, R182, R181 ;  /* 0x000000b5b65c723e */ /* 0x002fe200000010ff */
[--C-:B------:R-:W-:Y:S02]  /*46c0*/  FFMA.FTZ R196, R72, c[0x0][0x2d0], -R201.reuse ;  /* 0x0000b40048c47a23 */ /* 0x100fe400000108c9 */
[--C-:B------:R-:W-:Y:S02]  /*46d0*/  FFMA.FTZ R197, R74, c[0x0][0x2d0], -R201.reuse ;  /* 0x0000b4004ac57a23 */ /* 0x100fe400000108c9 */
[----:B------:R-:W-:Y:S01]  /*46e0*/  HMMA.16816.F32.BF16 R96, R96, R6, RZ ;  /* 0x000000066060723c */ /* 0x000fe200000418ff */
[----:B------:R-:W-:Y:S01]  /*46f0*/  FFMA.FTZ R198, R75, c[0x0][0x2d0], -R201 ;  /* 0x0000b4004bc67a23 */ /* 0x000fe200000108c9 */
[----:B------:R-:W-:Y:S01]  /*4700*/  MUFU.EX2 R185, R185 ;  /* 0x000000b900b97308 */ /* 0x000fe20000000800 */
[----:B------:R-:W-:-:S02]  /*4710*/  FADD.FTZ R182, R181, R182 ;  /* 0x000000b6b5b67221 */ /* 0x000fc40000010000 */
[----:B------:R-:W-:Y:S02]  /*4720*/  FFMA.FTZ R227, R176, c[0x0][0x2d0], -R200 ;  /* 0x0000b400b0e37a23 */ /* 0x000fe400000108c8 */
[----:B------:R-:W-:Y:S01]  /*4730*/  FFMA.FTZ R225, R189, c[0x0][0x2d0], -R201 ;  /* 0x0000b400bde17a23 */ /* 0x000fe200000108c9 */
[C---:B------:R-:W-:Y:S01]  /*4740*/  HMMA.16816.F32.BF16 R144, R8.reuse, R156, R144 ;  /* 0x0000009c0890723c */ /* 0x040fe20000041890 */
[----:B------:R-:W-:Y:S01]  /*4750*/  FADD.FTZ R168, R168, R155 ;  /* 0x0000009ba8a87221 */ /* 0x000fe20000010000 */
[----:B------:R-:W1:Y:S01]  /*4760*/  MUFU.EX2 R188, R188 ;  /* 0x000000bc00bc7308 */ /* 0x000e620000000800 */
[C---:B--2---:R-:W-:Y:S01]  /*4770*/  F2FP.BF16.PACK_AB R94, R184.reuse, R183 ;  /* 0x000000b7b85e723e */ /* 0x044fe200000010ff */
[----:B------:R-:W-:Y:S02]  /*4780*/  FADD.FTZ R183, R183, R182 ;  /* 0x000000b6b7b77221 */ /* 0x000fe40000010000 */
[----:B------:R-:W-:Y:S02]  /*4790*/  FADD.FTZ R173, R173, R168 ;  /* 0x000000a8adad7221 */ /* 0x000fe40000010000 */
[----:B------:R-:W-:Y:S01]  /*47a0*/  HMMA.16816.F32.BF16 R104, R8, R48, R104 ;  /* 0x000000300868723c */ /* 0x000fe20000041868 */
[----:B------:R-:W-:Y:S01]  /*47b0*/  FADD.FTZ R183, R184, R183 ;  /* 0x000000b7b8b77221 */ /* 0x000fe20000010000 */
[----:B------:R-:W-:Y:S01]  /*47c0*/  MUFU.EX2 R191, R191 ;  /* 0x000000bf00bf7308 */ /* 0x000fe20000000800 */
[----:B------:R-:W-:-:S04]  /*47d0*/  FADD.FTZ R170, R170, R173 ;  /* 0x000000adaaaa7221 */ /* 0x000fc80000010000 */
[----:B------:R-:W-:Y:S01]  /*47e0*/  FADD.FTZ R231, R231, R170 ;  /* 0x000000aae7e77221 */ /* 0x000fe20000010000 */
[----:B------:R-:W-:Y:S02]  /*47f0*/  HMMA.16816.F32.BF16 R120, R8, R44, R120 ;  /* 0x0000002c0878723c */ /* 0x000fe40000041878 */
[----:B------:R-:W2:Y:S01]  /*4800*/  MUFU.EX2 R190, R190 ;  /* 0x000000be00be7308 */ /* 0x000ea20000000800 */
[----:B-1----:R-:W-:Y:S01]  /*4810*/  F2FP.BF16.PACK_AB R93, R188, R185 ;  /* 0x000000b9bc5d723e */ /* 0x002fe200000010ff */
[----:B------:R-:W-:-:S04]  /*4820*/  FADD.FTZ R188, R185, R188 ;  /* 0x000000bcb9bc7221 */ /* 0x000fc80000010000 */
[C---:B------:R-:W-:Y:S02]  /*4830*/  HMMA.16816.F32.BF16 R52, R8.reuse, R40, R52 ;  /* 0x000000280834723c */ /* 0x040fe40000041834 */
[----:B------:R-:W-:Y:S06]  /*4840*/  MUFU.EX2 R172, R172 ;  /* 0x000000ac00ac7308 */ /* 0x000fec0000000800 */
[----:B------:R-:W-:Y:S02]  /*4850*/  HMMA.16816.F32.BF16 R68, R8, R36, R68 ;  /* 0x000000240844723c */ /* 0x000fe40000041844 */
[----:B------:R-:W1:Y:S01]  /*4860*/  MUFU.EX2 R175, R175 ;  /* 0x000000af00af7308 */ /* 0x000e620000000800 */
[----:B--2---:R-:W-:Y:S01]  /*4870*/  F2FP.BF16.PACK_AB R95, R190, R191 ;  /* 0x000000bfbe5f723e */ /* 0x004fe200000010ff */
[----:B------:R-:W-:-:S04]  /*4880*/  FADD.FTZ R191, R191, R188 ;  /* 0x000000bcbfbf7221 */ /* 0x000fc80000010000 */
[C---:B------:R-:W-:Y:S01]  /*4890*/  HMMA.16816.F32.BF16 R84, R8.reuse, R32, R84 ;  /* 0x000000200854723c */ /* 0x040fe20000041854 */
[----:B------:R-:W-:Y:S01]  /*48a0*/  FADD.FTZ R190, R190, R191 ;  /* 0x000000bfbebe7221 */ /* 0x000fe20000010000 */
[----:B------:R-:W-:Y:S06]  /*48b0*/  MUFU.EX2 R174, R174 ;  /* 0x000000ae00ae7308 */ /* 0x000fec0000000800 */
[----:B------:R-:W-:Y:S02]  /*48c0*/  HMMA.16816.F32.BF16 R100, R8, R158, R100 ;  /* 0x0000009e0864723c */ /* 0x000fe40000041864 */
[----:B------:R-:W2:Y:S01]  /*48d0*/  MUFU.EX2 R229, R229 ;  /* 0x000000e500e57308 */ /* 0x000ea20000000800 */
[----:B-1----:R-:W-:Y:S01]  /*48e0*/  F2FP.BF16.PACK_AB R57, R175, R172 ;  /* 0x000000acaf39723e */ /* 0x002fe200000010ff */
[----:B------:R-:W-:-:S04]  /*48f0*/  FADD.FTZ R172, R172, R153 ;  /* 0x00000099acac7221 */ /* 0x000fc80000010000 */
[C---:B------:R-:W-:Y:S01]  /*4900*/  HMMA.16816.F32.BF16 R116, R8.reuse, R50, R116 ;  /* 0x000000320874723c */ /* 0x040fe20000041874 */
[----:B------:R-:W-:Y:S01]  /*4910*/  FADD.FTZ R175, R175, R172 ;  /* 0x000000acafaf7221 */ /* 0x000fe20000010000 */
[----:B------:R-:W-:Y:S06]  /*4920*/  MUFU.EX2 R192, R192 ;  /* 0x000000c000c07308 */ /* 0x000fec0000000800 */
[----:B------:R-:W-:Y:S01]  /*4930*/  HMMA.16816.F32.BF16 R128, R8, R46, R128 ;  /* 0x0000002e0880723c */ /* 0x000fe20000041880 */
[----:B--2---:R-:W-:Y:S01]  /*4940*/  F2FP.BF16.PACK_AB R59, R229, R174 ;  /* 0x000000aee53b723e */ /* 0x004fe200000010ff */
[----:B------:R-:W1:Y:S01]  /*4950*/  MUFU.EX2 R195, R195 ;  /* 0x000000c300c37308 */ /* 0x000e620000000800 */
[----:B------:R-:W-:-:S05]  /*4960*/  FADD.FTZ R174, R174, R175 ;  /* 0x000000afaeae7221 */ /* 0x000fca0000010000 */
[C---:B------:R-:W-:Y:S01]  /*4970*/  HMMA.16816.F32.BF16 R64, R8.reuse, R42, R64 ;  /* 0x0000002a0840723c */ /* 0x040fe20000041840 */
[----:B------:R-:W-:Y:S01]  /*4980*/  FADD.FTZ R229, R229, R174 ;  /* 0x000000aee5e57221 */ /* 0x000fe20000010000 */
[----:B------:R-:W-:Y:S06]  /*4990*/  MUFU.EX2 R194, R194 ;  /* 0x000000c200c27308 */ /* 0x000fec0000000800 */
[C---:B------:R-:W-:Y:S02]  /*49a0*/  HMMA.16816.F32.BF16 R80, R8.reuse, R38, R80 ;  /* 0x000000260850723c */ /* 0x040fe40000041850 */
[----:B------:R-:W-:Y:S06]  /*49b0*/  MUFU.EX2 R193, R193 ;  /* 0x000000c100c17308 */ /* 0x000fec0000000800 */
[----:B------:R-:W-:Y:S01]  /*49c0*/  HMMA.16816.F32.BF16 R96, R8, R34, R96 ;  /* 0x000000220860723c */ /* 0x000fe20000041860 */
[----:B------:R-:W2:Y:S01]  /*49d0*/  LDSM.16.MT88.4 R8, [R212+0x3880] ;  /* 0x00388000d408783b */ /* 0x000ea20000004200 */
[----:B------:R-:W-:Y:S06]  /*49e0*/  MUFU.EX2 R199, R199 ;  /* 0x000000c700c77308 */ /* 0x000fec0000000800 */
[C---:B------:R-:W-:Y:S02]  /*49f0*/  HMMA.16816.F32.BF16 R108, R92.reuse, R112, RZ ;  /* 0x000000705c6c723c */ /* 0x040fe400000418ff */
[----:B------:R-:W3:Y:S06]  /*4a00*/  MUFU.EX2 R196, R196 ;  /* 0x000000c400c47308 */ /* 0x000eec0000000800 */
[C---:B------:R-:W-:Y:S02]  /*4a10*/  HMMA.16816.F32.BF16 R124, R92.reuse, R132, RZ ;  /* 0x000000845c7c723c */ /* 0x040fe400000418ff */
[----:B------:R-:W-:Y:S06]  /*4a20*/  MUFU.EX2 R197, R197 ;  /* 0x000000c500c57308 */ /* 0x000fec0000000800 */
[----:B------:R-:W-:Y:S02]  /*4a30*/  HMMA.16816.F32.BF16 R88, R92, R4, RZ ;  /* 0x000000045c58723c */ /* 0x000fe400000418ff */
[----:B------:R-:W4:Y:S05]  /*4a40*/  MUFU.EX2 R198, R198 ;  /* 0x000000c600c67308 */ /* 0x000f2a0000000800 */
[----:B-1----:R-:W-:Y:S01]  /*4a50*/  F2FP.BF16.PACK_AB R4, R195, R192 ;  /* 0x000000c0c304723e */ /* 0x002fe200000010ff */
[----:B------:R-:W-:Y:S01]  /*4a60*/  HMMA.16816.F32.BF16 R144, R56, R28, R144 ;  /* 0x0000001c3890723c */ /* 0x000fe20000041890 */
[----:B---3--:R-:W-:Y:S01]  /*4a70*/  F2FP.BF16.PACK_AB R5, R196, R199 ;  /* 0x000000c7c405723e */ /* 0x008fe200000010ff */
[----:B------:R-:W-:Y:S01]  /*4a80*/  FADD.FTZ R192, R192, R183 ;  /* 0x000000b7c0c07221 */ /* 0x000fe20000010000 */
[----:B------:R-:W-:Y:S01]  /*4a90*/  MUFU.EX2 R227, R227 ;  /* 0x000000e300e37308 */ /* 0x000fe20000000800 */
[----:B------:R-:W-:-:S02]  /*4aa0*/  FADD.FTZ R199, R199, R190 ;  /* 0x000000bec7c77221 */ /* 0x000fc40000010000 */
[----:B------:R-:W-:Y:S02]  /*4ab0*/  FADD.FTZ R195, R195, R192 ;  /* 0x000000c0c3c37221 */ /* 0x000fe40000010000 */
[C---:B------:R-:W-:Y:S01]  /*4ac0*/  HMMA.16816.F32.BF16 R104, R56.reuse, R24, R104 ;  /* 0x000000183868723c */ /* 0x040fe20000041868 */
[----:B------:R-:W-:Y:S02]  /*4ad0*/  FADD.FTZ R196, R196, R199 ;  /* 0x000000c7c4c47221 */ /* 0x000fe40000010000 */
[----:B------:R-:W-:Y:S05]  /*4ae0*/  MUFU.EX2 R225, R225 ;  /* 0x000000e100e17308 */ /* 0x000fea0000000800 */
[C---:B------:R-:W-:Y:S08]  /*4af0*/  HMMA.16816.F32.BF16 R120, R56.reuse, R20, R120 ;  /* 0x000000143878723c */ /* 0x040ff00000041878 */
[C---:B------:R-:W-:Y:S08]  /*4b00*/  HMMA.16816.F32.BF16 R52, R56.reuse, R16, R52 ;  /* 0x000000103834723c */ /* 0x040ff00000041834 */
[C---:B------:R-:W-:Y:S08]  /*4b10*/  HMMA.16816.F32.BF16 R68, R56.reuse, R12, R68 ;  /* 0x0000000c3844723c */ /* 0x040ff00000041844 */
[C---:B--2---:R-:W-:Y:S08]  /*4b20*/  HMMA.16816.F32.BF16 R84, R56.reuse, R8, R84 ;  /* 0x000000083854723c */ /* 0x044ff00000041854 */
[C---:B------:R-:W-:Y:S08]  /*4b30*/  HMMA.16816.F32.BF16 R100, R56.reuse, R30, R100 ;  /* 0x0000001e3864723c */ /* 0x040ff00000041864 */
[C---:B------:R-:W-:Y:S08]  /*4b40*/  HMMA.16816.F32.BF16 R116, R56.reuse, R26, R116 ;  /* 0x0000001a3874723c */ /* 0x040ff00000041874 */
[C---:B------:R-:W-:Y:S08]  /*4b50*/  HMMA.16816.F32.BF16 R128, R56.reuse, R22, R128 ;  /* 0x000000163880723c */ /* 0x040ff00000041880 */
[C---:B------:R-:W-:Y:S08]  /*4b60*/  HMMA.16816.F32.BF16 R64, R56.reuse, R18, R64 ;  /* 0x000000123840723c */ /* 0x040ff00000041840 */
[C---:B------:R-:W-:Y:S08]  /*4b70*/  HMMA.16816.F32.BF16 R80, R56.reuse, R14, R80 ;  /* 0x0000000e3850723c */ /* 0x040ff00000041850 */
[----:B------:R-:W-:Y:S08]  /*4b80*/  HMMA.16816.F32.BF16 R96, R56, R10, R96 ;  /* 0x0000000a3860723c */ /* 0x000ff00000041860 */
[C---:B------:R-:W-:Y:S08]  /*4b90*/  HMMA.16816.F32.BF16 R56, R92.reuse, R60, RZ ;  /* 0x0000003c5c38723c */ /* 0x040ff000000418ff */
[C---:B------:R-:W-:Y:S08]  /*4ba0*/  HMMA.16816.F32.BF16 R72, R92.reuse, R76, RZ ;  /* 0x0000004c5c48723c */ /* 0x040ff000000418ff */
[C---:B------:R-:W-:Y:S08]  /*4bb0*/  HMMA.16816.F32.BF16 R140, R92.reuse, R136, RZ ;  /* 0x000000885c8c723c */ /* 0x040ff000000418ff */
[C---:B------:R-:W-:Y:S08]  /*4bc0*/  HMMA.16816.F32.BF16 R136, R92.reuse, R138, RZ ;  /* 0x0000008a5c88723c */ /* 0x040ff000000418ff */
[C---:B------:R-:W-:Y:S08]  /*4bd0*/  HMMA.16816.F32.BF16 R112, R92.reuse, R114, RZ ;  /* 0x000000725c70723c */ /* 0x040ff000000418ff */
[C---:B------:R-:W-:Y:S08]  /*4be0*/  HMMA.16816.F32.BF16 R132, R92.reuse, R134, RZ ;  /* 0x000000865c84723c */ /* 0x040ff000000418ff */
[C---:B------:R-:W-:Y:S08]  /*4bf0*/  HMMA.16816.F32.BF16 R60, R92.reuse, R62, RZ ;  /* 0x0000003e5c3c723c */ /* 0x040ff000000418ff */
[C---:B------:R-:W-:Y:S08]  /*4c00*/  HMMA.16816.F32.BF16 R76, R92.reuse, R78, RZ ;  /* 0x0000004e5c4c723c */ /* 0x040ff000000418ff */
[----:B------:R-:W-:Y:S07]  /*4c10*/  HMMA.16816.F32.BF16 R92, R92, R6, RZ ;  /* 0x000000065c5c723c */ /* 0x000fee00000418ff */
[----:B------:R-:W-:Y:S01]  /*4c20*/  F2FP.BF16.PACK_AB R6, R193, R194 ;  /* 0x000000c2c106723e */ /* 0x000fe200000010ff */
[----:B------:R-:W-:Y:S01]  /*4c30*/  FADD.FTZ R194, R194, R195 ;  /* 0x000000c3c2c27221 */ /* 0x000fe20000010000 */
[----:B----4-:R-:W-:Y:S01]  /*4c40*/  F2FP.BF16.PACK_AB R7, R198, R197 ;  /* 0x000000c5c607723e */ /* 0x010fe200000010ff */
[----:B------:R-:W-:-:S02]  /*4c50*/  FADD.FTZ R197, R197, R196 ;  /* 0x000000c4c5c57221 */ /* 0x000fc40000010000 */
[----:B------:R-:W-:Y:S02]  /*4c60*/  FADD.FTZ R193, R193, R194 ;  /* 0x000000c2c1c17221 */ /* 0x000fe40000010000 */
[----:B------:R-:W-:Y:S02]  /*4c70*/  FADD.FTZ R197, R198, R197 ;  /* 0x000000c5c6c57221 */ /* 0x000fe40000010000 */
[C---:B------:R-:W-:Y:S07]  /*4c80*/  HMMA.16816.F32.BF16 R108, R4.reuse, R48, R108 ;  /* 0x00000030046c723c */ /* 0x040fee000004186c */
[--C-:B------:R-:W-:Y:S01]  /*4c90*/  FFMA.FTZ R48, R180, c[0x0][0x2d0], -R200.reuse ;  /* 0x0000b400b4307a23 */ /* 0x100fe200000108c8 */
[C---:B------:R-:W-:Y:S05]  /*4ca0*/  HMMA.16816.F32.BF16 R124, R4.reuse, R44, R124 ;  /* 0x0000002c047c723c */ /* 0x040fea000004187c */
[----:B------:R-:W-:Y:S02]  /*4cb0*/  MUFU.EX2 R48, R48 ;  /* 0x0000003000307308 */ /* 0x000fe40000000800 */
[----:B------:R-:W-:Y:S01]  /*4cc0*/  FFMA.FTZ R45, R179, c[0x0][0x2d0], -R200 ;  /* 0x0000b400b32d7a23 */ /* 0x000fe200000108c8 */
[C---:B------:R-:W-:Y:S05]  /*4cd0*/  HMMA.16816.F32.BF16 R88, R4.reuse, R32, R88 ;  /* 0x000000200458723c */ /* 0x040fea0000041858 */
[----:B------:R-:W1:Y:S02]  /*4ce0*/  MUFU.EX2 R45, R45 ;  /* 0x0000002d002d7308 */ /* 0x000e640000000800 */
[--C-:B------:R-:W-:Y:S01]  /*4cf0*/  FFMA.FTZ R32, R178, c[0x0][0x2d0], -R201.reuse ;  /* 0x0000b400b2207a23 */ /* 0x100fe200000108c9 */
[----:B------:R-:W-:Y:S01]  /*4d00*/  HMMA.16816.F32.BF16 R56, R4, R40, R56 ;  /* 0x000000280438723c */ /* 0x000fe20000041838 */
[----:B------:R-:W-:-:S04]  /*4d10*/  FFMA.FTZ R33, R186, c[0x0][0x2d0], -R201 ;  /* 0x0000b400ba217a23 */ /* 0x000fc800000108c9 */
[----:B------:R-:W-:Y:S02]  /*4d20*/  MUFU.EX2 R32, R32 ;  /* 0x0000002000207308 */ /* 0x000fe40000000800 */
[----:B------:R-:W-:Y:S01]  /*4d30*/  FFMA.FTZ R40, R177, c[0x0][0x2d0], -R200 ;  /* 0x0000b400b1287a23 */ /* 0x000fe200000108c8 */
[C---:B------:R-:W-:Y:S05]  /*4d40*/  HMMA.16816.F32.BF16 R72, R4.reuse, R36, R72 ;  /* 0x000000240448723c */ /* 0x040fea0000041848 */
[----:B------:R-:W2:Y:S02]  /*4d50*/  MUFU.EX2 R33, R33 ;  /* 0x0000002100217308 */ /* 0x000ea40000000800 */
[----:B------:R-:W-:Y:S01]  /*4d60*/  FFMA.FTZ R36, R187, c[0x0][0x2d0], -R201 ;  /* 0x0000b400bb247a23 */ /* 0x000fe200000108c9 */
[C---:B------:R-:W-:Y:S05]  /*4d70*/  HMMA.16816.F32.BF16 R140, R4.reuse, R156, R140 ;  /* 0x0000009c048c723c */ /* 0x040fea000004188c */
[----:B------:R-:W3:Y:S03]  /*4d80*/  MUFU.EX2 R40, R40 ;  /* 0x0000002800287308 */ /* 0x000ee60000000800 */
[C---:B------:R-:W-:Y:S05]  /*4d90*/  HMMA.16816.F32.BF16 R136, R4.reuse, R158, R136 ;  /* 0x0000009e0488723c */ /* 0x040fea0000041888 */
[----:B------:R-:W4:Y:S03]  /*4da0*/  MUFU.EX2 R36, R36 ;  /* 0x0000002400247308 */ /* 0x000f260000000800 */
[C---:B------:R-:W-:Y:S08]  /*4db0*/  HMMA.16816.F32.BF16 R112, R4.reuse, R50, R112 ;  /* 0x000000320470723c */ /* 0x040ff00000041870 */
[C---:B------:R-:W-:Y:S08]  /*4dc0*/  HMMA.16816.F32.BF16 R132, R4.reuse, R46, R132 ;  /* 0x0000002e0484723c */ /* 0x040ff00000041884 */
[C---:B------:R-:W-:Y:S08]  /*4dd0*/  HMMA.16816.F32.BF16 R60, R4.reuse, R42, R60 ;  /* 0x0000002a043c723c */ /* 0x040ff0000004183c */
[C---:B------:R-:W-:Y:S08]  /*4de0*/  HMMA.16816.F32.BF16 R76, R4.reuse, R38, R76 ;  /* 0x00000026044c723c */ /* 0x040ff0000004184c */
[----:B------:R-:W-:Y:S07]  /*4df0*/  HMMA.16816.F32.BF16 R92, R4, R34, R92 ;  /* 0x00000022045c723c */ /* 0x000fee000004185c */
[----:B-1----:R-:W-:Y:S01]  /*4e00*/  F2FP.BF16.PACK_AB R4, R45, R48 ;  /* 0x000000302d04723e */ /* 0x002fe200000010ff */
[----:B------:R-:W-:Y:S01]  /*4e10*/  FADD.FTZ R48, R48, R193 ;  /* 0x000000c130307221 */ /* 0x000fe20000010000 */
[----:B--2---:R-:W-:Y:S01]  /*4e20*/  F2FP.BF16.PACK_AB R5, R33, R32 ;  /* 0x000000202105723e */ /* 0x004fe200000010ff */
[----:B------:R-:W-:Y:S01]  /*4e30*/  FADD.FTZ R32, R32, R197 ;  /* 0x000000c520207221 */ /* 0x000fe20000010000 */
[----:B---3--:R-:W-:Y:S01]  /*4e40*/  F2FP.BF16.PACK_AB R6, R227, R40 ;  /* 0x00000028e306723e */ /* 0x008fe200000010ff */
[----:B------:R-:W-:Y:S01]  /*4e50*/  FADD.FTZ R45, R45, R48 ;  /* 0x000000302d2d7221 */ /* 0x000fe20000010000 */
[----:B----4-:R-:W-:Y:S01]  /*4e60*/  F2FP.BF16.PACK_AB R7, R225, R36 ;  /* 0x00000024e107723e */ /* 0x010fe200000010ff */
[----:B------:R-:W-:-:S02]  /*4e70*/  FADD.FTZ R33, R33, R32 ;  /* 0x0000002021217221 */ /* 0x000fc40000010000 */
[----:B------:R-:W-:Y:S02]  /*4e80*/  FADD.FTZ R40, R40, R45 ;  /* 0x0000002d28287221 */ /* 0x000fe40000010000 */
[----:B------:R-:W-:Y:S02]  /*4e90*/  FADD.FTZ R36, R36, R33 ;  /* 0x0000002124247221 */ /* 0x000fe40000010000 */
[----:B------:R-:W-:Y:S01]  /*4ea0*/  HMMA.16816.F32.BF16 R140, R4, R28, R140 ;  /* 0x0000001c048c723c */ /* 0x000fe2000004188c */
[----:B------:R-:W-:Y:S02]  /*4eb0*/  FADD.FTZ R227, R227, R40 ;  /* 0x00000028e3e37221 */ /* 0x000fe40000010000 */
[----:B------:R-:W-:-:S05]  /*4ec0*/  FADD.FTZ R225, R225, R36 ;  /* 0x00000024e1e17221 */ /* 0x000fca0000010000 */
[C---:B------:R-:W-:Y:S08]  /*4ed0*/  HMMA.16816.F32.BF16 R136, R4.reuse, R30, R136 ;  /* 0x0000001e0488723c */ /* 0x040ff00000041888 */
        /* <DEDUP_REMOVED lines=9> */
[----:B------:R-:W-:Y:S01]  /*4f70*/  HMMA.16816.F32.BF16 R92, R4, R10, R92 ;  /* 0x0000000a045c723c */ /* 0x000fe2000004185c */
[----:B------:R-:W-:Y:S07]  /*4f80*/  @P0 BRA `(.L_x_176) ;  /* 0x0000015000000947 */ /* 0x000fee0003800000 */
[----:B------:R-:W-:Y:S01]  /*4f90*/  ISETP.LT.AND P0, PT, RZ, UR4, PT ;  /* 0x00000004ff007c0c */ /* 0x000fe2000bf01270 */
[----:B------:R-:W-:-:S02]  /*4fa0*/  UIADD3 UR14, UR4, -0x1, URZ ;  /* 0xffffffff040e7890 */ /* 0x000fc4000fffe03f */
[----:B------:R-:W-:-:S10]  /*4fb0*/  ULDC UR12, c[0x0][0x32c] ;  /* 0x0000cb00000c7ab9 */ /* 0x000fd40000000800 */
[----:B------:R-:W-:Y:S05]  /*4fc0*/  @P0 BRA `(.L_x_177) ;  /* 0x0000008000000947 */ /* 0x000fea0003800000 */
[----:B------:R-:W-:Y:S02]  /*4fd0*/  UISETP.NE.AND UP0, UPT, UR12, 0x1, UPT ;  /* 0x000000010c00788c */ /* 0x000fe4000bf05270 */
[----:B------:R-:W-:-:S03]  /*4fe0*/  UIADD3 UR14, -UR4, URZ, URZ ;  /* 0x0000003f040e7290 */ /* 0x000fc6000fffe13f */
[----:B------:R-:W-:Y:S02]  /*4ff0*/  ULDC.64 UR4, c[0x0][0x330] ;  /* 0x0000cc0000047ab9 */ /* 0x000fe40000000a00 */
[----:B------:R-:W-:-:S07]  /*5000*/  UIMAD.WIDE.U32 UR16, UR14, UR4, URZ ;  /* 0x000000040e1072a5 */ /* 0x000fce000f8e003f */
[----:B------:R-:W-:Y:S02]  /*5010*/  @UP0 UMOV UR15, UR17 ;  /* 0x00000011000f0c82 */ /* 0x000fe40008000000 */
[----:B------:R-:W-:-:S04]  /*5020*/  @UP0 USHF.R.U32.HI UR14, URZ, UR5, UR15 ;  /* 0x000000053f0e0299 */ /* 0x000fc8000801160f */
[----:B------:R-:W-:Y:S01]  /*5030*/  ULOP3.LUT UR14, URZ, UR14, URZ, 0x33, !UPT ;  /* 0x0000000e3f0e7292 */ /* 0x000fe2000f8e333f */
[----:B------:R-:W-:Y:S05]  /*5040*/  BRA `(.L_x_178) ;  /* 0x0000005000007947 */ /* 0x000fea0003800000 */
.L_x_177:
[----:B------:R-:W-:Y:S02]  /*5050*/  UISETP.NE.AND UP0, UPT, UR12, 0x1, UPT ;  /* 0x000000010c00788c */ /* 0x000fe4000bf05270 */
[----:B------:R-:W-:Y:S02]  /*5060*/  ULDC.64 UR4, c[0x0][0x330] ;  /* 0x0000cc0000047ab9 */ /* 0x000fe40000000a00 */
[----:B------:R-:W-:-:S07]  /*5070*/  UIMAD.WIDE.U32 UR16, UR14, UR4, URZ ;  /* 0x000000040e1072a5 */ /* 0x000fce000f8e003f */
[----:B------:R-:W-:Y:S02]  /*5080*/  @UP0 UMOV UR15, UR17 ;  /* 0x00000011000f0c82 */ /* 0x000fe40008000000 */
[----:B------:R-:W-:Y:S02]  /*5090*/  @UP0 USHF.R.U32.HI UR14, URZ, UR5, UR15 ;  /* 0x000000053f0e0299 */ /* 0x000fe4000801160f */
.L_x_178:
[----:B------:R-:W-:Y:S02]  /*50a0*/  ULDC UR4, c[0x0][0x32c] ;  /* 0x0000cb0000047ab9 */ /* 0x000fe40000000800 */
[----:B------:R-:W-:-:S04]  /*50b0*/  UIMAD UR4, UR14, UR12, UR4 ;  /* 0x0000000c0e0472a4 */ /* 0x000fc8000f8e0204 */
[----:B------:R-:W-:-:S04]  /*50c0*/  UISETP.LT.AND UP0, UPT, UR13, UR4, UPT ;  /* 0x000000040d00728c */ /* 0x000fc8000bf01270 */
[----:B------:R-:W-:-:S04]  /*50d0*/  USEL UR13, UR13, UR4, UP0 ;  /* 0x000000040d0d7287 */ /* 0x000fc80008000000 */
.L_x_176:
[----:B------:R-:W-:-:S04]  /*50e0*/  UIMAD.WIDE UR4, UR13, 0x2aaaaaab, URZ ;  /* 0x2aaaaaab0d0478a5 */ /* 0x000fc8000f8e023f */
[----:B------:R-:W-:-:S04]  /*50f0*/  USHF.R.U32.HI UR4, URZ, 0x1f, UR5 ;  /* 0x0000001f3f047899 */ /* 0x000fc80008011605 */
[----:B------:R-:W-:-:S04]  /*5100*/  ULEA.HI.SX32 UR4, UR5, UR4, 0x1d ;  /* 0x0000000405047291 */ /* 0x000fc8000f8fea3f */
[----:B------:R-:W-:-:S04]  /*5110*/  UISETP.LT.AND UP0, UPT, UR6, UR4, UPT ;  /* 0x000000040600728c */ /* 0x000fc8000bf01270 */
[----:B------:R-:W-:-:S06]  /*5120*/  USEL UR4, UR6, UR4, !UP0 ;  /* 0x0000000406047287 */ /* 0x000fcc000c000000 */
[----:B------:R-:W-:-:S13]  /*5130*/  ISETP.GE.AND P0, PT, R226, UR4, PT ;  /* 0x00000004e2007c0c */ /* 0x000fda000bf06270 */
[----:B------:R-:W-:Y:S05]  /*5140*/  @!P0 BRA `(.L_x_179) ;  /* 0x00003e3000008947 */ /* 0x000fea0003800000 */
[----:B------:R-:W-:Y:S01]  /*5150*/  IADD3 R238, P0, R232, 0x20, RZ ;  /* 0x00000020e8ee7810 */ /* 0x000fe20007f1e0ff */
[----:B------:R-:W-:Y:S01]  /*5160*/  IMAD.MOV.U32 R148, RZ, RZ, R149 ;  /* 0x000000ffff947224 */ /* 0x000fe200078e0095 */
[----:B------:R-:W-:Y:S01]  /*5170*/  IADD3 R203, P1, R220, 0x20, RZ ;  /* 0x00000020dccb7810 */ /* 0x000fe20007f3e0ff */
[----:B------:R-:W-:Y:S01]  /*5180*/  IMAD.MOV.U32 R150, RZ, RZ, R151 ;  /* 0x000000ffff967224 */ /* 0x000fe200078e0097 */
[-C--:B------:R-:W-:Y:S01]  /*5190*/  IADD3.X R237, RZ, R235.reuse, RZ, P0, !PT ;  /* 0x000000ebffed7210 */ /* 0x080fe200007fe4ff */
[----:B------:R-:W-:Y:S01]  /*51a0*/  IMAD.MOV.U32 R0, RZ, RZ, R152 ;  /* 0x000000ffff007224 */ /* 0x000fe200078e0098 */
[----:B------:R-:W-:Y:S01]  /*51b0*/  IADD3 R236, P2, R232, 0x40, RZ ;  /* 0x00000040e8ec7810 */ /* 0x000fe20007f5e0ff */
[----:B------:R-:W-:Y:S01]  /*51c0*/  IMAD.MOV.U32 R2, RZ, RZ, R3 ;  /* 0x000000ffff027224 */ /* 0x000fe200078e0003 */
[----:B------:R-:W-:Y:S01]  /*51d0*/  IADD3 R201, P0, R220, 0x40, RZ ;  /* 0x00000040dcc97810 */ /* 0x000fe20007f1e0ff */
[----:B------:R-:W-:Y:S01]  /*51e0*/  IMAD.X R202, RZ, RZ, R223, P1 ;  /* 0x000000ffffca7224 */ /* 0x000fe200008e06df */
[----:B------:R-:W-:-:S02]  /*51f0*/  IADD3.X R230, RZ, R235, RZ, P2, !PT ;  /* 0x000000ebffe67210 */ /* 0x000fc400017fe4ff */
[----:B------:R-:W-:Y:S02]  /*5200*/  IADD3.X R200, RZ, R223, RZ, P0, !PT ;  /* 0x000000dfffc87210 */ /* 0x000fe400007fe4ff */
.L_x_198:
[----:B------:R-:W-:Y:S04]  /*5210*/  DEPBAR.LE SB0, 0x0 ;  /* 0x000080000000791a */ /* 0x000fe80000000000 */
[----:B------:R-:W-:Y:S01]  /*5220*/  BAR.SYNC.DEFER_BLOCKING 0x0 ;  /* 0x0000000000007b1d */ /* 0x000fe20000010000 */
[----:B------:R-:W-:Y:S05]  /*5230*/  ISETP.LT.AND P0, PT, R226, UR6, PT ;  /* 0x00000006e2007c0c */ /* 0x000fea000bf01270 */
[----:B------:R1:W2:Y:S04]  /*5240*/  LDSM.16.M88.4 R152, [R217+0x6080] ;  /* 0x00608000d998783b */ /* 0x0002a80000000200 */
[----:B------:R1:W3:Y:S04]  /*5250*/  LDSM.16.M88.4 R160, [R217+0x7080] ;  /* 0x00708000d9a0783b */ /* 0x0002e80000000200 */
[----:B------:R1:W4:Y:S04]  /*5260*/  LDSM.16.M88.4 R156, [R216+0x3c80] ;  /* 0x003c8000d89c783b */ /* 0x0003280000000200 */
[----:B------:R1:W1:Y:S04]  /*5270*/  LDSM.16.M88.4 R164, [R216+0x4080] ;  /* 0x00408000d8a4783b */ /* 0x0002680000000200 */
[----:B------:R1:W1:Y:S04]  /*5280*/  LDSM.16.M88.4 R168, [R216+0x4480] ;  /* 0x00448000d8a8783b */ /* 0x0002680000000200 */
[----:B------:R1:W1:Y:S04]  /*5290*/  LDSM.16.M88.4 R172, [R213+0x6080] ;  /* 0x00608000d5ac783b */ /* 0x0002680000000200 */
[----:B------:R1:W1:Y:S04]  /*52a0*/  LDSM.16.M88.4 R180, [R213+0x7080] ;  /* 0x00708000d5b4783b */ /* 0x0002680000000200 */
[----:B------:R1:W1:Y:S04]  /*52b0*/  LDSM.16.M88.4 R176, [R215] ;  /* 0x00000000d7b0783b */ /* 0x0002680000000200 */
[----:B------:R1:W1:Y:S04]  /*52c0*/  LDSM.16.M88.4 R184, [R211] ;  /* 0x00000000d3b8783b */ /* 0x0002680000000200 */
[----:B------:R1:W1:Y:S01]  /*52d0*/  LDSM.16.M88.4 R188, [R210] ;  /* 0x00000000d2bc783b */ /* 0x0002620000000200 */
[----:B------:R-:W-:-:S05]  /*52e0*/  @P0 BRA `(.L_x_180) ;  /* 0x000002d000000947 */ /* 0x000fca0003800000 */
[----:B------:R-:W-:Y:S01]  /*52f0*/  SHF.R.S32.HI R3, RZ, 0x1f, R226 ;  /* 0x0000001fff037819 */ /* 0x000fe200000114e2 */
[C---:B------:R-:W-:Y:S04]  /*5300*/  IMAD.WIDE.U32 R6, R226.reuse, c[0x0][0x208], RZ ;  /* 0x00008200e2067a25 */ /* 0x040fe800078e00ff */
[----:B------:R-:W-:Y:S02]  /*5310*/  IMAD R3, R3, c[0x0][0x208], RZ ;  /* 0x0000820003037a24 */ /* 0x000fe400078e02ff */
[----:B------:R-:W-:Y:S02]  /*5320*/  @!P3 IMAD.MOV.U32 R9, RZ, RZ, c[0x0][0x208] ;  /* 0x00008200ff09b624 */ /* 0x000fe400078e00ff */
[----:B------:R-:W-:Y:S02]  /*5330*/  IMAD R3, R226, c[0x0][0x20c], R3 ;  /* 0x00008300e2037a24 */ /* 0x000fe400078e0203 */
[----:B------:R-:W-:Y:S02]  /*5340*/  @!P3 IMAD.MOV.U32 R4, RZ, RZ, c[0x0][0x20c] ;  /* 0x00008300ff04b624 */ /* 0x000fe400078e00ff */
[----:B------:R-:W-:Y:S02]  /*5350*/  IMAD.IADD R3, R7, 0x1, R3 ;  /* 0x0000000107037824 */ /* 0x000fe400078e0203 */
[----:B------:R-:W-:Y:S04]  /*5360*/  IMAD.WIDE.U32 R6, R6, 0x30, RZ ;  /* 0x0000003006067825 */ /* 0x000fe800078e00ff */
[----:B------:R-:W-:Y:S01]  /*5370*/  IMAD R3, R3, 0x30, RZ ;  /* 0x0000003003037824 */ /* 0x000fe200078e02ff */
[-C--:B------:R-:W-:Y:S02]  /*5380*/  IADD3 R5, P2, R232, R6.reuse, RZ ;  /* 0x00000006e8057210 */ /* 0x080fe40007f5e0ff */
[-C--:B------:R-:W-:Y:S01]  /*5390*/  @!P3 LEA R11, P0, R9, R6.reuse, 0x5 ;  /* 0x00000006090bb211 */ /* 0x080fe200078028ff */
[----:B------:R-:W-:Y:S01]  /*53a0*/  IMAD.IADD R3, R7, 0x1, R3 ;  /* 0x0000000107037824 */ /* 0x000fe200078e0203 */
[-C--:B------:R-:W-:Y:S04]  /*53b0*/  IADD3 R7, P1, R238, R6.reuse, RZ ;  /* 0x00000006ee077210 */ /* 0x080fe80007f3e0ff */
[----:B------:R-:W-:Y:S01]  /*53c0*/  @!P3 LEA.HI.X R9, R9, R3, R4, 0x5, P0 ;  /* 0x000000030909b211 */ /* 0x000fe200000f2c04 */
[----:B------:R-:W-:Y:S01]  /*53d0*/  IMAD.X R4, R3, 0x1, R235, P2 ;  /* 0x0000000103047824 */ /* 0x000fe200010e06eb */
[----:B------:R-:W-:Y:S02]  /*53e0*/  LEA R14, P2, R5, c[0x0][0x1f8], 0x1 ;  /* 0x00007e00050e7a11 */ /* 0x000fe400078408ff */
[----:B------:R-:W-:Y:S01]  /*53f0*/  IADD3 R8, P0, R236, R6, RZ ;  /* 0x00000006ec087210 */ /* 0x000fe20007f1e0ff */
[----:B------:R-:W-:Y:S01]  /*5400*/  IMAD.X R6, R3, 0x1, R237, P1 ;  /* 0x0000000103067824 */ /* 0x000fe200008e06ed */
[----:B------:R-:W-:Y:S02]  /*5410*/  LEA.HI.X R15, R5, c[0x0][0x1fc], R4, 0x1, P2 ;  /* 0x00007f00050f7a11 */ /* 0x000fe400010f0c04 */
[----:B------:R-:W-:Y:S01]  /*5420*/  LEA R12, P1, R7, c[0x0][0x1f8], 0x1 ;  /* 0x00007e00070c7a11 */ /* 0x000fe200078208ff */
[----:B------:R-:W-:Y:S01]  /*5430*/  IMAD.X R3, R3, 0x1, R230, P0 ;  /* 0x0000000103037824 */ /* 0x000fe200000e06e6 */
[C---:B------:R-:W-:Y:S01]  /*5440*/  LEA R16, P0, R8.reuse, c[0x0][0x1f8], 0x1 ;  /* 0x00007e0008107a11 */ /* 0x040fe200078008ff */
[----:B------:R-:W-:Y:S01]  /*5450*/  @!PT LDS RZ, [RZ] ;  /* 0x00000000fffff984 */ /* 0x000fe20000000800 */
[----:B------:R-:W-:Y:S01]  /*5460*/  @!PT LDS RZ, [RZ] ;  /* 0x00000000fffff984 */ /* 0x000fe20000000800 */
[----:B------:R-:W-:Y:S01]  /*5470*/  @!PT LDS RZ, [RZ] ;  /* 0x00000000fffff984 */ /* 0x000fe20000000800 */
[----:B------:R4:W-:Y:S01]  /*5480*/  LDGSTS.E.BYPASS.LTC128B.128 [R218+0x1880], [R14.64], !P6 ;  /* 0x018800000eda7fae */ /* 0x0009e2000f101d4a */
[----:B------:R-:W-:Y:S02]  /*5490*/  LEA.HI.X R13, R7, c[0x0][0x1fc], R6, 0x1, P1 ;  /* 0x00007f00070d7a11 */ /* 0x000fe400008f0c06 */
[C---:B------:R-:W-:Y:S02]  /*54a0*/  @!P3 IADD3 R4, P2, R11.reuse, R232, RZ ;  /* 0x000000e80b04b210 */ /* 0x040fe40007f5e0ff */
[----:B------:R-:W-:Y:S01]  /*54b0*/  LEA.HI.X R17, R8, c[0x0][0x1fc], R3, 0x1, P0 ;  /* 0x00007f0008117a11 */ /* 0x000fe200000f0c03 */
[----:B------:R4:W-:Y:S01]  /*54c0*/  LDGSTS.E.BYPASS.LTC128B.128 [R218+0x2480], [R12.64], !P5 ;  /* 0x024800000cda7fae */ /* 0x0009e2000e901d4a */
[----:B------:R-:W-:Y:S01]  /*54d0*/  @!P3 IADD3 R3, P1, R11, R238, RZ ;  /* 0x000000ee0b03b210 */ /* 0x000fe20007f3e0ff */
[----:B------:R-:W-:Y:S01]  /*54e0*/  @!P3 IMAD.X R5, R9, 0x1, R235, P2 ;  /* 0x000000010905b824 */ /* 0x000fe200010e06eb */
[C---:B------:R-:W-:Y:S02]  /*54f0*/  @!P3 LEA R20, P2, R4.reuse, c[0x0][0x1f8], 0x1 ;  /* 0x00007e000414ba11 */ /* 0x040fe400078408ff */
[----:B------:R4:W-:Y:S01]  /*5500*/  LDGSTS.E.BYPASS.LTC128B.128 [R218+0x3080], [R16.64], !P4 ;  /* 0x0308000010da7fae */ /* 0x0009e2000e101d4a */
[----:B------:R-:W-:Y:S01]  /*5510*/  @!P3 IADD3 R11, P0, R11, R236, RZ ;  /* 0x000000ec0b0bb210 */ /* 0x000fe20007f1e0ff */
[----:B------:R-:W-:Y:S01]  /*5520*/  @!P3 IMAD.X R6, R9, 0x1, R237, P1 ;  /* 0x000000010906b824 */ /* 0x000fe200008e06ed */
[----:B------:R-:W-:Y:S02]  /*5530*/  @!P3 LEA.HI.X R21, R4, c[0x0][0x1fc], R5, 0x1, P2 ;  /* 0x00007f000415ba11 */ /* 0x000fe400010f0c05 */
[----:B------:R-:W-:Y:S01]  /*5540*/  @!P3 LEA R18, P1, R3, c[0x0][0x1f8], 0x1 ;  /* 0x00007e000312ba11 */ /* 0x000fe200078208ff */
[----:B------:R-:W-:Y:S01]  /*5550*/  @!P3 IMAD.X R8, R9, 0x1, R230, P0 ;  /* 0x000000010908b824 */ /* 0x000fe200000e06e6 */
[----:B------:R-:W-:Y:S01]  /*5560*/  @!P3 LEA R10, P0, R11, c[0x0][0x1f8], 0x1 ;  /* 0x00007e000b0aba11 */ /* 0x000fe200078008ff */
[----:B------:R4:W-:Y:S01]  /*5570*/  @!P3 LDGSTS.E.BYPASS.LTC128B.128 [R218+0x2080], [R20.64], !P6 ;  /* 0x0208000014dabfae */ /* 0x0009e2000f101d4a */
[----:B------:R-:W-:Y:S02]  /*5580*/  @!P3 LEA.HI.X R19, R3, c[0x0][0x1fc], R6, 0x1, P1 ;  /* 0x00007f000313ba11 */ /* 0x000fe400008f0c06 */
[----:B------:R-:W-:Y:S03]  /*5590*/  @!P3 LEA.HI.X R11, R11, c[0x0][0x1fc], R8, 0x1, P0 ;  /* 0x00007f000b0bba11 */ /* 0x000fe600000f0c08 */
[----:B------:R4:W-:Y:S05]  /*55a0*/  @!P3 LDGSTS.E.BYPASS.LTC128B.128 [R218+0x2c80], [R18.64], !P5 ;  /* 0x02c8000012dabfae */ /* 0x0009ea000e901d4a */
[----:B------:R4:W-:Y:S02]  /*55b0*/  @!P3 LDGSTS.E.BYPASS.LTC128B.128 [R218+0x3880], [R10.64], !P4 ;  /* 0x038800000adabfae */ /* 0x0009e4000e101d4a */
.L_x_180:
[-C--:B--2-4-:R-:W-:Y:S01]  /*55c0*/  HMMA.16816.F32.BF16 R4, R152, R156.reuse, RZ ;  /* 0x0000009c9804723c */ /* 0x094fe200000418ff */
[----:B------:R-:W-:Y:S02]  /*55d0*/  LDSM.16.M88.4 R192, [R216+0x4880] ;  /* 0x00488000d8c0783b */ /* 0x000fe40000000200 */
[----:B------:R-:W-:Y:S05]  /*55e0*/  ISETP.GT.AND P0, PT, R226, UR6, PT ;  /* 0x00000006e2007c0c */ /* 0x000fea000bf04270 */
[C---:B---3--:R-:W-:Y:S01]  /*55f0*/  HMMA.16816.F32.BF16 R8, R160.reuse, R156, RZ ;  /* 0x0000009ca008723c */ /* 0x048fe200000418ff */
[----:B------:R-:W0:Y:S07]  /*5600*/  LDGDEPBAR ;  /* 0x00000000000079af */ /* 0x000e2e0000000000 */
[-C--:B------:R-:W-:Y:S01]  /*5610*/  HMMA.16816.F32.BF16 R12, R160, R158.reuse, RZ ;  /* 0x0000009ea00c723c */ /* 0x080fe200000418ff */
[----:B------:R-:W-:Y:S07]  /*5620*/  LDSM.16.M88.4 R196, [R217+0x9080] ;  /* 0x00908000d9c4783b */ /* 0x000fee0000000200 */
[C---:B------:R-:W-:Y:S01]  /*5630*/  HMMA.16816.F32.BF16 R16, R152.reuse, R158, RZ ;  /* 0x0000009e9810723c */ /* 0x040fe200000418ff */
[----:B------:R-:W2:Y:S07]  /*5640*/  LDSM.16.M88.4 R156, [R217+0x8080] ;  /* 0x00808000d99c783b */ /* 0x000eae0000000200 */
[-C--:B-1----:R-:W-:Y:S08]  /*5650*/  HMMA.16816.F32.BF16 R20, R152, R164.reuse, RZ ;  /* 0x000000a49814723c */ /* 0x082ff000000418ff */
[C---:B------:R-:W-:Y:S08]  /*5660*/  HMMA.16816.F32.BF16 R24, R160.reuse, R164, RZ ;  /* 0x000000a4a018723c */ /* 0x040ff000000418ff */
[-C--:B------:R-:W-:Y:S08]  /*5670*/  HMMA.16816.F32.BF16 R28, R160, R166.reuse, RZ ;  /* 0x000000a6a01c723c */ /* 0x080ff000000418ff */
[C---:B------:R-:W-:Y:S01]  /*5680*/  HMMA.16816.F32.BF16 R32, R152.reuse, R166, RZ ;  /* 0x000000a69820723c */ /* 0x040fe200000418ff */
[----:B------:R-:W-:Y:S07]  /*5690*/  LDSM.16.M88.4 R164, [R213+0x8080] ;  /* 0x00808000d5a4783b */ /* 0x000fee0000000200 */
[-C--:B------:R-:W-:Y:S08]  /*56a0*/  HMMA.16816.F32.BF16 R36, R152, R168.reuse, RZ ;  /* 0x000000a89824723c */ /* 0x080ff000000418ff */
[C---:B------:R-:W-:Y:S08]  /*56b0*/  HMMA.16816.F32.BF16 R40, R160.reuse, R168, RZ ;  /* 0x000000a8a028723c */ /* 0x040ff000000418ff */
[-C--:B------:R-:W-:Y:S01]  /*56c0*/  HMMA.16816.F32.BF16 R44, R160, R170.reuse, RZ ;  /* 0x000000aaa02c723c */ /* 0x080fe200000418ff */
[----:B------:R-:W-:Y:S07]  /*56d0*/  LDSM.16.M88.4 R160, [R216+0x5080] ;  /* 0x00508000d8a0783b */ /* 0x000fee0000000200 */
[----:B------:R-:W-:Y:S01]  /*56e0*/  HMMA.16816.F32.BF16 R48, R152, R170, RZ ;  /* 0x000000aa9830723c */ /* 0x000fe200000418ff */
[----:B------:R-:W1:Y:S07]  /*56f0*/  LDSM.16.M88.4 R152, [R216+0x4c80] ;  /* 0x004c8000d898783b */ /* 0x000e6e0000000200 */
[-C--:B------:R-:W-:Y:S01]  /*5700*/  HMMA.16816.F32.BF16 R4, R172, R176.reuse, R4 ;  /* 0x000000b0ac04723c */ /* 0x080fe20000041804 */
[----:B------:R-:W3:Y:S07]  /*5710*/  LDSM.16.M88.4 R168, [R209] ;  /* 0x00000000d1a8783b */ /* 0x000eee0000000200 */
[C---:B------:R-:W-:Y:S08]  /*5720*/  HMMA.16816.F32.BF16 R8, R180.reuse, R176, R8 ;  /* 0x000000b0b408723c */ /* 0x040ff00000041808 */
[-C--:B------:R-:W-:Y:S08]  /*5730*/  HMMA.16816.F32.BF16 R12, R180, R178.reuse, R12 ;  /* 0x000000b2b40c723c */ /* 0x080ff0000004180c */
[C---:B------:R-:W-:Y:S01]  /*5740*/  HMMA.16816.F32.BF16 R16, R172.reuse, R178, R16 ;  /* 0x000000b2ac10723c */ /* 0x040fe20000041810 */
[----:B------:R-:W4:Y:S07]  /*5750*/  LDSM.16.M88.4 R176, [R213+0x9080] ;  /* 0x00908000d5b0783b */ /* 0x000f2e0000000200 */
[-C--:B------:R-:W-:Y:S08]  /*5760*/  HMMA.16816.F32.BF16 R20, R172, R184.reuse, R20 ;  /* 0x000000b8ac14723c */ /* 0x080ff00000041814 */
[C---:B------:R-:W-:Y:S08]  /*5770*/  HMMA.16816.F32.BF16 R24, R180.reuse, R184, R24 ;  /* 0x000000b8b418723c */ /* 0x040ff00000041818 */
[-C--:B------:R-:W-:Y:S08]  /*5780*/  HMMA.16816.F32.BF16 R28, R180, R186.reuse, R28 ;  /* 0x000000bab41c723c */ /* 0x080ff0000004181c */
[C---:B------:R-:W-:Y:S01]  /*5790*/  HMMA.16816.F32.BF16 R32, R172.reuse, R186, R32 ;  /* 0x000000baac20723c */ /* 0x040fe20000041820 */
[----:B------:R-:W-:Y:S07]  /*57a0*/  LDSM.16.M88.4 R184, [R216+0x5880] ;  /* 0x00588000d8b8783b */ /* 0x000fee0000000200 */
[-C--:B------:R-:W-:Y:S08]  /*57b0*/  HMMA.16816.F32.BF16 R36, R172, R188.reuse, R36 ;  /* 0x000000bcac24723c */ /* 0x080ff00000041824 */
[C---:B------:R-:W-:Y:S08]  /*57c0*/  HMMA.16816.F32.BF16 R40, R180.reuse, R188, R40 ;  /* 0x000000bcb428723c */ /* 0x040ff00000041828 */
[-C--:B------:R-:W-:Y:S01]  /*57d0*/  HMMA.16816.F32.BF16 R44, R180, R190.reuse, R44 ;  /* 0x000000beb42c723c */ /* 0x080fe2000004182c */
[----:B------:R-:W-:Y:S07]  /*57e0*/  LDSM.16.M88.4 R180, [R207] ;  /* 0x00000000cfb4783b */ /* 0x000fee0000000200 */
[----:B------:R-:W-:Y:S01]  /*57f0*/  HMMA.16816.F32.BF16 R48, R172, R190, R48 ;  /* 0x000000beac30723c */ /* 0x000fe20000041830 */
[----:B------:R-:W5:Y:S07]  /*5800*/  LDSM.16.M88.4 R172, [R208] ;  /* 0x00000000d0ac783b */ /* 0x000f6e0000000200 */
[-C--:B--2---:R-:W-:Y:S01]  /*5810*/  HMMA.16816.F32.BF16 R4, R156, R192.reuse, R4 ;  /* 0x000000c09c04723c */ /* 0x084fe20000041804 */
[----:B------:R-:W-:Y:S07]  /*5820*/  LDSM.16.M88.4 R188, [R213+0xb080] ;  /* 0x00b08000d5bc783b */ /* 0x000fee0000000200 */
[C---:B------:R-:W-:Y:S08]  /*5830*/  HMMA.16816.F32.BF16 R8, R196.reuse, R192, R8 ;  /* 0x000000c0c408723c */ /* 0x040ff00000041808 */
[-C--:B------:R-:W-:Y:S08]  /*5840*/  HMMA.16816.F32.BF16 R12, R196, R194.reuse, R12 ;  /* 0x000000c2c40c723c */ /* 0x080ff0000004180c */
[C---:B------:R-:W-:Y:S01]  /*5850*/  HMMA.16816.F32.BF16 R16, R156.reuse, R194, R16 ;  /* 0x000000c29c10723c */ /* 0x040fe20000041810 */
[----:B------:R-:W-:Y:S07]  /*5860*/  LDSM.16.M88.4 R192, [R205] ;  /* 0x00000000cdc0783b */ /* 0x000fee0000000200 */
[-C--:B-1----:R-:W-:Y:S08]  /*5870*/  HMMA.16816.F32.BF16 R20, R156, R152.reuse, R20 ;  /* 0x000000989c14723c */ /* 0x082ff00000041814 */
[C---:B------:R-:W-:Y:S08]  /*5880*/  HMMA.16816.F32.BF16 R24, R196.reuse, R152, R24 ;  /* 0x00000098c418723c */ /* 0x040ff00000041818 */
[-C--:B------:R-:W-:Y:S08]  /*5890*/  HMMA.16816.F32.BF16 R28, R196, R154.reuse, R28 ;  /* 0x0000009ac41c723c */ /* 0x080ff0000004181c */
[C---:B------:R-:W-:Y:S01]  /*58a0*/  HMMA.16816.F32.BF16 R32, R156.reuse, R154, R32 ;  /* 0x0000009a9c20723c */ /* 0x040fe20000041820 */
[----:B------:R-:W-:Y:S07]  /*58b0*/  LDSM.16.M88.4 R152, [R217+0xa080] ;  /* 0x00a08000d998783b */ /* 0x000fee0000000200 */
[-C--:B------:R-:W-:Y:S08]  /*58c0*/  HMMA.16816.F32.BF16 R36, R156, R160.reuse, R36 ;  /* 0x000000a09c24723c */ /* 0x080ff00000041824 */
[C---:B------:R-:W-:Y:S08]  /*58d0*/  HMMA.16816.F32.BF16 R40, R196.reuse, R160, R40 ;  /* 0x000000a0c428723c */ /* 0x040ff00000041828 */
[-C--:B------:R-:W-:Y:S08]  /*58e0*/  HMMA.16816.F32.BF16 R44, R196, R162.reuse, R44 ;  /* 0x000000a2c42c723c */ /* 0x080ff0000004182c */
[----:B------:R-:W-:Y:S01]  /*58f0*/  HMMA.16816.F32.BF16 R48, R156, R162, R48 ;  /* 0x000000a29c30723c */ /* 0x000fe20000041830 */
[----:B------:R-:W1:Y:S07]  /*5900*/  LDSM.16.M88.4 R156, [R216+0x5480] ;  /* 0x00548000d89c783b */ /* 0x000e6e0000000200 */
[-C--:B---3--:R-:W-:Y:S01]  /*5910*/  HMMA.16816.F32.BF16 R4, R164, R168.reuse, R4 ;  /* 0x000000a8a404723c */ /* 0x088fe20000041804 */
[----:B------:R-:W2:Y:S07]  /*5920*/  LDSM.16.M88.4 R160, [R217+0xb080] ;  /* 0x00b08000d9a0783b */ /* 0x000eae0000000200 */
[C---:B----4-:R-:W-:Y:S08]  /*5930*/  HMMA.16816.F32.BF16 R8, R176.reuse, R168, R8 ;  /* 0x000000a8b008723c */ /* 0x050ff00000041808 */
[-C--:B------:R-:W-:Y:S08]  /*5940*/  HMMA.16816.F32.BF16 R12, R176, R170.reuse, R12 ;  /* 0x000000aab00c723c */ /* 0x080ff0000004180c */
[C---:B------:R-:W-:Y:S01]  /*5950*/  HMMA.16816.F32.BF16 R16, R164.reuse, R170, R16 ;  /* 0x000000aaa410723c */ /* 0x040fe20000041810 */
[----:B------:R-:W3:Y:S07]  /*5960*/  LDSM.16.M88.4 R168, [R216+0x5c80] ;  /* 0x005c8000d8a8783b */ /* 0x000eee0000000200 */
[-C--:B-----5:R-:W-:Y:S08]  /*5970*/  HMMA.16816.F32.BF16 R20, R164, R172.reuse, R20 ;  /* 0x000000aca414723c */ /* 0x0a0ff00000041814 */
[C---:B------:R-:W-:Y:S08]  /*5980*/  HMMA.16816.F32.BF16 R24, R176.reuse, R172, R24 ;  /* 0x000000acb018723c */ /* 0x040ff00000041818 */
[-C--:B------:R-:W-:Y:S08]  /*5990*/  HMMA.16816.F32.BF16 R28, R176, R174.reuse, R28 ;  /* 0x000000aeb01c723c */ /* 0x080ff0000004181c */
[C---:B------:R-:W-:Y:S01]  /*59a0*/  HMMA.16816.F32.BF16 R32, R164.reuse, R174, R32 ;  /* 0x000000aea420723c */ /* 0x040fe20000041820 */
[----:B------:R-:W-:Y:S07]  /*59b0*/  LDSM.16.M88.4 R172, [R213+0xa080] ;  /* 0x00a08000d5ac783b */ /* 0x000fee0000000200 */
[-C--:B------:R-:W-:Y:S08]  /*59c0*/  HMMA.16816.F32.BF16 R36, R164, R180.reuse, R36 ;  /* 0x000000b4a424723c */ /* 0x080ff00000041824 */
[C---:B------:R-:W-:Y:S08]  /*59d0*/  HMMA.16816.F32.BF16 R40, R176.reuse, R180, R40 ;  /* 0x000000b4b028723c */ /* 0x040ff00000041828 */
[-C--:B------:R-:W-:Y:S01]  /*59e0*/  HMMA.16816.F32.BF16 R44, R176, R182.reuse, R44 ;  /* 0x000000b6b02c723c */ /* 0x080fe2000004182c */
[----:B------:R-:W4:Y:S07]  /*59f0*/  LDSM.16.M88.4 R176, [R206] ;  /* 0x00000000ceb0783b */ /* 0x000f2e0000000200 */
[----:B------:R-:W-:Y:S01]  /*5a00*/  HMMA.16816.F32.BF16 R48, R164, R182, R48 ;  /* 0x000000b6a430723c */ /* 0x000fe20000041830 */
[----:B------:R-:W5:Y:S01]  /*5a10*/  LDSM.16.M88.4 R164, [R204] ;  /* 0x00000000cca4783b */ /* 0x000f620000000200 */
[----:B------:R-:W-:Y:S06]  /*5a20*/  DEPBAR.LE SB0, 0x0 ;  /* 0x000080000000791a */ /* 0x000fec0000000000 */
[-C--:B-1----:R-:W-:Y:S01]  /*5a30*/  HMMA.16816.F32.BF16 R4, R152, R156.reuse, R4 ;  /* 0x0000009c9804723c */ /* 0x082fe20000041804 */
[----:B------:R-:W-:Y:S07]  /*5a40*/  BAR.SYNC.DEFER_BLOCKING 0x0 ;  /* 0x0000000000007b1d */ /* 0x000fee0000010000 */
[C---:B--2---:R-:W-:Y:S08]  /*5a50*/  HMMA.16816.F32.BF16 R8, R160.reuse, R156, R8 ;  /* 0x0000009ca008723c */ /* 0x044ff00000041808 */
[-C--:B------:R-:W-:Y:S08]  /*5a60*/  HMMA.16816.F32.BF16 R12, R160, R158.reuse, R12 ;  /* 0x0000009ea00c723c */ /* 0x080ff0000004180c */
[C---:B------:R-:W-:Y:S08]  /*5a70*/  HMMA.16816.F32.BF16 R16, R152.reuse, R158, R16 ;  /* 0x0000009e9810723c */ /* 0x040ff00000041810 */
[-C--:B------:R-:W-:Y:S08]  /*5a80*/  HMMA.16816.F32.BF16 R20, R152, R184.reuse, R20 ;  /* 0x000000b89814723c */ /* 0x080ff00000041814 */
[C---:B------:R-:W-:Y:S08]  /*5a90*/  HMMA.16816.F32.BF16 R24, R160.reuse, R184, R24 ;  /* 0x000000b8a018723c */ /* 0x040ff00000041818 */
[-C--:B------:R-:W-:Y:S08]  /*5aa0*/  HMMA.16816.F32.BF16 R28, R160, R186.reuse, R28 ;  /* 0x000000baa01c723c */ /* 0x080ff0000004181c */
[C---:B------:R-:W-:Y:S08]  /*5ab0*/  HMMA.16816.F32.BF16 R32, R152.reuse, R186, R32 ;  /* 0x000000ba9820723c */ /* 0x040ff00000041820 */
[-C--:B---3--:R-:W-:Y:S08]  /*5ac0*/  HMMA.16816.F32.BF16 R36, R152, R168.reuse, R36 ;  /* 0x000000a89824723c */ /* 0x088ff00000041824 */
[C---:B------:R-:W-:Y:S08]  /*5ad0*/  HMMA.16816.F32.BF16 R40, R160.reuse, R168, R40 ;  /* 0x000000a8a028723c */ /* 0x040ff00000041828 */
[-C--:B------:R-:W-:Y:S08]  /*5ae0*/  HMMA.16816.F32.BF16 R44, R160, R170.reuse, R44 ;  /* 0x000000aaa02c723c */ /* 0x080ff0000004182c */
[----:B------:R-:W-:Y:S08]  /*5af0*/  HMMA.16816.F32.BF16 R48, R152, R170, R48 ;  /* 0x000000aa9830723c */ /* 0x000ff00000041830 */
[-C--:B----4-:R-:W-:Y:S08]  /*5b00*/  HMMA.16816.F32.BF16 R4, R172, R176.reuse, R4 ;  /* 0x000000b0ac04723c */ /* 0x090ff00000041804 */
[C---:B------:R-:W-:Y:S08]  /*5b10*/  HMMA.16816.F32.BF16 R8, R188.reuse, R176, R8 ;  /* 0x000000b0bc08723c */ /* 0x040ff00000041808 */
[-C--:B------:R-:W-:Y:S08]  /*5b20*/  HMMA.16816.F32.BF16 R12, R188, R178.reuse, R12 ;  /* 0x000000b2bc0c723c */ /* 0x080ff0000004180c */
[C---:B------:R-:W-:Y:S08]  /*5b30*/  HMMA.16816.F32.BF16 R16, R172.reuse, R178, R16 ;  /* 0x000000b2ac10723c */ /* 0x040ff00000041810 */
[-C--:B------:R-:W-:Y:S08]  /*5b40*/  HMMA.16816.F32.BF16 R20, R172, R192.reuse, R20 ;  /* 0x000000c0ac14723c */ /* 0x080ff00000041814 */
[C---:B------:R-:W-:Y:S08]  /*5b50*/  HMMA.16816.F32.BF16 R24, R188.reuse, R192, R24 ;  /* 0x000000c0bc18723c */ /* 0x040ff00000041818 */
[-C--:B------:R-:W-:Y:S08]  /*5b60*/  HMMA.16816.F32.BF16 R28, R188, R194.reuse, R28 ;  /* 0x000000c2bc1c723c */ /* 0x080ff0000004181c */
[C---:B------:R-:W-:Y:S08]  /*5b70*/  HMMA.16816.F32.BF16 R32, R172.reuse, R194, R32 ;  /* 0x000000c2ac20723c */ /* 0x040ff00000041820 */
[-C--:B-----5:R-:W-:Y:S08]  /*5b80*/  HMMA.16816.F32.BF16 R36, R172, R164.reuse, R36 ;  /* 0x000000a4ac24723c */ /* 0x0a0ff00000041824 */
[C---:B------:R-:W-:Y:S08]  /*5b90*/  HMMA.16816.F32.BF16 R40, R188.reuse, R164, R40 ;  /* 0x000000a4bc28723c */ /* 0x040ff00000041828 */
[-C--:B------:R-:W-:Y:S08]  /*5ba0*/  HMMA.16816.F32.BF16 R44, R188, R166.reuse, R44 ;  /* 0x000000a6bc2c723c */ /* 0x080ff0000004182c */
[----:B------:R-:W-:Y:S01]  /*5bb0*/  HMMA.16816.F32.BF16 R48, R172, R166, R48 ;  /* 0x000000a6ac30723c */ /* 0x000fe20000041830 */
[----:B------:R-:W-:-:S07]  /*5bc0*/  @!P0 BRA `(.L_x_181) ;  /* 0x000002f000008947 */ /* 0x000fce0003800000 */
[----:B------:R-:W-:Y:S02]  /*5bd0*/  IADD3 R152, R226, -0x1, RZ ;  /* 0xffffffffe2987810 */ /* 0x000fe40007ffe0ff */
[----:B------:R-:W-:Y:S02]  /*5be0*/  IADD3 R3, -R228, 0x30, RZ ;  /* 0x00000030e4037810 */ /* 0x000fe40007ffe1ff */
[----:B------:R-:W-:Y:S01]  /*5bf0*/  SHF.R.S32.HI R149, RZ, 0x1f, R152 ;  /* 0x0000001fff957819 */ /* 0x000fe20000011498 */
[C---:B------:R-:W-:Y:S01]  /*5c00*/  IMAD.WIDE.U32 R162, R152.reuse, c[0x0][0x1e0], RZ ;  /* 0x0000780098a27a25 */ /* 0x040fe200078e00ff */
[----:B------:R-:W-:Y:S03]  /*5c10*/  ISETP.GE.AND P1, PT, R3, 0x1, PT ;  /* 0x000000010300780c */ /* 0x000fe60003f26270 */
[----:B------:R-:W-:Y:S04]  /*5c20*/  IMAD R149, R149, c[0x0][0x1e0], RZ ;  /* 0x0000780095957a24 */ /* 0x000fe800078e02ff */
[----:B------:R-:W-:Y:S04]  /*5c30*/  IMAD R149, R152, c[0x0][0x1e4], R149 ;  /* 0x0000790098957a24 */ /* 0x000fe800078e0295 */
[----:B------:R-:W-:Y:S02]  /*5c40*/  IMAD.IADD R149, R163, 0x1, R149 ;  /* 0x00000001a3957824 */ /* 0x000fe400078e0295 */
[----:B------:R-:W-:Y:S04]  /*5c50*/  IMAD.WIDE.U32 R162, R162, 0x30, RZ ;  /* 0x00000030a2a27825 */ /* 0x000fe800078e00ff */
[----:B------:R-:W-:Y:S01]  /*5c60*/  IMAD R149, R149, 0x30, RZ ;  /* 0x0000003095957824 */ /* 0x000fe200078e02ff */
[-C--:B------:R-:W-:Y:S02]  /*5c70*/  @P1 IADD3 R152, P0, R220, R162.reuse, RZ ;  /* 0x000000a2dc981210 */ /* 0x080fe40007f1e0ff */
[-C--:B------:R-:W-:Y:S01]  /*5c80*/  @P1 IADD3 R154, P2, R203, R162.reuse, RZ ;  /* 0x000000a2cb9a1210 */ /* 0x080fe20007f5e0ff */
[----:B------:R-:W-:Y:S04]  /*5c90*/  IMAD.IADD R149, R163, 0x1, R149 ;  /* 0x00000001a3957824 */ /* 0x000fe800078e0295 */
[C---:B------:R-:W-:Y:S01]  /*5ca0*/  @P1 IMAD.X R151, R149.reuse, 0x1, R223, P0 ;  /* 0x0000000195971824 */ /* 0x040fe200000e06df */
[----:B------:R-:W-:Y:S01]  /*5cb0*/  @P1 LEA R158, P0, R152, c[0x0][0x1c8], 0x1 ;  /* 0x00007200989e1a11 */ /* 0x000fe200078008ff */
[----:B------:R-:W-:Y:S01]  /*5cc0*/  @P1 IMAD.X R153, R149, 0x1, R202, P2 ;  /* 0x0000000195991824 */ /* 0x000fe200010e06ca */
[----:B------:R-:W-:Y:S02]  /*5cd0*/  @P1 LEA R156, P2, R154, c[0x0][0x1c8], 0x1 ;  /* 0x000072009a9c1a11 */ /* 0x000fe400078408ff */
[----:B------:R-:W-:Y:S02]  /*5ce0*/  @P1 LEA.HI.X R159, R152, c[0x0][0x1cc], R151, 0x1, P0 ;  /* 0x00007300989f1a11 */ /* 0x000fe400000f0c97 */
[----:B------:R-:W-:Y:S02]  /*5cf0*/  ISETP.GE.AND P0, PT, R3, 0x21, PT ;  /* 0x000000210300780c */ /* 0x000fe40003f06270 */
[----:B------:R-:W-:Y:S01]  /*5d00*/  @P1 LEA.HI.X R157, R154, c[0x0][0x1cc], R153, 0x1, P2 ;  /* 0x000073009a9d1a11 */ /* 0x000fe200010f0c99 */
[----:B------:R-:W-:Y:S01]  /*5d10*/  @!PT LDS RZ, [RZ] ;  /* 0x00000000fffff984 */ /* 0x000fe20000000800 */
[----:B------:R-:W-:Y:S01]  /*5d20*/  @!PT LDS RZ, [RZ] ;  /* 0x00000000fffff984 */ /* 0x000fe20000000800 */
[----:B------:R-:W-:Y:S01]  /*5d30*/  @!PT LDS RZ, [RZ] ;  /* 0x00000000fffff984 */ /* 0x000fe20000000800 */
[----:B------:R1:W-:Y:S01]  /*5d40*/  @P1 LDGSTS.E.BYPASS.LTC128B.128 [R218+0x3c80], [R158.64], !P6 ;  /* 0x03c800009eda1fae */ /* 0x0003e2000f101d4a */
[----:B------:R-:W-:Y:S04]  /*5d50*/  @P1 IADD3 R152, P2, R201, R162, RZ ;  /* 0x000000a2c9981210 */ /* 0x000fe80007f5e0ff */
[----:B------:R1:W-:Y:S01]  /*5d60*/  @P1 LDGSTS.E.BYPASS.LTC128B.128 [R218+0x4880], [R156.64], !P5 ;  /* 0x048800009cda1fae */ /* 0x0003e2000e901d4a */
[C---:B------:R-:W-:Y:S01]  /*5d70*/  @P1 IMAD.X R3, R149.reuse, 0x1, R200, P2 ;  /* 0x0000000195031824 */ /* 0x040fe200010e06c8 */
[C---:B------:R-:W-:Y:S04]  /*5d80*/  @P1 LEA R160, P2, R152.reuse, c[0x0][0x1c8], 0x1 ;  /* 0x0000720098a01a11 */ /* 0x040fe800078408ff */
[----:B------:R-:W-:Y:S02]  /*5d90*/  @P1 LEA.HI.X R161, R152, c[0x0][0x1cc], R3, 0x1, P2 ;  /* 0x0000730098a11a11 */ /* 0x000fe400010f0c03 */
[----:B------:R-:W-:Y:S03]  /*5da0*/  @P0 IADD3 R152, P2, R162, UR8, RZ ;  /* 0x00000008a2980c10 */ /* 0x000fe6000ff5e0ff */
[----:B------:R1:W-:Y:S01]  /*5db0*/  @P1 LDGSTS.E.BYPASS.LTC128B.128 [R218+0x5480], [R160.64], !P4 ;  /* 0x05480000a0da1fae */ /* 0x0003e2000e101d4a */
[----:B------:R-:W-:Y:S02]  /*5dc0*/  @P0 IADD3.X R149, R149, UR7, RZ, P2, !PT ;  /* 0x0000000795950c10 */ /* 0x000fe400097fe4ff */
[----:B------:R-:W-:Y:S05]  /*5dd0*/  @P0 IADD3 R154, P2, R152, R220, RZ ;  /* 0x000000dc989a0210 */ /* 0x000fea0007f5e0ff */
[C---:B------:R-:W-:Y:S01]  /*5de0*/  @P0 IMAD.X R3, R149.reuse, 0x1, R223, P2 ;  /* 0x0000000195030824 */ /* 0x040fe200010e06df */
[C---:B------:R-:W-:Y:S04]  /*5df0*/  @P0 LEA R162, P2, R154.reuse, c[0x0][0x1c8], 0x1 ;  /* 0x000072009aa20a11 */ /* 0x040fe800078408ff */
[----:B------:R-:W-:Y:S02]  /*5e00*/  @P0 LEA.HI.X R163, R154, c[0x0][0x1cc], R3, 0x1, P2 ;  /* 0x000073009aa30a11 */ /* 0x000fe400010f0c03 */
[----:B------:R-:W-:Y:S03]  /*5e10*/  @P0 IADD3 R154, P2, R152, R203, RZ ;  /* 0x000000cb989a0210 */ /* 0x000fe60007f5e0ff */
[----:B------:R1:W-:Y:S02]  /*5e20*/  @P0 LDGSTS.E.BYPASS.LTC128B.128 [R218+0x4480], [R162.64], !P6 ;  /* 0x04480000a2da0fae */ /* 0x0003e4000f101d4a */
[C---:B------:R-:W-:Y:S01]  /*5e30*/  @P0 IMAD.X R3, R149.reuse, 0x1, R202, P2 ;  /* 0x0000000195030824 */ /* 0x040fe200010e06ca */
[C---:B------:R-:W-:Y:S04]  /*5e40*/  @P0 LEA R164, P2, R154.reuse, c[0x0][0x1c8], 0x1 ;  /* 0x000072009aa40a11 */ /* 0x040fe800078408ff */
[----:B------:R-:W-:Y:S02]  /*5e50*/  @P0 LEA.HI.X R165, R154, c[0x0][0x1cc], R3, 0x1, P2 ;  /* 0x000073009aa50a11 */ /* 0x000fe400010f0c03 */
[----:B------:R-:W-:Y:S03]  /*5e60*/  @P0 IADD3 R152, P2, R152, R201, RZ ;  /* 0x000000c998980210 */ /* 0x000fe60007f5e0ff */
[----:B------:R1:W-:Y:S02]  /*5e70*/  @P0 LDGSTS.E.BYPASS.LTC128B.128 [R218+0x5080], [R164.64], !P5 ;  /* 0x05080000a4da0fae */ /* 0x0003e4000e901d4a */
[----:B------:R-:W-:Y:S01]  /*5e80*/  @P0 IMAD.X R149, R149, 0x1, R200, P2 ;  /* 0x0000000195950824 */ /* 0x000fe200010e06c8 */
[C---:B------:R-:W-:Y:S04]  /*5e90*/  @P0 LEA R154, P2, R152.reuse, c[0x0][0x1c8], 0x1 ;  /* 0x00007200989a0a11 */ /* 0x040fe800078408ff */
[----:B------:R-:W-:Y:S05]  /*5ea0*/  @P0 LEA.HI.X R155, R152, c[0x0][0x1cc], R149, 0x1, P2 ;  /* 0x00007300989b0a11 */ /* 0x000fea00010f0c95 */
[----:B------:R1:W-:Y:S04]  /*5eb0*/  @P0 LDGSTS.E.BYPASS.LTC128B.128 [R218+0x5c80], [R154.64], !P4 ;  /* 0x05c800009ada0fae */ /* 0x0003e8000e101d4a */
.L_x_181:
[----:B------:R-:W-:Y:S01]  /*5ec0*/  PLOP3.LUT P1, PT, PT, PT, UP2, 0x80, 0x0 ;  /* 0x000000000000781c */ /* 0x000fe20003f2f028 */
[----:B------:R-:W0:Y:S01]  /*5ed0*/  LDGDEPBAR ;  /* 0x00000000000079af */ /* 0x000e220000000000 */
[----:B------:R-:W-:Y:S01]  /*5ee0*/  PLOP3.LUT P0, PT, PT, PT, UP2, 0x80, 0x0 ;  /* 0x000000000000781c */ /* 0x000fe20003f0f028 */
[----:B-1----:R-:W-:Y:S02]  /*5ef0*/  IMAD.MOV.U32 R156, RZ, RZ, R219 ;  /* 0x000000ffff9c7224 */ /* 0x002fe400078e00db */
[----:B------:R-:W-:Y:S05]  /*5f00*/  IMAD R155, R226, -0x30, RZ ;  /* 0xffffffd0e29b7824 */ /* 0x000fea00078e02ff */
[----:B------:R-:W-:Y:S03]  /*5f10*/  IADD3 R152, -R224, 0x1, R155 ;  /* 0x00000001e0987810 */ /* 0x000fe60007ffe19b */
[----:B------:R-:W-:Y:S01]  /*5f20*/  @P1 IMAD.HI.U32 R3, R219, c[0x0][0x2c8], RZ ;  /* 0x0000b200db031a27 */ /* 0x000fe200078e00ff */
[----:B------:R-:W-:Y:S04]  /*5f30*/  IADD3 R152, R152, c[0x0][0x1d0], RZ ;  /* 0x0000740098987a10 */ /* 0x000fe80007ffe0ff */
[----:B------:R-:W-:Y:S02]  /*5f40*/  @P0 SHF.R.U32.HI R156, RZ, c[0x0][0x2cc], R3 ;  /* 0x0000b300ff9c0a19 */ /* 0x000fe40000011603 */
[----:B------:R-:W-:Y:S02]  /*5f50*/  PLOP3.LUT P0, PT, PT, PT, UP1, 0x40, 0x0 ;  /* 0x000000000000781c */ /* 0x000fe40003f0e818 */
[----:B------:R-:W-:Y:S01]  /*5f60*/  IADD3 R152, R152, -c[0x0][0x168], RZ ;  /* 0x80005a0098987a10 */ /* 0x000fe20007ffe0ff */
[----:B------:R-:W1:Y:S03]  /*5f70*/  SHFL.IDX PT, R3, R156, RZ, 0x1c1f ;  /* 0x001c1fff9c037589 */ /* 0x000e6600000e0000 */
[C---:B------:R-:W-:Y:S02]  /*5f80*/  IADD3 R154, R152.reuse, c[0x0][0x328], RZ ;  /* 0x0000ca00989a7a10 */ /* 0x040fe40007ffe0ff */
[----:B------:R-:W-:Y:S03]  /*5f90*/  IADD3 R152, R152, UR9, RZ ;  /* 0x0000000998987c10 */ /* 0x000fe6000fffe0ff */
[----:B-1----:R-:W-:Y:S02]  /*5fa0*/  IMAD.IADD R171, R154, 0x1, R3 ;  /* 0x000000019aab7824 */ /* 0x002fe400078e0203 */
[----:B------:R-:W-:Y:S01]  /*5fb0*/  IMAD.IADD R168, R3, 0x1, R152 ;  /* 0x0000000103a87824 */ /* 0x000fe200078e0298 */
[----:B------:R-:W-:-:S05]  /*5fc0*/  @P0 BRA `(.L_x_182) ;  /* 0x0000019000000947 */ /* 0x000fca0003800000 */
[----:B------:R-:W-:Y:S01]  /*5fd0*/  IADD3 R3, R3, c[0x0][0x1d0], RZ ;  /* 0x0000740003037a10 */ /* 0x000fe20007ffe0ff */
[----:B------:R-:W-:Y:S03]  /*5fe0*/  BSSY B0, `(.L_x_183) ;  /* 0x0000012000007945 */ /* 0x000fe60003800000 */
[----:B------:R-:W-:Y:S04]  /*5ff0*/  IADD3 R149, R3, -c[0x0][0x168], RZ ;  /* 0x80005a0003957a10 */ /* 0x000fe80007ffe0ff */
[----:B------:R-:W-:Y:S11]  /*6000*/  ISETP.GT.AND P0, PT, R149, -0x1, PT ;  /* 0xffffffff9500780c */ /* 0x000ff60003f04270 */
[----:B------:R-:W-:Y:S02]  /*6010*/  @!UPT UIADD3 URZ, URZ, URZ, URZ ;  /* 0x0000003f3f3ff290 */ /* 0x000fe4000fffe03f */
[----:B------:R-:W-:-:S05]  /*6020*/  @P0 BRA `(.L_x_184) ;  /* 0x0000008000000947 */ /* 0x000fca0003800000 */
[----:B------:R-:W-:Y:S01]  /*6030*/  LOP3.LUT R149, RZ, R149, RZ, 0x33, !PT ;  /* 0x00000095ff957212 */ /* 0x000fe200078e33ff */
[----:B------:R-:W-:Y:S05]  /*6040*/  IMAD.MOV.U32 R3, RZ, RZ, c[0x0][0x32c] ;  /* 0x0000cb00ff037624 */ /* 0x000fea00078e00ff */
[----:B------:R-:W-:Y:S11]  /*6050*/  ISETP.NE.AND P0, PT, R3, 0x1, PT ;  /* 0x000000010300780c */ /* 0x000ff60003f05270 */
[----:B------:R-:W-:Y:S02]  /*6060*/  @!UPT UIADD3 URZ, URZ, URZ, URZ ;  /* 0x0000003f3f3ff290 */ /* 0x000fe4000fffe03f */
[----:B------:R-:W-:Y:S05]  /*6070*/  @P0 IMAD.HI.U32 R3, R149, c[0x0][0x330], RZ ;  /* 0x0000cc0095030a27 */ /* 0x000fea00078e00ff */
[----:B------:R-:W-:Y:S04]  /*6080*/  @P0 SHF.R.U32.HI R149, RZ, c[0x0][0x334], R3 ;  /* 0x0000cd00ff950a19 */ /* 0x000fe80000011603 */
[----:B------:R-:W-:Y:S01]  /*6090*/  LOP3.LUT R149, RZ, R149, RZ, 0x33, !PT ;  /* 0x00000095ff957212 */ /* 0x000fe200078e33ff */
[----:B------:R-:W-:-:S05]  /*60a0*/  BRA `(.L_x_185) ;  /* 0x0000005000007947 */ /* 0x000fca0003800000 */
.L_x_184:
[----:B------:R-:W-:Y:S04]  /*60b0*/  MOV R3, c[0x0][0x32c] ;  /* 0x0000cb0000037a02 */ /* 0x000fe80000000f00 */
[----:B------:R-:W-:Y:S11]  /*60c0*/  ISETP.NE.AND P0, PT, R3, 0x1, PT ;  /* 0x000000010300780c */ /* 0x000ff60003f05270 */
[----:B------:R-:W-:Y:S02]  /*60d0*/  @!UPT UIADD3 URZ, URZ, URZ, URZ ;  /* 0x0000003f3f3ff290 */ /* 0x000fe4000fffe03f */
[----:B------:R-:W-:Y:S05]  /*60e0*/  @P0 IMAD.HI.U32 R3, R149, c[0x0][0x330], RZ ;  /* 0x0000cc0095030a27 */ /* 0x000fea00078e00ff */
[----:B------:R-:W-:Y:S02]  /*60f0*/  @P0 SHF.R.U32.HI R149, RZ, c[0x0][0x334], R3 ;  /* 0x0000cd00ff950a19 */ /* 0x000fe40000011603 */
.L_x_185:
[----:B------:R-:W-:Y:S05]  /*6100*/  BSYNC B0 ;  /* 0x0000000000007941 */ /* 0x000fea0003800000 */
.L_x_183:
[----:B------:R-:W-:Y:S04]  /*6110*/  IMAD.IADD R158, R155, 0x1, -R224 ;  /* 0x000000019b9e7824 */ /* 0x000fe800078e0ae0 */
[----:B------:R-:W-:Y:S05]  /*6120*/  IMAD R149, R149, c[0x0][0x32c], R158 ;  /* 0x0000cb0095957a24 */ /* 0x000fea00078e029e */
[----:B------:R-:W-:Y:S02]  /*6130*/  IADD3 R158, R149, c[0x0][0x32c], RZ ;  /* 0x0000cb00959e7a10 */ /* 0x000fe40007ffe0ff */
[----:B------:R-:W-:Y:S02]  /*6140*/  IMNMX R168, R168, R149, !PT ;  /* 0x00000095a8a87217 */ /* 0x000fe40007800200 */
[----:B------:R-:W-:Y:S02]  /*6150*/  IMNMX R171, R171, R158, PT ;  /* 0x0000009eabab7217 */ /* 0x000fe40003800200 */
.L_x_182:
[----:B------:R-:W-:Y:S01]  /*6160*/  PLOP3.LUT P0, PT, PT, PT, UP1, 0x40, 0x0 ;  /* 0x000000000000781c */ /* 0x000fe20003f0e818 */
[----:B------:R-:W1:Y:S02]  /*6170*/  SHFL.IDX PT, R3, R156, 0x1, 0x1c1f ;  /* 0x003c1f009c037f89 */ /* 0x000e6400000e0000 */
[----:B-1----:R-:W-:Y:S01]  /*6180*/  IADD3 R166, R152, R3, RZ ;  /* 0x0000000398a67210 */ /* 0x002fe20007ffe0ff */
[----:B------:R-:W-:Y:S09]  /*6190*/  IMAD.IADD R176, R154, 0x1, R3 ;  /* 0x000000019ab07824 */ /* 0x000ff200078e0203 */
        /* <DEDUP_REMOVED lines=15> */
.L_x_188:
[----:B------:R-:W-:Y:S04]  /*6290*/  MOV R3, c[0x0][0x32c] ;  /* 0x0000cb0000037a02 */ /* 0x000fe80000000f00 */
[----:B------:R-:W-:Y:S11]  /*62a0*/  ISETP.NE.AND P0, PT, R3, 0x1, PT ;  /* 0x000000010300780c */ /* 0x000ff60003f05270 */
[----:B------:R-:W-:Y:S02]  /*62b0*/  @!UPT UIADD3 URZ, URZ, URZ, URZ ;  /* 0x0000003f3f3ff290 */ /* 0x000fe4000fffe03f */
[----:B------:R-:W-:Y:S05]  /*62c0*/  @P0 IMAD.HI.U32 R3, R158, c[0x0][0x330], RZ ;  /* 0x0000cc009e030a27 */ /* 0x000fea00078e00ff */
[----:B------:R-:W-:Y:S02]  /*62d0*/  @P0 SHF.R.U32.HI R158, RZ, c[0x0][0x334], R3 ;  /* 0x0000cd00ff9e0a19 */ /* 0x000fe40000011603 */
.L_x_189:
[----:B------:R-:W-:Y:S05]  /*62e0*/  BSYNC B0 ;  /* 0x0000000000007941 */ /* 0x000fea0003800000 */
.L_x_187:
[----:B------:R-:W-:Y:S04]  /*62f0*/  IMAD.IADD R3, R155, 0x1, -R224 ;  /* 0x000000019b037824 */ /* 0x000fe800078e0ae0 */
[----:B------:R-:W-:Y:S05]  /*6300*/  IMAD R3, R158, c[0x0][0x32c], R3 ;  /* 0x0000cb009e037a24 */ /* 0x000fea00078e0203 */
[----:B------:R-:W-:Y:S02]  /*6310*/  IADD3 R149, R3, c[0x0][0x32c], RZ ;  /* 0x0000cb0003957a10 */ /* 0x000fe40007ffe0ff */
[----:B------:R-:W-:Y:S02]  /*6320*/  IMNMX R166, R166, R3, !PT ;  /* 0x00000003a6a67217 */ /* 0x000fe40007800200 */
[----:B------:R-:W-:Y:S02]  /*6330*/  IMNMX R176, R176, R149, PT ;  /* 0x00000095b0b07217 */ /* 0x000fe40003800200 */
.L_x_186:
        /* <DEDUP_REMOVED lines=19> */
.L_x_192:
[----:B------:R-:W-:Y:S04]  /*6470*/  MOV R3, c[0x0][0x32c] ;  /* 0x0000cb0000037a02 */ /* 0x000fe80000000f00 */
[----:B------:R-:W-:Y:S11]  /*6480*/  ISETP.NE.AND P0, PT, R3, 0x1, PT ;  /* 0x000000010300780c */ /* 0x000ff60003f05270 */
[----:B------:R-:W-:Y:S02]  /*6490*/  @!UPT UIADD3 URZ, URZ, URZ, URZ ;  /* 0x0000003f3f3ff290 */ /* 0x000fe4000fffe03f */
[----:B------:R-:W-:Y:S05]  /*64a0*/  @P0 IMAD.HI.U32 R3, R158, c[0x0][0x330], RZ ;  /* 0x0000cc009e030a27 */ /* 0x000fea00078e00ff */
[----:B------:R-:W-:Y:S02]  /*64b0*/  @P0 SHF.R.U32.HI R158, RZ, c[0x0][0x334], R3 ;  /* 0x0000cd00ff9e0a19 */ /* 0x000fe40000011603 */
.L_x_193:
[----:B------:R-:W-:Y:S05]  /*64c0*/  BSYNC B0 ;  /* 0x0000000000007941 */ /* 0x000fea0003800000 */
.L_x_191:
[----:B------:R-:W-:Y:S04]  /*64d0*/  IMAD.IADD R3, R155, 0x1, -R224 ;  /* 0x000000019b037824 */ /* 0x000fe800078e0ae0 */
[----:B------:R-:W-:Y:S05]  /*64e0*/  IMAD R3, R158, c[0x0][0x32c], R3 ;  /* 0x0000cb009e037a24 */ /* 0x000fea00078e0203 */
[----:B------:R-:W-:Y:S02]  /*64f0*/  IADD3 R149, R3, c[0x0][0x32c], RZ ;  /* 0x0000cb0003957a10 */ /* 0x000fe40007ffe0ff */
[----:B------:R-:W-:Y:S02]  /*6500*/  IMNMX R161, R161, R3, !PT ;  /* 0x00000003a1a17217 */ /* 0x000fe40007800200 */
[----:B------:R-:W-:Y:S02]  /*6510*/  IMNMX R162, R162, R149, PT ;  /* 0x00000095a2a27217 */ /* 0x000fe40003800200 */
.L_x_190:
[C---:B------:R-:W-:Y:S02]  /*6520*/  ISETP.GE.AND P2, PT, R155.reuse, 0x9, PT ;  /* 0x000000099b00780c */ /* 0x040fe40003f46270 */
[----:B------:R-:W-:Y:S02]  /*6530*/  ISETP.GE.AND P1, PT, R155, 0xa, PT ;  /* 0x0000000a9b00780c */ /* 0x000fe40003f26270 */
[----:B------:R-:W-:Y:S02]  /*6540*/  ISETP.GT.AND P0, PT, R168, 0x8, !P2 ;  /* 0x00000008a800780c */ /* 0x000fe40005704270 */
[----:B------:R-:W-:Y:S02]  /*6550*/  P2R R151, PR, RZ, 0x4 ;  /* 0x00000004ff977803 */ /* 0x000fe40000000000 */
[C---:B------:R-:W-:Y:S02]  /*6560*/  ISETP.LT.OR P0, PT, R171.reuse, 0x9, P0 ;  /* 0x00000009ab00780c */ /* 0x040fe40000701670 */
[----:B------:R-:W-:Y:S02]  /*6570*/  P2R R149, PR, RZ, 0x2 ;  /* 0x00000002ff957803 */ /* 0x000fe40000000000 */
[----:B------:R-:W-:Y:S02]  /*6580*/  FSEL R159, R16, -INF , !P0 ;  /* 0xff800000109f7808 */ /* 0x000fe40004000000 */
[----:B------:R-:W-:Y:S02]  /*6590*/  ISETP.GT.AND P0, PT, R168, 0x9, !P1 ;  /* 0x00000009a800780c */ /* 0x000fe40004f04270 */
[----:B------:R-:W-:Y:S02]  /*65a0*/  P2R R169, PR, RZ, 0x40 ;  /* 0x00000040ffa97803 */ /* 0x000fe40000000000 */
[----:B------:R-:W-:Y:S02]  /*65b0*/  ISETP.LT.OR P0, PT, R171, 0xa, P0 ;  /* 0x0000000aab00780c */ /* 0x000fe40000701670 */
[----:B------:R-:W-:Y:S02]  /*65c0*/  ISETP.GE.AND P6, PT, R155, 0x1a, PT ;  /* 0x0000001a9b00780c */ /* 0x000fe40003fc6270 */
[----:B------:R-:W-:Y:S02]  /*65d0*/  FSEL R153, R17, -INF , !P0 ;  /* 0xff80000011997808 */ /* 0x000fe40004000000 */
[----:B------:R-:W-:Y:S02]  /*65e0*/  ISETP.GT.AND P0, PT, R166, 0x8, !P2 ;  /* 0x00000008a600780c */ /* 0x000fe40005704270 */
[C---:B------:R-:W-:Y:S02]  /*65f0*/  ISETP.GE.AND P2, PT, R155.reuse, 0x11, PT ;  /* 0x000000119b00780c */ /* 0x040fe40003f46270 */
[----:B------:R-:W-:Y:S02]  /*6600*/  ISETP.LT.OR P0, PT, R176, 0x9, P0 ;  /* 0x00000009b000780c */ /* 0x000fe40000701670 */
[----:B------:R-:W-:Y:S02]  /*6610*/  P2R R164, PR, RZ, 0x20 ;  /* 0x00000020ffa47803 */ /* 0x000fe40000000000 */
[----:B------:R-:W-:Y:S02]  /*6620*/  FSEL R3, R18, -INF , !P0 ;  /* 0xff80000012037808 */ /* 0x000fe40004000000 */
[----:B------:R-:W-:Y:S02]  /*6630*/  ISETP.GT.AND P0, PT, R166, 0x9, !P1 ;  /* 0x00000009a600780c */ /* 0x000fe40004f04270 */
[----:B------:R-:W-:Y:S02]  /*6640*/  ISETP.GE.AND P1, PT, R155, 0x12, PT ;  /* 0x000000129b00780c */ /* 0x000fe40003f26270 */
        /* <DEDUP_REMOVED lines=43> */
[----:B------:R-:W-:Y:S04]  /*6900*/  ISETP.GT.AND P0, PT, R168, 0x20, !P5 ;  /* 0x00000020a800780c */ /* 0x000fe80006f04270 */
[C---:B------:R-:W-:Y:S04]  /*6910*/  ISETP.LT.OR P0, PT, R171.reuse, 0x21, P0 ;  /* 0x00000021ab00780c */ /* 0x040fe80000701670 */
[----:B------:R-:W-:Y:S02]  /*6920*/  FSEL R198, R36, -INF , !P0 ;  /* 0xff80000024c67808 */ /* 0x000fe40004000000 */
[----:B------:R-:W-:Y:S04]  /*6930*/  ISETP.GT.AND P0, PT, R168, 0x21, !P4 ;  /* 0x00000021a800780c */ /* 0x000fe80006704270 */
[----:B------:R-:W-:Y:S04]  /*6940*/  ISETP.LT.OR P0, PT, R171, 0x22, P0 ;  /* 0x00000022ab00780c */ /* 0x000fe80000701670 */
[----:B------:R-:W-:Y:S02]  /*6950*/  FSEL R197, R37, -INF , !P0 ;  /* 0xff80000025c57808 */ /* 0x000fe40004000000 */
[----:B------:R-:W-:Y:S04]  /*6960*/  ISETP.GT.AND P0, PT, R166, 0x20, !P5 ;  /* 0x00000020a600780c */ /* 0x000fe80006f04270 */
[----:B------:R-:W-:Y:S04]  /*6970*/  ISETP.LT.OR P0, PT, R176, 0x21, P0 ;  /* 0x00000021b000780c */ /* 0x000fe80000701670 */
[----:B------:R-:W-:Y:S02]  /*6980*/  FSEL R193, R38, -INF , !P0 ;  /* 0xff80000026c17808 */ /* 0x000fe40004000000 */
[----:B------:R-:W-:Y:S04]  /*6990*/  ISETP.GT.AND P0, PT, R166, 0x21, !P4 ;  /* 0x00000021a600780c */ /* 0x000fe80006704270 */
[----:B------:R-:W-:Y:S04]  /*69a0*/  ISETP.LT.OR P0, PT, R176, 0x22, P0 ;  /* 0x00000022b000780c */ /* 0x000fe80000701670 */
[----:B------:R-:W-:Y:S02]  /*69b0*/  FSEL R191, R39, -INF , !P0 ;  /* 0xff80000027bf7808 */ /* 0x000fe40004000000 */
[----:B------:R-:W-:Y:S04]  /*69c0*/  ISETP.GT.AND P0, PT, R168, RZ, !P3 ;  /* 0x000000ffa800720c */ /* 0x000fe80005f04270 */
        /* <DEDUP_REMOVED lines=9> */
[----:B------:R-:W-:Y:S04]  /*6a60*/  ISETP.LT.OR P0, PT, R176, 0x1, P0 ;  /* 0x00000001b000780c */ /* 0x000fe80000701670 */
[----:B------:R-:W-:Y:S02]  /*6a70*/  FSEL R173, R6, -INF , !P0 ;  /* 0xff80000006ad7808 */ /* 0x000fe40004000000 */
[----:B------:R-:W-:Y:S04]  /*6a80*/  ISETP.GT.AND P0, PT, R168, 0x28, !P1 ;  /* 0x00000028a800780c */ /* 0x000fe80004f04270 */
[----:B------:R-:W-:Y:S04]  /*6a90*/  ISETP.LT.OR P0, PT, R171, 0x29, P0 ;  /* 0x00000029ab00780c */ /* 0x000fe80000701670 */
[----:B------:R-:W-:Y:S02]  /*6aa0*/  FSEL R192, R48, -INF , !P0 ;  /* 0xff80000030c07808 */ /* 0x000fe40004000000 */
[----:B------:R-:W-:Y:S04]  /*6ab0*/  ISETP.GE.AND P0, PT, R155, 0x2a, PT ;  /* 0x0000002a9b00780c */ /* 0x000fe80003f06270 */
        /* <DEDUP_REMOVED lines=9> */
[----:B------:R-:W-:Y:S02]  /*6b50*/  ISETP.GT.AND P2, PT, R161, 0x1, !P6 ;  /* 0x00000001a100780c */ /* 0x000fe40007744270 */
[----:B------:R-:W-:Y:S02]  /*6b60*/  ISETP.NE.AND P6, PT, R181, RZ, PT ;  /* 0x000000ffb500720c */ /* 0x000fe40003fc5270 */
[C---:B------:R-:W-:Y:S04]  /*6b70*/  ISETP.LT.OR P2, PT, R162.reuse, 0x2, P2 ;  /* 0x00000002a200780c */ /* 0x040fe80001741670 */
[----:B------:R-:W-:Y:S02]  /*6b80*/  FSEL R51, R9, -INF , !P2 ;  /* 0xff80000009337808 */ /* 0x000fe40005000000 */
[----:B------:R-:W-:Y:S01]  /*6b90*/  ISETP.NE.AND P2, PT, R151, RZ, PT ;  /* 0x000000ff9700720c */ /* 0x000fe20003f45270 */
[----:B------:R-:W1:Y:S03]  /*6ba0*/  SHFL.IDX PT, R9, R156, 0x3, 0x1c1f ;  /* 0x007c1f009c097f89 */ /* 0x000e6600000e0000 */
[----:B------:R-:W-:Y:S04]  /*6bb0*/  ISETP.GT.AND P2, PT, R161, 0x8, !P2 ;  /* 0x00000008a100780c */ /* 0x000fe80005744270 */
[----:B------:R-:W-:Y:S04]  /*6bc0*/  ISETP.LT.OR P2, PT, R162, 0x9, P2 ;  /* 0x00000009a200780c */ /* 0x000fe80001741670 */
[----:B------:R-:W-:Y:S02]  /*6bd0*/  FSEL R7, R12, -INF , !P2 ;  /* 0xff8000000c077808 */ /* 0x000fe40005000000 */
[----:B------:R-:W-:Y:S04]  /*6be0*/  ISETP.NE.AND P2, PT, R149, RZ, PT ;  /* 0x000000ff9500720c */ /* 0x000fe80003f45270 */
[----:B------:R-:W-:Y:S04]  /*6bf0*/  ISETP.GT.AND P2, PT, R161, 0x9, !P2 ;  /* 0x00000009a100780c */ /* 0x000fe80005744270 */
[----:B------:R-:W-:Y:S01]  /*6c00*/  ISETP.LT.OR P2, PT, R162, 0xa, P2 ;  /* 0x0000000aa200780c */ /* 0x000fe20001741670 */
[--C-:B-1----:R-:W-:Y:S03]  /*6c10*/  IMAD.IADD R6, R154, 0x1, R9.reuse ;  /* 0x000000019a067824 */ /* 0x102fe600078e0209 */
[----:B------:R-:W-:Y:S01]  /*6c20*/  FSEL R49, R13, -INF , !P2 ;  /* 0xff8000000d317808 */ /* 0x000fe20005000000 */
[----:B------:R-:W-:Y:S01]  /*6c30*/  IMAD.IADD R152, R152, 0x1, R9 ;  /* 0x0000000198987824 */ /* 0x000fe200078e0209 */
[----:B------:R-:W-:Y:S04]  /*6c40*/  ISETP.NE.AND P2, PT, R160, RZ, PT ;  /* 0x000000ffa000720c */ /* 0x000fe80003f45270 */
[C---:B------:R-:W-:Y:S04]  /*6c50*/  ISETP.GT.AND P2, PT, R161.reuse, 0x10, !P2 ;  /* 0x00000010a100780c */ /* 0x040fe80005744270 */
[----:B------:R-:W-:Y:S04]  /*6c60*/  ISETP.LT.OR P2, PT, R162, 0x11, P2 ;  /* 0x00000011a200780c */ /* 0x000fe80001741670 */
[----:B------:R-:W-:Y:S02]  /*6c70*/  FSEL R239, R24, -INF , !P2 ;  /* 0xff80000018ef7808 */ /* 0x000fe40005000000 */
[----:B------:R-:W-:Y:S04]  /*6c80*/  ISETP.NE.AND P2, PT, R158, RZ, PT ;  /* 0x000000ff9e00720c */ /* 0x000fe80003f45270 */
[----:B------:R-:W-:Y:S04]  /*6c90*/  ISETP.GT.AND P2, PT, R161, 0x11, !P2 ;  /* 0x00000011a100780c */ /* 0x000fe80005744270 */
[----:B------:R-:W-:Y:S04]  /*6ca0*/  ISETP.LT.OR P2, PT, R162, 0x12, P2 ;  /* 0x00000012a200780c */ /* 0x000fe80001741670 */
[----:B------:R-:W-:Y:S02]  /*6cb0*/  FSEL R242, R25, -INF , !P2 ;  /* 0xff80000019f27808 */ /* 0x000fe40005000000 */
[----:B------:R-:W-:Y:S04]  /*6cc0*/  ISETP.NE.AND P2, PT, R170, RZ, PT ;  /* 0x000000ffaa00720c */ /* 0x000fe80003f45270 */
[C---:B------:R-:W-:Y:S04]  /*6cd0*/  ISETP.GT.AND P2, PT, R161.reuse, 0x18, !P2 ;  /* 0x00000018a100780c */ /* 0x040fe80005744270 */
[----:B------:R-:W-:Y:S04]  /*6ce0*/  ISETP.LT.OR P2, PT, R162, 0x19, P2 ;  /* 0x00000019a200780c */ /* 0x000fe80001741670 */
[----:B------:R-:W-:Y:S02]  /*6cf0*/  FSEL R241, R28, -INF , !P2 ;  /* 0xff8000001cf17808 */ /* 0x000fe40005000000 */
[----:B------:R-:W-:Y:S02]  /*6d00*/  ISETP.GT.AND P2, PT, R161, 0x19, !P6 ;  /* 0x00000019a100780c */ /* 0x000fe40007744270 */
[----:B------:R-:W-:Y:S02]  /*6d10*/  ISETP.NE.AND P6, PT, R169, RZ, PT ;  /* 0x000000ffa900720c */ /* 0x000fe40003fc5270 */
[----:B------:R-:W-:Y:S04]  /*6d20*/  ISETP.LT.OR P2, PT, R162, 0x1a, P2 ;  /* 0x0000001aa200780c */ /* 0x000fe80001741670 */
[----:B------:R-:W-:Y:S02]  /*6d30*/  FSEL R251, R29, -INF , !P2 ;  /* 0xff8000001dfb7808 */ /* 0x000fe40005000000 */
[C---:B------:R-:W-:Y:S02]  /*6d40*/  ISETP.GT.AND P2, PT, R161.reuse, 0x20, !P5 ;  /* 0x00000020a100780c */ /* 0x040fe40006f44270 */
[----:B------:R-:W-:Y:S02]  /*6d50*/  ISETP.NE.AND P5, PT, R164, RZ, PT ;  /* 0x000000ffa400720c */ /* 0x000fe40003fa5270 */
[----:B------:R-:W-:Y:S04]  /*6d60*/  ISETP.LT.OR P2, PT, R162, 0x21, P2 ;  /* 0x00000021a200780c */ /* 0x000fe80001741670 */
[----:B------:R-:W-:Y:S02]  /*6d70*/  FSEL R169, R40, -INF , !P2 ;  /* 0xff80000028a97808 */ /* 0x000fe40005000000 */
[----:B------:R-:W-:Y:S02]  /*6d80*/  ISETP.GT.AND P2, PT, R161, 0x21, !P4 ;  /* 0x00000021a100780c */ /* 0x000fe40006744270 */
[----:B------:R-:W-:Y:S02]  /*6d90*/  ISETP.NE.AND P4, PT, R163, RZ, PT ;  /* 0x000000ffa300720c */ /* 0x000fe40003f85270 */
[C---:B------:R-:W-:Y:S04]  /*6da0*/  ISETP.LT.OR P2, PT, R162.reuse, 0x22, P2 ;  /* 0x00000022a200780c */ /* 0x040fe80001741670 */
[----:B------:R-:W-:Y:S02]  /*6db0*/  FSEL R164, R41, -INF , !P2 ;  /* 0xff80000029a47808 */ /* 0x000fe40005000000 */
[C---:B------:R-:W-:Y:S04]  /*6dc0*/  ISETP.GT.AND P2, PT, R161.reuse, 0x28, !P1 ;  /* 0x00000028a100780c */ /* 0x040fe80004f44270 */
[----:B------:R-:W-:Y:S04]  /*6dd0*/  ISETP.LT.OR P2, PT, R162, 0x29, P2 ;  /* 0x00000029a200780c */ /* 0x000fe80001741670 */
[----:B------:R-:W-:Y:S02]  /*6de0*/  FSEL R163, R44, -INF , !P2 ;  /* 0xff8000002ca37808 */ /* 0x000fe40005000000 */
[----:B------:R-:W-:Y:S02]  /*6df0*/  ISETP.GT.AND P2, PT, R161, RZ, !P3 ;  /* 0x000000ffa100720c */ /* 0x000fe40005f44270 */
[----:B------:R-:W-:Y:S02]  /*6e00*/  ISETP.NE.AND P3, PT, R165, RZ, PT ;  /* 0x000000ffa500720c */ /* 0x000fe40003f65270 */
[----:B------:R-:W-:Y:S04]  /*6e10*/  ISETP.LT.OR P2, PT, R162, 0x1, P2 ;  /* 0x00000001a200780c */ /* 0x000fe80001741670 */
[----:B------:R-:W-:Y:S02]  /*6e20*/  FSEL R25, R8, -INF , !P2 ;  /* 0xff80000008197808 */ /* 0x000fe40005000000 */
[----:B------:R-:W-:Y:S04]  /*6e30*/  ISETP.GT.AND P2, PT, R161, 0x29, !P0 ;  /* 0x00000029a100780c */ /* 0x000fe80004744270 */
[----:B------:R-:W-:Y:S04]  /*6e40*/  ISETP.LT.OR P2, PT, R162, 0x2a, P2 ;  /* 0x0000002aa200780c */ /* 0x000fe80001741670 */
[----:B------:R-:W-:Y:S02]  /*6e50*/  FSEL R161, R45, -INF , !P2 ;  /* 0xff8000002da17808 */ /* 0x000fe40005000000 */
[----:B------:R-:W-:Y:S11]  /*6e60*/  PLOP3.LUT P2, PT, PT, PT, UP1, 0x40, 0x0 ;  /* 0x000000000000781c */ /* 0x000ff60003f4e818 */
[----:B------:R-:W-:Y:S02]  /*6e70*/  @!UPT UIADD3 URZ, URZ, URZ, URZ ;  /* 0x0000003f3f3ff290 */ /* 0x000fe4000fffe03f */
        /* <DEDUP_REMOVED lines=15> */
.L_x_196:
[----:B------:R-:W-:Y:S04]  /*6f70*/  MOV R4, c[0x0][0x32c] ;  /* 0x0000cb0000047a02 */ /* 0x000fe80000000f00 */
[----:B------:R-:W-:Y:S11]  /*6f80*/  ISETP.NE.AND P2, PT, R4, 0x1, PT ;  /* 0x000000010400780c */ /* 0x000ff60003f45270 */
[----:B------:R-:W-:Y:S02]  /*6f90*/  @!UPT UIADD3 URZ, URZ, URZ, URZ ;  /* 0x0000003f3f3ff290 */ /* 0x000fe4000fffe03f */
[----:B------:R-:W-:Y:S05]  /*6fa0*/  @P2 IMAD.HI.U32 R4, R5, c[0x0][0x330], RZ ;  /* 0x0000cc0005042a27 */ /* 0x000fea00078e00ff */
[----:B------:R-:W-:Y:S02]  /*6fb0*/  @P2 SHF.R.U32.HI R5, RZ, c[0x0][0x334], R4 ;  /* 0x0000cd00ff052a19 */ /* 0x000fe40000011604 */
.L_x_197:
[----:B------:R-:W-:Y:S05]  /*6fc0*/  BSYNC B0 ;  /* 0x0000000000007941 */ /* 0x000fea0003800000 */
.L_x_195:
[----:B------:R-:W-:Y:S04]  /*6fd0*/  IMAD.IADD R4, R155, 0x1, -R224 ;  /* 0x000000019b047824 */ /* 0x000fe800078e0ae0 */
[----:B------:R-:W-:Y:S05]  /*6fe0*/  IMAD R4, R5, c[0x0][0x32c], R4 ;  /* 0x0000cb0005047a24 */ /* 0x000fea00078e0204 */
[----:B------:R-:W-:Y:S02]  /*6ff0*/  IADD3 R5, R4, c[0x0][0x32c], RZ ;  /* 0x0000cb0004057a10 */ /* 0x000fe40007ffe0ff */
[----:B------:R-:W-:Y:S02]  /*7000*/  IMNMX R152, R152, R4, !PT ;  /* 0x0000000498987217 */ /* 0x000fe40007800200 */
[----:B------:R-:W-:Y:S02]  /*7010*/  IMNMX R6, R6, R5, PT ;  /* 0x0000000506067217 */ /* 0x000fe40003800200 */
.L_x_194:
[----:B------:R-:W-:Y:S01]  /*7020*/  FMNMX.FTZ R4, R179, R150, !PT ;  /* 0x00000096b3047209 */ /* 0x000fe20007810000 */
[----:B------:R-:W-:Y:S01]  /*7030*/  LDSM.16.MT88.4 R20, [R214+0x1880] ;  /* 0x00188000d614783b */ /* 0x000fe20000004200 */
[----:B------:R-:W-:Y:S02]  /*7040*/  ISETP.NE.AND P2, PT, R180, RZ, PT ;  /* 0x000000ffb400720c */ /* 0x000fe40003f45270 */
[----:B------:R-:W-:Y:S02]  /*7050*/  FMNMX.FTZ R4, R175, R4, !PT ;  /* 0x00000004af047209 */ /* 0x000fe40007810000 */
[----:B------:R-:W-:Y:S02]  /*7060*/  ISETP.GT.AND P2, PT, R152, RZ, !P2 ;  /* 0x000000ff9800720c */ /* 0x000fe40005744270 */
[----:B------:R-:W-:Y:S01]  /*7070*/  FMNMX.FTZ R4, R159, R4, !PT ;  /* 0x000000049f047209 */ /* 0x000fe20007810000 */
[----:B------:R-:W-:Y:S01]  /*7080*/  LDSM.16.MT88.4 R36, [R212+0x1880] ;  /* 0x00188000d424783b */ /* 0x000fe20000004200 */
[----:B------:R-:W-:Y:S02]  /*7090*/  ISETP.LT.OR P2, PT, R6, 0x1, P2 ;  /* 0x000000010600780c */ /* 0x000fe40001741670 */
[----:B------:R-:W-:Y:S02]  /*70a0*/  FMNMX.FTZ R5, R153, R4, !PT ;  /* 0x0000000499057209 */ /* 0x000fe40007810000 */
[----:B------:R-:W-:Y:S02]  /*70b0*/  FSEL R13, R10, -INF , !P2 ;  /* 0xff8000000a0d7808 */ /* 0x000fe40005000000 */
[----:B------:R-:W-:Y:S02]  /*70c0*/  FMNMX.FTZ R4, R186, R5, !PT ;  /* 0x00000005ba047209 */ /* 0x000fe40007810000 */
[----:B------:R-:W-:Y:S02]  /*70d0*/  ISETP.NE.AND P2, PT, R178, RZ, PT ;  /* 0x000000ffb200720c */ /* 0x000fe40003f45270 */
        /* <DEDUP_REMOVED lines=11> */
[----:B------:R-:W-:Y:S02]  /*7190*/  ISETP.GT.AND P2, PT, R152, 0x1, !P2 ;  /* 0x000000019800780c */ /* 0x000fe40005744270 */
[----:B------:R-:W-:Y:S02]  /*71a0*/  FMNMX.FTZ R5, R171, R8, !PT ;  /* 0x00000008ab057209 */ /* 0x000fe40007810000 */
[----:B------:R-:W-:Y:S02]  /*71b0*/  FMNMX.FTZ R17, R189, R4, !PT ;  /* 0x00000004bd117209 */ /* 0x000fe40007810000 */
[----:B------:R-:W-:Y:S01]  /*71c0*/  ISETP.LT.OR P2, PT, R6, 0x2, P2 ;  /* 0x000000020600780c */ /* 0x000fe20001741670 */
[----:B------:R-:W1:Y:S01]  /*71d0*/  SHFL.BFLY PT, R4, R5, 0x2, 0x1f ;  /* 0x0c401f0005047f89 */ /* 0x000e6200000e0000 */
[----:B------:R-:W-:Y:S02]  /*71e0*/  FMNMX.FTZ R8, R196, R17, !PT ;  /* 0x00000011c4087209 */ /* 0x000fe40007810000 */
[----:B------:R-:W-:Y:S02]  /*71f0*/  FSEL R11, R11, -INF , !P2 ;  /* 0xff8000000b0b7808 */ /* 0x000fe40005000000 */
[----:B------:R-:W-:Y:S02]  /*7200*/  ISETP.NE.AND P2, PT, R151, RZ, PT ;  /* 0x000000ff9700720c */ /* 0x000fe40003f45270 */
[----:B------:R-:W-:Y:S02]  /*7210*/  FMNMX.FTZ R8, R199, R8, !PT ;  /* 0x00000008c7087209 */ /* 0x000fe40007810000 */
[----:B------:R-:W-:Y:S02]  /*7220*/  ISETP.GT.AND P2, PT, R152, 0x8, !P2 ;  /* 0x000000089800780c */ /* 0x000fe40005744270 */
[----:B------:R-:W-:Y:S02]  /*7230*/  FMNMX.FTZ R8, R193, R8, !PT ;  /* 0x00000008c1087209 */ /* 0x000fe40007810000 */
[----:B------:R-:W-:Y:S02]  /*7240*/  ISETP.LT.OR P2, PT, R6, 0x9, P2 ;  /* 0x000000090600780c */ /* 0x000fe40001741670 */
[----:B------:R-:W-:Y:S02]  /*7250*/  FMNMX.FTZ R17, R191, R8, !PT ;  /* 0x00000008bf117209 */ /* 0x000fe40007810000 */
[----:B------:R-:W-:Y:S02]  /*7260*/  FMNMX.FTZ R8, R25, R2, !PT ;  /* 0x0000000219087209 */ /* 0x000fe40007810000 */
[----:B------:R-:W-:Y:S02]  /*7270*/  FSEL R9, R14, -INF , !P2 ;  /* 0xff8000000e097808 */ /* 0x000fe40005000000 */
[----:B------:R-:W-:Y:S02]  /*7280*/  ISETP.NE.AND P2, PT, R149, RZ, PT ;  /* 0x000000ff9500720c */ /* 0x000fe40003f45270 */
[----:B------:R-:W-:Y:S02]  /*7290*/  FMNMX.FTZ R17, R168, R17, !PT ;  /* 0x00000011a8117209 */ /* 0x000fe40007810000 */
[----:B------:R-:W-:Y:S02]  /*72a0*/  FMNMX.FTZ R8, R51, R8, !PT ;  /* 0x0000000833087209 */ /* 0x000fe40007810000 */
[----:B------:R-:W-:Y:S02]  /*72b0*/  ISETP.GT.AND P2, PT, R152, 0x9, !P2 ;  /* 0x000000099800780c */ /* 0x000fe40005744270 */
[----:B------:R-:W-:Y:S02]  /*72c0*/  FMNMX.FTZ R10, R166, R17, !PT ;  /* 0x00000011a60a7209 */ /* 0x000fe40007810000 */
[----:B------:R-:W-:Y:S02]  /*72d0*/  FMNMX.FTZ R8, R7, R8, !PT ;  /* 0x0000000807087209 */ /* 0x000fe40007810000 */
[----:B------:R-:W-:Y:S01]  /*72e0*/  ISETP.LT.OR P2, PT, R6, 0xa, P2 ;  /* 0x0000000a0600780c */ /* 0x000fe20001741670 */
[----:B------:R-:W2:Y:S01]  /*72f0*/  SHFL.BFLY PT, R149, R10, 0x2, 0x1f ;  /* 0x0c401f000a957f89 */ /* 0x000ea200000e0000 */
[----:B------:R-:W-:Y:S02]  /*7300*/  FMNMX.FTZ R8, R49, R8, !PT ;  /* 0x0000000831087209 */ /* 0x000fe40007810000 */
[----:B------:R-:W-:Y:S02]  /*7310*/  FSEL R15, R15, -INF , !P2 ;  /* 0xff8000000f0f7808 */ /* 0x000fe40005000000 */
[----:B------:R-:W-:Y:S02]  /*7320*/  ISETP.NE.AND P2, PT, R160, RZ, PT ;  /* 0x000000ffa000720c */ /* 0x000fe40003f45270 */
[C---:B------:R-:W-:Y:S02]  /*7330*/  ISETP.GT.AND P1, PT, R152.reuse, 0x28, !P1 ;  /* 0x000000289800780c */ /* 0x040fe40004f24270 */
[----:B------:R-:W-:Y:S02]  /*7340*/  ISETP.GT.AND P2, PT, R152, 0x10, !P2 ;  /* 0x000000109800780c */ /* 0x000fe40005744270 */
[C---:B------:R-:W-:Y:S02]  /*7350*/  ISETP.LT.OR P1, PT, R6.reuse, 0x29, P1 ;  /* 0x000000290600780c */ /* 0x040fe40000f21670 */
[----:B------:R-:W-:Y:S02]  /*7360*/  ISETP.LT.OR P2, PT, R6, 0x11, P2 ;  /* 0x000000110600780c */ /* 0x000fe40001741670 */
[----:B------:R-:W-:Y:S02]  /*7370*/  ISETP.GT.AND P0, PT, R152, 0x29, !P0 ;  /* 0x000000299800780c */ /* 0x000fe40004704270 */
[----:B------:R-:W-:Y:S02]  /*7380*/  FSEL R243, R26, -INF , !P2 ;  /* 0xff8000001af37808 */ /* 0x000fe40005000000 */
[----:B------:R-:W-:Y:S02]  /*7390*/  ISETP.NE.AND P2, PT, R158, RZ, PT ;  /* 0x000000ff9e00720c */ /* 0x000fe40003f45270 */
[----:B------:R-:W-:Y:S02]  /*73a0*/  FSEL R160, R46, -INF , !P1 ;  /* 0xff8000002ea07808 */ /* 0x000fe40004800000 */
[----:B------:R-:W-:Y:S02]  /*73b0*/  ISETP.GT.AND P2, PT, R152, 0x11, !P2 ;  /* 0x000000119800780c */ /* 0x000fe40005744270 */
[----:B-1----:R-:W-:Y:S02]  /*73c0*/  FMNMX.FTZ R4, R5, R4, !PT ;  /* 0x0000000405047209 */ /* 0x002fe40007810000 */
[----:B------:R-:W-:Y:S02]  /*73d0*/  FMNMX.FTZ R5, R239, R8, !PT ;  /* 0x00000008ef057209 */ /* 0x000fe40007810000 */
[----:B------:R-:W-:Y:S01]  /*73e0*/  ISETP.LT.OR P2, PT, R6, 0x12, P2 ;  /* 0x000000120600780c */ /* 0x000fe20001741670 */
[----:B------:R-:W1:Y:S01]  /*73f0*/  SHFL.BFLY PT, R151, R4, 0x1, 0x1f ;  /* 0x0c201f0004977f89 */ /* 0x000e6200000e0000 */
[----:B------:R-:W-:Y:S02]  /*7400*/  FMNMX.FTZ R8, R242, R5, !PT ;  /* 0x00000005f2087209 */ /* 0x000fe40007810000 */
[----:B--2---:R-:W-:Y:S02]  /*7410*/  FMNMX.FTZ R149, R10, R149, !PT ;  /* 0x000000950a957209 */ /* 0x004fe40007810000 */
[----:B------:R-:W-:Y:S02]  /*7420*/  FMNMX.FTZ R8, R241, R8, !PT ;  /* 0x00000008f1087209 */ /* 0x000fe40007810000 */
[----:B------:R-:W-:Y:S02]  /*7430*/  FSEL R249, R27, -INF , !P2 ;  /* 0xff8000001bf97808 */ /* 0x000fe40005000000 */
[----:B------:R-:W-:Y:S02]  /*7440*/  FMNMX.FTZ R8, R251, R8, !PT ;  /* 0x00000008fb087209 */ /* 0x000fe40007810000 */
[----:B------:R-:W-:Y:S02]  /*7450*/  ISETP.NE.AND P2, PT, R170, RZ, PT ;  /* 0x000000ffaa00720c */ /* 0x000fe40003f45270 */
[----:B------:R-:W-:Y:S02]  /*7460*/  FMNMX.FTZ R5, R169, R8, !PT ;  /* 0x00000008a9057209 */ /* 0x000fe40007810000 */
[----:B------:R-:W-:Y:S02]  /*7470*/  ISETP.GT.AND P2, PT, R152, 0x18, !P2 ;  /* 0x000000189800780c */ /* 0x000fe40005744270 */
[----:B------:R-:W-:Y:S02]  /*7480*/  FMNMX.FTZ R10, R164, R5, !PT ;  /* 0x00000005a40a7209 */ /* 0x000fe40007810000 */
[----:B------:R-:W-:Y:S02]  /*7490*/  ISETP.LT.OR P2, PT, R6, 0x19, P2 ;  /* 0x000000190600780c */ /* 0x000fe40001741670 */
[----:B------:R-:W-:Y:S02]  /*74a0*/  FMNMX.FTZ R10, R163, R10, !PT ;  /* 0x0000000aa30a7209 */ /* 0x000fe40007810000 */
[----:B------:R-:W-:Y:S02]  /*74b0*/  FSEL R247, R30, -INF , !P2 ;  /* 0xff8000001ef77808 */ /* 0x000fe40005000000 */
[----:B-1----:R-:W-:Y:S02]  /*74c0*/  FMNMX.FTZ R151, R4, R151, !PT ;  /* 0x0000009704977209 */ /* 0x002fe40007810000 */
[----:B------:R-:W1:Y:S01]  /*74d0*/  SHFL.BFLY PT, R4, R149, 0x1, 0x1f ;  /* 0x0c201f0095047f89 */ /* 0x000e6200000e0000 */
[----:B------:R-:W-:Y:S02]  /*74e0*/  FMNMX.FTZ R8, R161, R10, !PT ;  /* 0x0000000aa1087209 */ /* 0x000fe40007810000 */
[----:B------:R-:W-:Y:S01]  /*74f0*/  ISETP.NE.AND P2, PT, R167, RZ, PT ;  /* 0x000000ffa700720c */ /* 0x000fe20003f45270 */
[----:B------:R-:W-:Y:S01]  /*7500*/  FMUL.FTZ R240, R151, c[0x0][0x2d0] ;  /* 0x0000b40097f07a20 */ /* 0x000fe20000410000 */
[----:B------:R-:W-:Y:S02]  /*7510*/  FMNMX.FTZ R10, R13, R0, !PT ;  /* 0x000000000d0a7209 */ /* 0x000fe40007810000 */
[----:B------:R-:W-:Y:S01]  /*7520*/  ISETP.GT.AND P2, PT, R152, 0x19, !P2 ;  /* 0x000000199800780c */ /* 0x000fe20005744270 */
[----:B------:R-:W2:Y:S01]  /*7530*/  SHFL.BFLY PT, R5, R8, 0x2, 0x1f ;  /* 0x0c401f0008057f89 */ /* 0x000ea200000e0000 */
[----:B------:R-:W-:Y:S02]  /*7540*/  FMNMX.FTZ R10, R11, R10, !PT ;  /* 0x0000000a0b0a7209 */ /* 0x000fe40007810000 */
[----:B------:R-:W-:Y:S02]  /*7550*/  ISETP.LT.OR P2, PT, R6, 0x1a, P2 ;  /* 0x0000001a0600780c */ /* 0x000fe40001741670 */
[----:B------:R-:W-:Y:S02]  /*7560*/  FMNMX.FTZ R10, R9, R10, !PT ;  /* 0x0000000a090a7209 */ /* 0x000fe40007810000 */
[----:B------:R-:W-:Y:S02]  /*7570*/  FSEL R245, R31, -INF , !P2 ;  /* 0xff8000001ff57808 */ /* 0x000fe40005000000 */
[----:B------:R-:W-:Y:S02]  /*7580*/  ISETP.NE.AND P2, PT, R174, RZ, PT ;  /* 0x000000ffae00720c */ /* 0x000fe40003f45270 */
[----:B------:R-:W-:Y:S02]  /*7590*/  ISETP.LT.OR P0, PT, R6, 0x2a, P0 ;  /* 0x0000002a0600780c */ /* 0x000fe40000701670 */
[----:B------:R-:W-:Y:S02]  /*75a0*/  ISETP.GT.AND P2, PT, R152, 0x20, !P2 ;  /* 0x000000209800780c */ /* 0x000fe40005744270 */
[----:B-1----:R-:W-:Y:S02]  /*75b0*/  FMNMX.FTZ R149, R149, R4, !PT ;  /* 0x0000000495957209 */ /* 0x002fe40007810000 */
[----:B------:R-:W-:Y:S02]  /*75c0*/  FMNMX.FTZ R4, R15, R10, !PT ;  /* 0x0000000a0f047209 */ /* 0x000fe40007810000 */
[----:B------:R-:W-:Y:S01]  /*75d0*/  ISETP.LT.OR P2, PT, R6, 0x21, P2 ;  /* 0x000000210600780c */ /* 0x000fe20001741670 */
[----:B------:R-:W-:Y:S01]  /*75e0*/  FMUL.FTZ R194, R149, c[0x0][0x2d0] ;  /* 0x0000b40095c27a20 */ /* 0x000fe20000410000 */
[----:B------:R-:W-:Y:S02]  /*75f0*/  FMNMX.FTZ R4, R243, R4, !PT ;  /* 0x00000004f3047209 */ /* 0x000fe40007810000 */
[----:B--2---:R-:W-:Y:S02]  /*7600*/  FMNMX.FTZ R8, R8, R5, !PT ;  /* 0x0000000508087209 */ /* 0x004fe40007810000 */
[----:B------:R-:W-:Y:S02]  /*7610*/  FSEL R167, R42, -INF , !P2 ;  /* 0xff8000002aa77808 */ /* 0x000fe40005000000 */
[----:B------:R-:W-:Y:S01]  /*7620*/  ISETP.NE.AND P2, PT, R172, RZ, PT ;  /* 0x000000ffac00720c */ /* 0x000fe20003f45270 */
[----:B------:R-:W1:Y:S01]  /*7630*/  SHFL.BFLY PT, R5, R8, 0x1, 0x1f ;  /* 0x0c201f0008057f89 */ /* 0x000e6200000e0000 */
[----:B------:R-:W-:Y:S02]  /*7640*/  FMNMX.FTZ R4, R249, R4, !PT ;  /* 0x00000004f9047209 */ /* 0x000fe40007810000 */
[----:B------:R-:W-:Y:S02]  /*7650*/  ISETP.GT.AND P2, PT, R152, 0x21, !P2 ;  /* 0x000000219800780c */ /* 0x000fe40005744270 */
[----:B------:R-:W-:Y:S02]  /*7660*/  FMNMX.FTZ R4, R247, R4, !PT ;  /* 0x00000004f7047209 */ /* 0x000fe40007810000 */
[----:B------:R-:W-:Y:S02]  /*7670*/  ISETP.LT.OR P2, PT, R6, 0x22, P2 ;  /* 0x000000220600780c */ /* 0x000fe40001741670 */
[----:B------:R-:W-:Y:S02]  /*7680*/  FMNMX.FTZ R4, R245, R4, !PT ;  /* 0x00000004f5047209 */ /* 0x000fe40007810000 */
[----:B------:R-:W-:Y:S02]  /*7690*/  FSEL R165, R43, -INF , !P2 ;  /* 0xff8000002ba57808 */ /* 0x000fe40005000000 */
[----:B------:R-:W-:Y:S02]  /*76a0*/  FSETP.NEU.FTZ.AND P2, PT, R151, -INF , PT ;  /* 0xff8000009700780b */ /* 0x000fe40003f5d000 */
[----:B------:R-:W-:Y:S02]  /*76b0*/  FMNMX.FTZ R4, R167, R4, !PT ;  /* 0x00000004a7047209 */ /* 0x000fe40007810000 */
[----:B------:R-:W-:Y:S02]  /*76c0*/  FSEL R240, R240, RZ, P2 ;  /* 0x000000fff0f07208 */ /* 0x000fe40001000000 */
[----:B------:R-:W-:Y:S02]  /*76d0*/  FMNMX.FTZ R17, R165, R4, !PT ;  /* 0x00000004a5117209 */ /* 0x000fe40007810000 */
[----:B------:R-:W-:Y:S01]  /*76e0*/  FSETP.NEU.FTZ.AND P1, PT, R149, -INF , PT ;  /* 0xff8000009500780b */ /* 0x000fe20003f3d000 */
[--C-:B------:R-:W-:Y:S01]  /*76f0*/  FFMA.FTZ R155, R175, c[0x0][0x2d0], -R240.reuse ;  /* 0x0000b400af9b7a23 */ /* 0x100fe200000108f0 */
[----:B------:R-:W-:Y:S01]  /*7700*/  FMNMX.FTZ R6, R160, R17, !PT ;  /* 0x00000011a0067209 */ /* 0x000fe20007810000 */
[--C-:B------:R-:W-:Y:S01]  /*7710*/  FFMA.FTZ R175, R153, c[0x0][0x2d0], -R240.reuse ;  /* 0x0000b40099af7a23 */ /* 0x100fe200000108f0 */
[----:B------:R-:W-:Y:S01]  /*7720*/  FSEL R153, R47, -INF , !P0 ;  /* 0xff8000002f997808 */ /* 0x000fe20004000000 */
[--C-:B------:R-:W-:Y:S01]  /*7730*/  FFMA.FTZ R172, R179, c[0x0][0x2d0], -R240.reuse ;  /* 0x0000b400b3ac7a23 */ /* 0x100fe200000108f0 */
[----:B------:R-:W-:Y:S01]  /*7740*/  FSEL R194, R194, RZ, P1 ;  /* 0x000000ffc2c27208 */ /* 0x000fe20000800000 */
[--C-:B------:R-:W-:Y:S01]  /*7750*/  FFMA.FTZ R154, R159, c[0x0][0x2d0], -R240.reuse ;  /* 0x0000b4009f9a7a23 */ /* 0x100fe200000108f0 */
[----:B------:R-:W-:Y:S01]  /*7760*/  FMNMX.FTZ R4, R153, R6, !PT ;  /* 0x0000000699047209 */ /* 0x000fe20007810000 */
[----:B------:R-:W-:Y:S01]  /*7770*/  MUFU.EX2 R155, R155 ;  /* 0x0000009b009b7308 */ /* 0x000fe20000000800 */
[----:B------:R-:W-:Y:S02]  /*7780*/  FFMA.FTZ R186, R186, c[0x0][0x2d0], -R240 ;  /* 0x0000b400baba7a23 */ /* 0x000fe400000108f0 */
[--C-:B------:R-:W-:Y:S01]  /*7790*/  FFMA.FTZ R179, R3, c[0x0][0x2d0], -R194.reuse ;  /* 0x0000b40003b37a23 */ /* 0x100fe200000108c2 */
[----:B-1----:R-:W-:Y:S01]  /*77a0*/  FMNMX.FTZ R3, R8, R5, !PT ;  /* 0x0000000508037209 */ /* 0x002fe20007810000 */
[--C-:B------:R-:W-:Y:S01]  /*77b0*/  FFMA.FTZ R173, R173, c[0x0][0x2d0], -R194.reuse ;  /* 0x0000b400adad7a23 */ /* 0x100fe200000108c2 */
[----:B------:R-:W1:Y:S01]  /*77c0*/  SHFL.BFLY PT, R5, R4, 0x2, 0x1f ;  /* 0x0c401f0004057f89 */ /* 0x000e6200000e0000 */
[--C-:B------:R-:W-:Y:S01]  /*77d0*/  FFMA.FTZ R174, R177, c[0x0][0x2d0], -R194.reuse ;  /* 0x0000b400b1ae7a23 */ /* 0x100fe200000108c2 */
[C---:B------:R-:W-:Y:S01]  /*77e0*/  FSETP.NEU.FTZ.AND P0, PT, R3.reuse, -INF , PT ;  /* 0xff8000000300780b */ /* 0x040fe20003f1d000 */
[----:B------:R-:W-:Y:S01]  /*77f0*/  FMUL.FTZ R170, R3, c[0x0][0x2d0] ;  /* 0x0000b40003aa7a20 */ /* 0x000fe20000410000 */
[----:B------:R-:W2:Y:S01]  /*7800*/  MUFU.EX2 R172, R172 ;  /* 0x000000ac00ac7308 */ /* 0x000ea20000000800 */
[----:B------:R-:W-:Y:S02]  /*7810*/  FFMA.FTZ R178, R157, c[0x0][0x2d0], -R194 ;  /* 0x0000b4009db27a23 */ /* 0x000fe400000108c2 */
[----:B------:R-:W-:Y:S01]  /*7820*/  FFMA.FTZ R187, R187, c[0x0][0x2d0], -R240 ;  /* 0x0000b400bbbb7a23 */ /* 0x000fe200000108f0 */
[----:B------:R-:W-:Y:S01]  /*7830*/  FSEL R170, R170, RZ, P0 ;  /* 0x000000ffaaaa7208 */ /* 0x000fe20000000000 */
[--C-:B------:R-:W-:Y:S02]  /*7840*/  FFMA.FTZ R188, R188, c[0x0][0x2d0], -R194.reuse ;  /* 0x0000b400bcbc7a23 */ /* 0x100fe400000108c2 */
[----:B------:R-:W-:Y:S02]  /*7850*/  FFMA.FTZ R189, R189, c[0x0][0x2d0], -R194 ;  /* 0x0000b400bdbd7a23 */ /* 0x000fe400000108c2 */
[--C-:B------:R-:W-:Y:S01]  /*7860*/  FFMA.FTZ R181, R7, c[0x0][0x2d0], -R170.reuse ;  /* 0x0000b40007b57a23 */ /* 0x100fe200000108aa */
[----:B------:R-:W-:Y:S01]  /*7870*/  FSEL R7, R151, RZ, P2 ;  /* 0x000000ff97077208 */ /* 0x000fe20001000000 */
[----:B------:R-:W-:Y:S01]  /*7880*/  MUFU.EX2 R154, R154 ;  /* 0x0000009a009a7308 */ /* 0x000fe20000000800 */
[--C-:B------:R-:W-:Y:S02]  /*7890*/  FFMA.FTZ R177, R25, c[0x0][0x2d0], -R170.reuse ;  /* 0x0000b40019b17a23 */ /* 0x100fe400000108aa */
[--C-:B------:R-:W-:Y:S02]  /*78a0*/  FFMA.FTZ R176, R51, c[0x0][0x2d0], -R170.reuse ;  /* 0x0000b40033b07a23 */ /* 0x100fe400000108aa */
[--C-:B------:R-:W-:Y:S02]  /*78b0*/  FFMA.FTZ R180, R49, c[0x0][0x2d0], -R170.reuse ;  /* 0x0000b40031b47a23 */ /* 0x100fe400000108aa */
[----:B------:R-:W-:Y:S01]  /*78c0*/  FFMA.FTZ R252, R164, c[0x0][0x2d0], -R170 ;  /* 0x0000b400a4fc7a23 */ /* 0x000fe200000108aa */
[----:B-1----:R-:W-:Y:S01]  /*78d0*/  FMNMX.FTZ R5, R4, R5, !PT ;  /* 0x0000000504057209 */ /* 0x002fe20007810000 */
[----:B------:R-:W-:Y:S01]  /*78e0*/  FADD.FTZ R4, -R7, R150 ;  /* 0x0000009607047221 */ /* 0x000fe20000010100 */
[----:B------:R-:W-:Y:S01]  /*78f0*/  FSEL R7, R149, RZ, P1 ;  /* 0x000000ff95077208 */ /* 0x000fe20000800000 */
[----:B------:R-:W1:Y:S01]  /*7900*/  MUFU.EX2 R175, R175 ;  /* 0x000000af00af7308 */ /* 0x000e620000000800 */
[----:B--2---:R-:W-:Y:S01]  /*7910*/  F2FP.BF16.PACK_AB R156, R155, R172 ;  /* 0x000000ac9b9c723e */ /* 0x004fe200000010ff */
[----:B------:R-:W2:Y:S01]  /*7920*/  SHFL.BFLY PT, R152, R5, 0x1, 0x1f ;  /* 0x0c201f0005987f89 */ /* 0x000ea200000e0000 */
[----:B------:R-:W-:Y:S02]  /*7930*/  FMUL.FTZ R150, R4, c[0x0][0x2d0] ;  /* 0x0000b40004967a20 */ /* 0x000fe40000410000 */
[----:B------:R-:W-:Y:S01]  /*7940*/  FADD.FTZ R4, -R7, R148 ;  /* 0x0000009407047221 */ /* 0x000fe20000010100 */
[----:B------:R-:W-:Y:S01]  /*7950*/  FSEL R7, R3, RZ, P0 ;  /* 0x000000ff03077208 */ /* 0x000fe20000000000 */
[----:B------:R-:W-:Y:S02]  /*7960*/  FFMA.FTZ R190, R190, c[0x0][0x2d0], -R240 ;  /* 0x0000b400bebe7a23 */ /* 0x000fe400000108f0 */
[----:B------:R-:W-:Y:S01]  /*7970*/  FMUL.FTZ R148, R4, c[0x0][0x2d0] ;  /* 0x0000b40004947a20 */ /* 0x000fe20000410000 */
[----:B------:R-:W3:Y:S01]  /*7980*/  MUFU.EX2 R150, R150 ;  /* 0x0000009600967308 */ /* 0x000ee20000000800 */
[----:B------:R-:W-:Y:S02]  /*7990*/  FADD.FTZ R2, -R7, R2 ;  /* 0x0000000207027221 */ /* 0x000fe40000010100 */
[----:B------:R-:W-:Y:S02]  /*79a0*/  FFMA.FTZ R195, R195, c[0x0][0x2d0], -R240 ;  /* 0x0000b400c3c37a23 */ /* 0x000fe400000108f0 */
[----:B------:R-:W-:Y:S02]  /*79b0*/  FMUL.FTZ R6, R2, c[0x0][0x2d0] ;  /* 0x0000b40002067a20 */ /* 0x000fe40000410000 */
[--C-:B------:R-:W-:Y:S02]  /*79c0*/  FFMA.FTZ R196, R196, c[0x0][0x2d0], -R194.reuse ;  /* 0x0000b400c4c47a23 */ /* 0x100fe400000108c2 */
[----:B------:R-:W-:Y:S01]  /*79d0*/  FFMA.FTZ R199, R199, c[0x0][0x2d0], -R194 ;  /* 0x0000b400c7c77a23 */ /* 0x000fe200000108c2 */
[----:B------:R-:W4:Y:S01]  /*79e0*/  MUFU.EX2 R148, R148 ;  /* 0x0000009400947308 */ /* 0x000f220000000800 */
[--C-:B------:R-:W-:Y:S02]  /*79f0*/  FFMA.FTZ R239, R239, c[0x0][0x2d0], -R170.reuse ;  /* 0x0000b400efef7a23 */ /* 0x100fe400000108aa */
[--C-:B------:R-:W-:Y:S01]  /*7a00*/  FFMA.FTZ R242, R242, c[0x0][0x2d0], -R170.reuse ;  /* 0x0000b400f2f27a23 */ /* 0x100fe200000108aa */
[----:B-1----:R-:W-:Y:S01]  /*7a10*/  F2FP.BF16.PACK_AB R158, R175, R154 ;  /* 0x0000009aaf9e723e */ /* 0x002fe200000010ff */
[--C-:B------:R-:W-:Y:S01]  /*7a20*/  FFMA.FTZ R241, R241, c[0x0][0x2d0], -R170.reuse ;  /* 0x0000b400f1f17a23 */ /* 0x100fe200000108aa */
[----:B--2---:R-:W-:Y:S01]  /*7a30*/  FMNMX.FTZ R152, R5, R152, !PT ;  /* 0x0000009805987209 */ /* 0x004fe20007810000 */
[----:B------:R-:W-:Y:S02]  /*7a40*/  FFMA.FTZ R244, R251, c[0x0][0x2d0], -R170 ;  /* 0x0000b400fbf47a23 */ /* 0x000fe400000108aa */
[--C-:B------:R-:W-:Y:S01]  /*7a50*/  FFMA.FTZ R198, R198, c[0x0][0x2d0], -R240.reuse ;  /* 0x0000b400c6c67a23 */ /* 0x100fe200000108f0 */
[C---:B------:R-:W-:Y:S01]  /*7a60*/  FSETP.NEU.FTZ.AND P0, PT, R152.reuse, -INF , PT ;  /* 0xff8000009800780b */ /* 0x040fe20003f1d000 */
[C---:B------:R-:W-:Y:S01]  /*7a70*/  FMUL.FTZ R162, R152.reuse, c[0x0][0x2d0] ;  /* 0x0000b40098a27a20 */ /* 0x040fe20000410000 */
[----:B------:R1:W2:Y:S01]  /*7a80*/  MUFU.EX2 R2, R6 ;  /* 0x0000000600027308 */ /* 0x0002a20000000800 */
[----:B------:R-:W-:Y:S01]  /*7a90*/  FFMA.FTZ R197, R197, c[0x0][0x2d0], -R240 ;  /* 0x0000b400c5c57a23 */ /* 0x000fe200000108f0 */
[----:B------:R-:W-:Y:S01]  /*7aa0*/  FSEL R5, R152, RZ, P0 ;  /* 0x000000ff98057208 */ /* 0x000fe20000000000 */
[----:B---3--:R-:W-:Y:S01]  /*7ab0*/  FMUL.FTZ R4, R150, R144 ;  /* 0x0000009096047220 */ /* 0x008fe20000410000 */
[----:B------:R-:W-:Y:S01]  /*7ac0*/  FSEL R162, R162, RZ, P0 ;  /* 0x000000ffa2a27208 */ /* 0x000fe20000000000 */
[----:B------:R-:W-:Y:S01]  /*7ad0*/  FMUL.FTZ R16, R150, R100 ;  /* 0x0000006496107220 */ /* 0x000fe20000410000 */
[C---:B------:R-:W-:Y:S01]  /*7ae0*/  ISETP.GT.AND P0, PT, R226.reuse, UR4, PT ;  /* 0x00000004e2007c0c */ /* 0x040fe2000bf04270 */
[----:B------:R-:W-:Y:S01]  /*7af0*/  FADD.FTZ R5, -R5, R0 ;  /* 0x0000000005057221 */ /* 0x000fe20000010100 */
[----:B------:R-:W-:Y:S01]  /*7b00*/  IADD3 R226, R226, -0x1, RZ ;  /* 0xffffffffe2e27810 */ /* 0x000fe20007ffe0ff */
[--C-:B------:R-:W-:Y:S01]  /*7b10*/  FFMA.FTZ R185, R13, c[0x0][0x2d0], -R162.reuse ;  /* 0x0000b4000db97a23 */ /* 0x100fe200000108a2 */
[----:B------:R-:W-:Y:S01]  /*7b20*/  MUFU.EX2 R173, R173 ;  /* 0x000000ad00ad7308 */ /* 0x000fe20000000800 */
[----:B------:R-:W-:Y:S02]  /*7b30*/  FMUL.FTZ R0, R5, c[0x0][0x2d0] ;  /* 0x0000b40005007a20 */ /* 0x000fe40000410000 */
[--C-:B------:R-:W-:Y:S02]  /*7b40*/  FFMA.FTZ R184, R11, c[0x0][0x2d0], -R162.reuse ;  /* 0x0000b4000bb87a23 */ /* 0x100fe400000108a2 */
[--C-:B------:R-:W-:Y:S02]  /*7b50*/  FFMA.FTZ R183, R9, c[0x0][0x2d0], -R162.reuse ;  /* 0x0000b40009b77a23 */ /* 0x100fe400000108a2 */
[--C-:B------:R-:W-:Y:S02]  /*7b60*/  FFMA.FTZ R182, R15, c[0x0][0x2d0], -R162.reuse ;  /* 0x0000b4000fb67a23 */ /* 0x100fe400000108a2 */
[----:B------:R-:W-:Y:S01]  /*7b70*/  FMUL.FTZ R5, R150, R145 ;  /* 0x0000009196057220 */ /* 0x000fe20000410000 */
[----:B------:R-:W3:Y:S01]  /*7b80*/  MUFU.EX2 R174, R174 ;  /* 0x000000ae00ae7308 */ /* 0x000ee20000000800 */
[----:B----4-:R-:W-:Y:S02]  /*7b90*/  FMUL.FTZ R7, R148, R147 ;  /* 0x0000009394077220 */ /* 0x010fe40000410000 */
[----:B------:R-:W-:Y:S02]  /*7ba0*/  FMUL.FTZ R17, R150, R101 ;  /* 0x0000006596117220 */ /* 0x000fe40000410000 */
[----:B-1----:R-:W-:Y:S02]  /*7bb0*/  FMUL.FTZ R6, R148, R146 ;  /* 0x0000009294067220 */ /* 0x002fe40000410000 */
[C---:B--2---:R-:W-:Y:S02]  /*7bc0*/  FMUL.FTZ R8, R2.reuse, R140 ;  /* 0x0000008c02087220 */ /* 0x044fe40000410000 */
[C---:B------:R-:W-:Y:S01]  /*7bd0*/  FMUL.FTZ R9, R2.reuse, R141 ;  /* 0x0000008d02097220 */ /* 0x040fe20000410000 */
[----:B------:R-:W-:Y:S01]  /*7be0*/  MUFU.EX2 R179, R179 ;  /* 0x000000b300b37308 */ /* 0x000fe20000000800 */
[C---:B------:R-:W-:Y:S02]  /*7bf0*/  FMUL.FTZ R12, R2.reuse, R136 ;  /* 0x00000088020c7220 */ /* 0x040fe40000410000 */
[----:B------:R-:W-:Y:S02]  /*7c00*/  FMUL.FTZ R13, R2, R137 ;  /* 0x00000089020d7220 */ /* 0x000fe40000410000 */
[C---:B------:R-:W-:Y:S02]  /*7c10*/  FMUL.FTZ R18, R148.reuse, R102 ;  /* 0x0000006694127220 */ /* 0x040fe40000410000 */
[----:B------:R-:W-:Y:S02]  /*7c20*/  FMUL.FTZ R19, R148, R103 ;  /* 0x0000006794137220 */ /* 0x000fe40000410000 */
[----:B------:R-:W1:Y:S01]  /*7c30*/  LDSM.16.MT88.4 R100, [R214+0x2480] ;  /* 0x00248000d664783b */ /* 0x000e620000004200 */
[----:B------:R-:W2:Y:S01]  /*7c40*/  MUFU.EX2 R178, R178 ;  /* 0x000000b200b27308 */ /* 0x000ea20000000800 */
[C---:B------:R-:W-:Y:S02]  /*7c50*/  FMUL.FTZ R24, R2.reuse, R108 ;  /* 0x0000006c02187220 */ /* 0x040fe40000410000 */
[----:B------:R-:W-:Y:S01]  /*7c60*/  FMUL.FTZ R25, R2, R109 ;  /* 0x0000006d02197220 */ /* 0x000fe20000410000 */
[----:B---3--:R-:W-:Y:S01]  /*7c70*/  F2FP.BF16.PACK_AB R157, R174, R173 ;  /* 0x000000adae9d723e */ /* 0x008fe200000010ff */
[C---:B------:R-:W-:Y:S02]  /*7c80*/  FMUL.FTZ R28, R2.reuse, R112 ;  /* 0x00000070021c7220 */ /* 0x040fe40000410000 */
[----:B------:R-:W-:Y:S02]  /*7c90*/  FMUL.FTZ R29, R2, R113 ;  /* 0x00000071021d7220 */ /* 0x000fe40000410000 */
[C---:B------:R-:W-:Y:S01]  /*7ca0*/  FMUL.FTZ R32, R150.reuse, R116 ;  /* 0x0000007496207220 */ /* 0x040fe20000410000 */
[----:B------:R-:W3:Y:S01]  /*7cb0*/  MUFU.EX2 R0, R0 ;  /* 0x0000000000007308 */ /* 0x000ee20000000800 */
[----:B------:R-:W-:Y:S02]  /*7cc0*/  FMUL.FTZ R33, R150, R117 ;  /* 0x0000007596217220 */ /* 0x000fe40000410000 */
[C---:B------:R-:W-:Y:S02]  /*7cd0*/  FMUL.FTZ R34, R148.reuse, R118 ;  /* 0x0000007694227220 */ /* 0x040fe40000410000 */
[----:B------:R-:W-:Y:S02]  /*7ce0*/  FMUL.FTZ R35, R148, R119 ;  /* 0x0000007794237220 */ /* 0x000fe40000410000 */
[----:B------:R-:W-:Y:S01]  /*7cf0*/  LDSM.16.MT88.4 R116, [R214+0x2880] ;  /* 0x00288000d674783b */ /* 0x000fe20000004200 */
[C---:B------:R-:W-:Y:S02]  /*7d00*/  FMUL.FTZ R48, R150.reuse, R128 ;  /* 0x0000008096307220 */ /* 0x040fe40000410000 */
[----:B------:R-:W-:Y:S01]  /*7d10*/  MUFU.EX2 R177, R177 ;  /* 0x000000b100b17308 */ /* 0x000fe20000000800 */
[----:B------:R-:W-:Y:S02]  /*7d20*/  FMUL.FTZ R49, R150, R129 ;  /* 0x0000008196317220 */ /* 0x000fe40000410000 */
[----:B------:R-:W-:Y:S01]  /*7d30*/  FMUL.FTZ R50, R148, R130 ;  /* 0x0000008294327220 */ /* 0x000fe20000410000 */
[----:B--2---:R-:W-:Y:S01]  /*7d40*/  F2FP.BF16.PACK_AB R159, R178, R179 ;  /* 0x000000b3b29f723e */ /* 0x004fe200000010ff */
[----:B------:R-:W-:Y:S02]  /*7d50*/  FMUL.FTZ R51, R148, R131 ;  /* 0x0000008394337220 */ /* 0x000fe40000410000 */
[----:B------:R-:W-:Y:S01]  /*7d60*/  LDSM.16.MT88.4 R128, [R214+0x2c80] ;  /* 0x002c8000d680783b */ /* 0x000fe20000004200 */
[--C-:B------:R-:W-:Y:S02]  /*7d70*/  FFMA.FTZ R167, R167, c[0x0][0x2d0], -R162.reuse ;  /* 0x0000b400a7a77a23 */ /* 0x100fe400000108a2 */
[----:B------:R-:W2:Y:S01]  /*7d80*/  MUFU.EX2 R176, R176 ;  /* 0x000000b000b07308 */ /* 0x000ea20000000800 */
[-C--:B------:R-:W-:Y:S01]  /*7d90*/  HMMA.16816.F32.BF16 R4, R156, R20.reuse, R4 ;  /* 0x000000149c04723c */ /* 0x080fe20000041804 */
[--C-:B------:R-:W-:Y:S02]  /*7da0*/  FFMA.FTZ R165, R165, c[0x0][0x2d0], -R162.reuse ;  /* 0x0000b400a5a57a23 */ /* 0x100fe400000108a2 */
[C---:B---3--:R-:W-:Y:S02]  /*7db0*/  FMUL.FTZ R10, R0.reuse, R142 ;  /* 0x0000008e000a7220 */ /* 0x048fe40000410000 */
[C---:B------:R-:W-:Y:S02]  /*7dc0*/  FMUL.FTZ R11, R0.reuse, R143 ;  /* 0x0000008f000b7220 */ /* 0x040fe40000410000 */
[C---:B------:R-:W-:Y:S02]  /*7dd0*/  FMUL.FTZ R14, R0.reuse, R138 ;  /* 0x0000008a000e7220 */ /* 0x040fe40000410000 */
[----:B------:R-:W-:Y:S03]  /*7de0*/  MUFU.EX2 R181, R181 ;  /* 0x000000b500b57308 */ /* 0x000fe60000000800 */
[C---:B------:R-:W-:Y:S02]  /*7df0*/  FMUL.FTZ R15, R0.reuse, R139 ;  /* 0x0000008b000f7220 */ /* 0x040fe40000410000 */
[C---:B------:R-:W-:Y:S02]  /*7e00*/  FMUL.FTZ R26, R0.reuse, R110 ;  /* 0x0000006e001a7220 */ /* 0x040fe40000410000 */
[C---:B------:R-:W-:Y:S02]  /*7e10*/  FMUL.FTZ R27, R0.reuse, R111 ;  /* 0x0000006f001b7220 */ /* 0x040fe40000410000 */
[----:B------:R-:W-:Y:S01]  /*7e20*/  LDSM.16.MT88.4 R108, [R214+0x1c80] ;  /* 0x001c8000d66c783b */ /* 0x000fe20000004200 */
[----:B------:R-:W3:Y:S01]  /*7e30*/  MUFU.EX2 R180, R180 ;  /* 0x000000b400b47308 */ /* 0x000ee20000000800 */
[C---:B------:R-:W-:Y:S02]  /*7e40*/  FMUL.FTZ R30, R0.reuse, R114 ;  /* 0x00000072001e7220 */ /* 0x040fe40000410000 */
[----:B------:R-:W-:Y:S01]  /*7e50*/  FMUL.FTZ R31, R0, R115 ;  /* 0x00000073001f7220 */ /* 0x000fe20000410000 */
[----:B--2---:R-:W-:Y:S01]  /*7e60*/  F2FP.BF16.PACK_AB R144, R176, R177 ;  /* 0x000000b1b090723e */ /* 0x004fe200000010ff */
[C---:B------:R-:W-:Y:S02]  /*7e70*/  FMUL.FTZ R40, R2.reuse, R124 ;  /* 0x0000007c02287220 */ /* 0x040fe40000410000 */
[----:B------:R-:W-:Y:S01]  /*7e80*/  LDSM.16.MT88.4 R112, [R212+0x1c80] ;  /* 0x001c8000d470783b */ /* 0x000fe20000004200 */
[----:B------:R-:W-:Y:S02]  /*7e90*/  FMUL.FTZ R41, R2, R125 ;  /* 0x0000007d02297220 */ /* 0x000fe40000410000 */
[----:B------:R-:W-:Y:S01]  /*7ea0*/  MUFU.EX2 R185, R185 ;  /* 0x000000b900b97308 */ /* 0x000fe20000000800 */
[C---:B------:R-:W-:Y:S02]  /*7eb0*/  FMUL.FTZ R42, R0.reuse, R126 ;  /* 0x0000007e002a7220 */ /* 0x040fe40000410000 */
[----:B------:R-:W-:Y:S02]  /*7ec0*/  FMUL.FTZ R43, R0, R127 ;  /* 0x0000007f002b7220 */ /* 0x000fe40000410000 */
[C---:B------:R-:W-:Y:S02]  /*7ed0*/  FMUL.FTZ R44, R2.reuse, R132 ;  /* 0x00000084022c7220 */ /* 0x040fe40000410000 */
[----:B------:R-:W-:Y:S02]  /*7ee0*/  FMUL.FTZ R45, R2, R133 ;  /* 0x00000085022d7220 */ /* 0x000fe40000410000 */
[C---:B------:R-:W-:Y:S01]  /*7ef0*/  FMUL.FTZ R46, R0.reuse, R134 ;  /* 0x00000086002e7220 */ /* 0x040fe20000410000 */
[----:B------:R-:W2:Y:S01]  /*7f00*/  MUFU.EX2 R184, R184 ;  /* 0x000000b800b87308 */ /* 0x000ea20000000800 */
[----:B------:R-:W-:Y:S02]  /*7f10*/  FMUL.FTZ R47, R0, R135 ;  /* 0x00000087002f7220 */ /* 0x000fe40000410000 */
[----:B------:R-:W-:Y:S01]  /*7f20*/  FMUL.FTZ R52, R150, R52 ;  /* 0x0000003496347220 */ /* 0x000fe20000410000 */
[----:B---3--:R-:W-:Y:S01]  /*7f30*/  F2FP.BF16.PACK_AB R146, R180, R181 ;  /* 0x000000b5b492723e */ /* 0x008fe200000010ff */
[----:B------:R-:W-:Y:S02]  /*7f40*/  FMUL.FTZ R53, R150, R53 ;  /* 0x0000003596357220 */ /* 0x000fe40000410000 */
[C---:B------:R-:W-:Y:S02]  /*7f50*/  FMUL.FTZ R54, R148.reuse, R54 ;  /* 0x0000003694367220 */ /* 0x040fe40000410000 */
[----:B------:R-:W-:Y:S01]  /*7f60*/  FMUL.FTZ R55, R148, R55 ;  /* 0x0000003794377220 */ /* 0x000fe20000410000 */
[----:B------:R-:W-:Y:S01]  /*7f70*/  MUFU.EX2 R183, R183 ;  /* 0x000000b700b77308 */ /* 0x000fe20000000800 */
[C---:B------:R-:W-:Y:S02]  /*7f80*/  FMUL.FTZ R56, R2.reuse, R56 ;  /* 0x0000003802387220 */ /* 0x040fe40000410000 */
[----:B------:R-:W-:Y:S02]  /*7f90*/  FMUL.FTZ R57, R2, R57 ;  /* 0x0000003902397220 */ /* 0x000fe40000410000 */
[C---:B------:R-:W-:Y:S02]  /*7fa0*/  FMUL.FTZ R58, R0.reuse, R58 ;  /* 0x0000003a003a7220 */ /* 0x040fe40000410000 */
[----:B------:R-:W-:Y:S02]  /*7fb0*/  FMUL.FTZ R59, R0, R59 ;  /* 0x0000003b003b7220 */ /* 0x000fe40000410000 */
[C---:B------:R-:W-:Y:S01]  /*7fc0*/  FMUL.FTZ R60, R2.reuse, R60 ;  /* 0x0000003c023c7220 */ /* 0x040fe20000410000 */
[----:B------:R-:W3:Y:S01]  /*7fd0*/  MUFU.EX2 R182, R182 ;  /* 0x000000b600b67308 */ /* 0x000ee20000000800 */
[----:B------:R-:W-:Y:S02]  /*7fe0*/  FMUL.FTZ R61, R2, R61 ;  /* 0x0000003d023d7220 */ /* 0x000fe40000410000 */
[----:B------:R-:W-:Y:S01]  /*7ff0*/  FMUL.FTZ R62, R0, R62 ;  /* 0x0000003e003e7220 */ /* 0x000fe20000410000 */
[----:B--2---:R-:W-:Y:S01]  /*8000*/  F2FP.BF16.PACK_AB R145, R184, R185 ;  /* 0x000000b9b891723e */ /* 0x004fe200000010ff */
[----:B------:R-:W-:Y:S02]  /*8010*/  FMUL.FTZ R63, R0, R63 ;  /* 0x0000003f003f7220 */ /* 0x000fe40000410000 */
[C---:B------:R-:W-:Y:S02]  /*8020*/  FMUL.FTZ R64, R150.reuse, R64 ;  /* 0x0000004096407220 */ /* 0x040fe40000410000 */
[----:B------:R-:W-:Y:S01]  /*8030*/  FMUL.FTZ R65, R150, R65 ;  /* 0x0000004196417220 */ /* 0x000fe20000410000 */
[----:B------:R-:W-:Y:S01]  /*8040*/  MUFU.EX2 R136, R167 ;  /* 0x000000a700887308 */ /* 0x000fe20000000800 */
[C---:B------:R-:W-:Y:S02]  /*8050*/  FMUL.FTZ R66, R148.reuse, R66 ;  /* 0x0000004294427220 */ /* 0x040fe40000410000 */
[----:B------:R-:W-:Y:S02]  /*8060*/  FMUL.FTZ R67, R148, R67 ;  /* 0x0000004394437220 */ /* 0x000fe40000410000 */
[----:B------:R-:W-:Y:S02]  /*8070*/  FFMA.FTZ R246, R249, c[0x0][0x2d0], -R162 ;  /* 0x0000b400f9f67a23 */ /* 0x000fe400000108a2 */
[----:B------:R-:W-:Y:S02]  /*8080*/  FFMA.FTZ R249, R169, c[0x0][0x2d0], -R170 ;  /* 0x0000b400a9f97a23 */ /* 0x000fe400000108aa */
[--C-:B------:R-:W-:Y:S01]  /*8090*/  FFMA.FTZ R193, R193, c[0x0][0x2d0], -R194.reuse ;  /* 0x0000b400c1c17a23 */ /* 0x100fe200000108c2 */
[----:B------:R2:W4:Y:S01]  /*80a0*/  MUFU.EX2 R137, R165 ;  /* 0x000000a500897308 */ /* 0x0005220000000800 */
[----:B------:R-:W-:Y:S02]  /*80b0*/  FFMA.FTZ R250, R191, c[0x0][0x2d0], -R194 ;  /* 0x0000b400bffa7a23 */ /* 0x000fe400000108c2 */
[--C-:B------:R-:W-:Y:S01]  /*80c0*/  FFMA.FTZ R191, R192, c[0x0][0x2d0], -R240.reuse ;  /* 0x0000b400c0bf7a23 */ /* 0x100fe200000108f0 */
[----:B---3--:R-:W-:Y:S01]  /*80d0*/  F2FP.BF16.PACK_AB R147, R182, R183 ;  /* 0x000000b7b693723e */ /* 0x008fe200000010ff */
[----:B------:R-:W-:Y:S02]  /*80e0*/  FFMA.FTZ R240, R171, c[0x0][0x2d0], -R240 ;  /* 0x0000b400abf07a23 */ /* 0x000fe400000108f0 */
[--C-:B------:R-:W-:Y:S02]  /*80f0*/  FFMA.FTZ R192, R168, c[0x0][0x2d0], -R194.reuse ;  /* 0x0000b400a8c07a23 */ /* 0x100fe400000108c2 */
[----:B------:R-:W-:Y:S01]  /*8100*/  FFMA.FTZ R194, R166, c[0x0][0x2d0], -R194 ;  /* 0x0000b400a6c27a23 */ /* 0x000fe200000108c2 */
[----:B------:R-:W-:Y:S01]  /*8110*/  MUFU.EX2 R186, R186 ;  /* 0x000000ba00ba7308 */ /* 0x000fe20000000800 */
[C---:B------:R-:W-:Y:S01]  /*8120*/  HMMA.16816.F32.BF16 R8, R144.reuse, R20, R8 ;  /* 0x000000149008723c */ /* 0x040fe20000041808 */
[--C-:B------:R-:W-:Y:S02]  /*8130*/  FFMA.FTZ R251, R163, c[0x0][0x2d0], -R170.reuse ;  /* 0x0000b400a3fb7a23 */ /* 0x100fe400000108aa */
[----:B------:R-:W-:Y:S02]  /*8140*/  FFMA.FTZ R170, R161, c[0x0][0x2d0], -R170 ;  /* 0x0000b400a1aa7a23 */ /* 0x000fe400000108aa */
[----:B------:R-:W-:Y:S02]  /*8150*/  FMUL.FTZ R72, R2, R72 ;  /* 0x0000004802487220 */ /* 0x000fe40000410000 */
[C---:B------:R-:W-:Y:S01]  /*8160*/  FMUL.FTZ R20, R150.reuse, R104 ;  /* 0x0000006896147220 */ /* 0x040fe20000410000 */
[-C--:B------:R-:W-:Y:S01]  /*8170*/  HMMA.16816.F32.BF16 R12, R144, R22.reuse, R12 ;  /* 0x00000016900c723c */ /* 0x080fe2000004180c */
[----:B------:R-:W-:Y:S01]  /*8180*/  FMUL.FTZ R21, R150, R105 ;  /* 0x0000006996157220 */ /* 0x000fe20000410000 */
[----:B------:R-:W3:Y:S02]  /*8190*/  MUFU.EX2 R187, R187 ;  /* 0x000000bb00bb7308 */ /* 0x000ee40000000800 */
[----:B------:R-:W-:Y:S01]  /*81a0*/  FMUL.FTZ R73, R2, R73 ;  /* 0x0000004902497220 */ /* 0x000fe20000410000 */
[----:B--2---:R-:W-:Y:S01]  /*81b0*/  LDSM.16.MT88.4 R164, [R212+0x2c80] ;  /* 0x002c8000d4a4783b */ /* 0x004fe20000004200 */
[C---:B------:R-:W-:Y:S01]  /*81c0*/  FMUL.FTZ R74, R0.reuse, R74 ;  /* 0x0000004a004a7220 */ /* 0x040fe20000410000 */
[----:B----4-:R-:W-:Y:S01]  /*81d0*/  F2FP.BF16.PACK_AB R161, R137, R136 ;  /* 0x0000008889a1723e */ /* 0x010fe200000010ff */
[C---:B------:R-:W-:Y:S01]  /*81e0*/  HMMA.16816.F32.BF16 R16, R156.reuse, R22, R16 ;  /* 0x000000169c10723c */ /* 0x040fe20000041810 */
[----:B------:R-:W-:Y:S03]  /*81f0*/  FMUL.FTZ R75, R0, R75 ;  /* 0x0000004b004b7220 */ /* 0x000fe60000410000 */
[C---:B------:R-:W-:Y:S01]  /*8200*/  FMUL.FTZ R76, R2.reuse, R76 ;  /* 0x0000004c024c7220 */ /* 0x040fe20000410000 */
[----:B------:R-:W-:Y:S01]  /*8210*/  MUFU.EX2 R188, R188 ;  /* 0x000000bc00bc7308 */ /* 0x000fe20000000800 */
[----:B------:R-:W-:Y:S02]  /*8220*/  FMUL.FTZ R77, R2, R77 ;  /* 0x0000004d024d7220 */ /* 0x000fe40000410000 */
[C---:B------:R-:W-:Y:S04]  /*8230*/  FMUL.FTZ R22, R148.reuse, R106 ;  /* 0x0000006a94167220 */ /* 0x040fe80000410000 */
[----:B------:R-:W-:Y:S02]  /*8240*/  FMUL.FTZ R23, R148, R107 ;  /* 0x0000006b94177220 */ /* 0x000fe40000410000 */
[----:B------:R-:W2:Y:S01]  /*8250*/  LDSM.16.MT88.4 R104, [R212+0x2480] ;  /* 0x00248000d468783b */ /* 0x000ea20000004200 */
[C---:B------:R-:W-:Y:S01]  /*8260*/  FMUL.FTZ R78, R0.reuse, R78 ;  /* 0x0000004e004e7220 */ /* 0x040fe20000410000 */
[----:B------:R-:W4:Y:S01]  /*8270*/  MUFU.EX2 R189, R189 ;  /* 0x000000bd00bd7308 */ /* 0x000f220000000800 */
[----:B------:R-:W-:Y:S02]  /*8280*/  FMUL.FTZ R79, R0, R79 ;  /* 0x0000004f004f7220 */ /* 0x000fe40000410000 */
[-C--:B------:R-:W-:Y:S01]  /*8290*/  HMMA.16816.F32.BF16 R20, R156, R36.reuse, R20 ;  /* 0x000000249c14723c */ /* 0x080fe20000041814 */
[C---:B------:R-:W-:Y:S02]  /*82a0*/  FMUL.FTZ R88, R2.reuse, R88 ;  /* 0x0000005802587220 */ /* 0x040fe40000410000 */
[----:B------:R-:W-:Y:S02]  /*82b0*/  FMUL.FTZ R89, R2, R89 ;  /* 0x0000005902597220 */ /* 0x000fe40000410000 */
[C---:B------:R-:W-:Y:S02]  /*82c0*/  FMUL.FTZ R90, R0.reuse, R90 ;  /* 0x0000005a005a7220 */ /* 0x040fe40000410000 */
[----:B------:R-:W-:Y:S01]  /*82d0*/  MUFU.EX2 R190, R190 ;  /* 0x000000be00be7308 */ /* 0x000fe20000000800 */
[C---:B------:R-:W-:Y:S01]  /*82e0*/  HMMA.16816.F32.BF16 R24, R144.reuse, R36, R24 ;  /* 0x000000249018723c */ /* 0x040fe20000041818 */
[----:B------:R-:W-:Y:S03]  /*82f0*/  FMUL.FTZ R91, R0, R91 ;  /* 0x0000005b005b7220 */ /* 0x000fe60000410000 */
[--C-:B------:R-:W-:Y:S02]  /*8300*/  FFMA.FTZ R248, R247, c[0x0][0x2d0], -R162.reuse ;  /* 0x0000b400f7f87a23 */ /* 0x100fe400000108a2 */
[----:B------:R-:W-:Y:S02]  /*8310*/  FMUL.FTZ R92, R2, R92 ;  /* 0x0000005c025c7220 */ /* 0x000fe40000410000 */
[-C--:B------:R-:W-:Y:S01]  /*8320*/  HMMA.16816.F32.BF16 R28, R144, R38.reuse, R28 ;  /* 0x00000026901c723c */ /* 0x080fe2000004181c */
[C---:B------:R-:W-:Y:S01]  /*8330*/  FMUL.FTZ R36, R150.reuse, R120 ;  /* 0x0000007896247220 */ /* 0x040fe20000410000 */
[----:B------:R-:W-:Y:S02]  /*8340*/  MUFU.EX2 R247, R194 ;  /* 0x000000c200f77308 */ /* 0x000fe40000000800 */
[----:B------:R-:W-:Y:S02]  /*8350*/  FMUL.FTZ R37, R150, R121 ;  /* 0x0000007996257220 */ /* 0x000fe40000410000 */
[----:B------:R-:W-:Y:S02]  /*8360*/  FMUL.FTZ R93, R2, R93 ;  /* 0x0000005d025d7220 */ /* 0x000fe40000410000 */
[C---:B------:R-:W-:Y:S01]  /*8370*/  HMMA.16816.F32.BF16 R32, R156.reuse, R38, R32 ;  /* 0x000000269c20723c */ /* 0x040fe20000041820 */
[C---:B------:R-:W-:Y:S03]  /*8380*/  FMUL.FTZ R94, R0.reuse, R94 ;  /* 0x0000005e005e7220 */ /* 0x040fe60000410000 */
[----:B------:R5:W-:Y:S01]  /*8390*/  MUFU.EX2 R194, R170 ;  /* 0x000000aa00c27308 */ /* 0x000be20000000800 */
[----:B------:R-:W-:Y:S02]  /*83a0*/  FMUL.FTZ R95, R0, R95 ;  /* 0x0000005f005f7220 */ /* 0x000fe40000410000 */
[C---:B------:R-:W-:Y:S02]  /*83b0*/  FMUL.FTZ R38, R148.reuse, R122 ;  /* 0x0000007a94267220 */ /* 0x040fe40000410000 */
[----:B------:R-:W-:Y:S02]  /*83c0*/  FMUL.FTZ R39, R148, R123 ;  /* 0x0000007b94277220 */ /* 0x000fe40000410000 */
[----:B------:R-:W-:Y:S01]  /*83d0*/  LDSM.16.MT88.4 R120, [R212+0x2080] ;  /* 0x00208000d478783b */ /* 0x000fe20000004200 */
[C---:B------:R-:W-:Y:S02]  /*83e0*/  FMUL.FTZ R96, R150.reuse, R96 ;  /* 0x0000006096607220 */ /* 0x040fe40000410000 */
[----:B------:R-:W2:Y:S01]  /*83f0*/  MUFU.EX2 R195, R195 ;  /* 0x000000c300c37308 */ /* 0x000ea20000000800 */
[----:B------:R-:W-:Y:S01]  /*8400*/  FMUL.FTZ R97, R150, R97 ;  /* 0x0000006196617220 */ /* 0x000fe20000410000 */
[-C--:B-1----:R-:W-:Y:S01]  /*8410*/  HMMA.16816.F32.BF16 R36, R156, R100.reuse, R36 ;  /* 0x000000649c24723c */ /* 0x082fe20000041824 */
[C---:B------:R-:W-:Y:S02]  /*8420*/  FMUL.FTZ R98, R148.reuse, R98 ;  /* 0x0000006294627220 */ /* 0x040fe40000410000 */
[----:B------:R-:W-:Y:S02]  /*8430*/  FMUL.FTZ R99, R148, R99 ;  /* 0x0000006394637220 */ /* 0x000fe40000410000 */
[C---:B------:R-:W-:Y:S02]  /*8440*/  FMUL.FTZ R68, R150.reuse, R68 ;  /* 0x0000004496447220 */ /* 0x040fe40000410000 */
[----:B------:R-:W-:Y:S01]  /*8450*/  FMUL.FTZ R69, R150, R69 ;  /* 0x0000004596457220 */ /* 0x000fe20000410000 */
[C---:B------:R-:W-:Y:S01]  /*8460*/  HMMA.16816.F32.BF16 R40, R144.reuse, R100, R40 ;  /* 0x000000649028723c */ /* 0x040fe20000041828 */
[----:B------:R-:W-:Y:S01]  /*8470*/  MUFU.EX2 R196, R196 ;  /* 0x000000c400c47308 */ /* 0x000fe20000000800 */
[----:B-----5:R-:W-:Y:S02]  /*8480*/  LDSM.16.MT88.4 R168, [R214+0x3880] ;  /* 0x00388000d6a8783b */ /* 0x020fe40000004200 */
[C---:B------:R-:W-:Y:S02]  /*8490*/  FMUL.FTZ R70, R148.reuse, R70 ;  /* 0x0000004694467220 */ /* 0x040fe40000410000 */
[----:B------:R-:W-:Y:S02]  /*84a0*/  FMUL.FTZ R71, R148, R71 ;  /* 0x0000004794477220 */ /* 0x000fe40000410000 */
[-C--:B------:R-:W-:Y:S01]  /*84b0*/  HMMA.16816.F32.BF16 R44, R144, R102.reuse, R44 ;  /* 0x00000066902c723c */ /* 0x080fe2000004182c */
[C---:B------:R-:W-:Y:S02]  /*84c0*/  FMUL.FTZ R80, R150.reuse, R80 ;  /* 0x0000005096507220 */ /* 0x040fe40000410000 */
[----:B------:R-:W1:Y:S01]  /*84d0*/  MUFU.EX2 R199, R199 ;  /* 0x000000c700c77308 */ /* 0x000e620000000800 */
[----:B------:R-:W-:Y:S02]  /*84e0*/  FMUL.FTZ R81, R150, R81 ;  /* 0x0000005196517220 */ /* 0x000fe40000410000 */
[C---:B------:R-:W-:Y:S02]  /*84f0*/  FMUL.FTZ R82, R148.reuse, R82 ;  /* 0x0000005294527220 */ /* 0x040fe40000410000 */
[C---:B------:R-:W-:Y:S01]  /*8500*/  HMMA.16816.F32.BF16 R48, R156.reuse, R102, R48 ;  /* 0x000000669c30723c */ /* 0x040fe20000041830 */
[----:B------:R-:W5:Y:S03]  /*8510*/  LDSM.16.MT88.4 R100, [R214+0x3080] ;  /* 0x00308000d664783b */ /* 0x000f660000004200 */
[----:B------:R-:W-:Y:S01]  /*8520*/  FMUL.FTZ R83, R148, R83 ;  /* 0x0000005394537220 */ /* 0x000fe20000410000 */
[----:B------:R-:W-:Y:S01]  /*8530*/  MUFU.EX2 R239, R239 ;  /* 0x000000ef00ef7308 */ /* 0x000fe20000000800 */
[C---:B------:R-:W-:Y:S02]  /*8540*/  FMUL.FTZ R84, R150.reuse, R84 ;  /* 0x0000005496547220 */ /* 0x040fe40000410000 */
[-C--:B--2---:R-:W-:Y:S01]  /*8550*/  HMMA.16816.F32.BF16 R52, R156, R104.reuse, R52 ;  /* 0x000000689c34723c */ /* 0x084fe20000041834 */
[----:B------:R-:W-:Y:S03]  /*8560*/  FMUL.FTZ R85, R150, R85 ;  /* 0x0000005596557220 */ /* 0x000fe60000410000 */
[C---:B------:R-:W-:Y:S02]  /*8570*/  FMUL.FTZ R86, R148.reuse, R86 ;  /* 0x0000005694567220 */ /* 0x040fe40000410000 */
[----:B------:R-:W-:Y:S01]  /*8580*/  FMUL.FTZ R87, R148, R87 ;  /* 0x0000005794577220 */ /* 0x000fe20000410000 */
[----:B------:R-:W2:Y:S01]  /*8590*/  MUFU.EX2 R242, R242 ;  /* 0x000000f200f27308 */ /* 0x000ea20000000800 */
[C---:B------:R-:W-:Y:S01]  /*85a0*/  HMMA.16816.F32.BF16 R56, R144.reuse, R104, R56 ;  /* 0x000000689038723c */ /* 0x040fe20000041838 */
[--C-:B------:R-:W-:Y:S03]  /*85b0*/  FFMA.FTZ R243, R243, c[0x0][0x2d0], -R162.reuse ;  /* 0x0000b400f3f37a23 */ /* 0x100fe600000108a2 */
[--C-:B------:R-:W-:Y:S02]  /*85c0*/  FFMA.FTZ R245, R245, c[0x0][0x2d0], -R162.reuse ;  /* 0x0000b400f5f57a23 */ /* 0x100fe400000108a2 */
[--C-:B------:R-:W-:Y:S02]  /*85d0*/  FFMA.FTZ R160, R160, c[0x0][0x2d0], -R162.reuse ;  /* 0x0000b400a0a07a23 */ /* 0x100fe400000108a2 */
[-C--:B------:R-:W-:Y:S01]  /*85e0*/  HMMA.16816.F32.BF16 R60, R144, R106.reuse, R60 ;  /* 0x0000006a903c723c */ /* 0x080fe2000004183c */
[----:B------:R-:W-:Y:S03]  /*85f0*/  MUFU.EX2 R241, R241 ;  /* 0x000000f100f17308 */ /* 0x000fe60000000800 */
[----:B------:R-:W-:Y:S02]  /*8600*/  FFMA.FTZ R162, R153, c[0x0][0x2d0], -R162 ;  /* 0x0000b40099a27a23 */ /* 0x000fe400000108a2 */
[----:B------:R-:W-:Y:S01]  /*8610*/  FFMA.FTZ R172, R150, R231, R172 ;  /* 0x000000e796ac7223 */ /* 0x000fe200000100ac */
[----:B------:R-:W-:Y:S01]  /*8620*/  MOV R150, R151 ;  /* 0x0000009700967202 */ /* 0x000fe20000000f00 */
[C---:B------:R-:W-:Y:S01]  /*8630*/  HMMA.16816.F32.BF16 R64, R156.reuse, R106, R64 ;  /* 0x0000006a9c40723c */ /* 0x040fe20000041840 */
[----:B------:R-:W1:Y:S02]  /*8640*/  LDSM.16.MT88.4 R104, [R212+0x3080] ;  /* 0x00308000d468783b */ /* 0x000e640000004200 */
[----:B------:R-:W-:Y:S01]  /*8650*/  MUFU.EX2 R244, R244 ;  /* 0x000000f400f47308 */ /* 0x000fe20000000800 */
[----:B------:R-:W-:Y:S01]  /*8660*/  FFMA.FTZ R173, R148, R229, R173 ;  /* 0x000000e594ad7223 */ /* 0x000fe200000100ad */
[----:B------:R-:W-:Y:S01]  /*8670*/  MOV R148, R149 ;  /* 0x0000009500947202 */ /* 0x000fe20000000f00 */
[----:B------:R-:W-:Y:S01]  /*8680*/  FFMA.FTZ R177, R2, R227, R177 ;  /* 0x000000e302b17223 */ /* 0x000fe200000100b1 */
[----:B------:R-:W-:Y:S01]  /*8690*/  MOV R2, R3 ;  /* 0x0000000300027202 */ /* 0x000fe20000000f00 */
[----:B------:R-:W-:Y:S01]  /*86a0*/  FFMA.FTZ R185, R0, R225, R185 ;  /* 0x000000e100b97223 */ /* 0x000fe200000100b9 */
[-C--:B-----5:R-:W-:Y:S03]  /*86b0*/  HMMA.16816.F32.BF16 R68, R156, R100.reuse, R68 ;  /* 0x000000649c44723c */ /* 0x0a0fe60000041844 */
[----:B------:R-:W-:Y:S01]  /*86c0*/  FADD.FTZ R155, R155, R172 ;  /* 0x000000ac9b9b7221 */ /* 0x000fe20000010000 */
[----:B------:R-:W-:Y:S01]  /*86d0*/  MUFU.EX2 R243, R243 ;  /* 0x000000f300f37308 */ /* 0x000fe20000000800 */
[----:B------:R-:W-:Y:S01]  /*86e0*/  FADD.FTZ R174, R174, R173 ;  /* 0x000000adaeae7221 */ /* 0x000fe20000010000 */
[----:B------:R-:W-:Y:S01]  /*86f0*/  MOV R0, R152 ;  /* 0x0000009800007202 */ /* 0x000fe20000000f00 */
[----:B------:R-:W-:Y:S01]  /*8700*/  FADD.FTZ R176, R176, R177 ;  /* 0x000000b1b0b07221 */ /* 0x000fe20000010000 */
[C---:B------:R-:W-:Y:S01]  /*8710*/  HMMA.16816.F32.BF16 R72, R144.reuse, R100, R72 ;  /* 0x000000649048723c */ /* 0x040fe20000041848 */
[----:B------:R-:W-:Y:S03]  /*8720*/  FADD.FTZ R184, R184, R185 ;  /* 0x000000b9b8b87221 */ /* 0x000fe60000010000 */
[----:B------:R-:W-:Y:S02]  /*8730*/  FADD.FTZ R154, R154, R155 ;  /* 0x0000009b9a9a7221 */ /* 0x000fe40000010000 */
[----:B------:R-:W5:Y:S01]  /*8740*/  MUFU.EX2 R246, R246 ;  /* 0x000000f600f67308 */ /* 0x000f620000000800 */
[----:B---3--:R-:W-:Y:S01]  /*8750*/  F2FP.BF16.PACK_AB R100, R187, R186 ;  /* 0x000000babb64723e */ /* 0x008fe200000010ff */
[-C--:B------:R-:W-:Y:S01]  /*8760*/  HMMA.16816.F32.BF16 R76, R144, R102.reuse, R76 ;  /* 0x00000066904c723c */ /* 0x080fe2000004184c */
[----:B----4-:R-:W-:Y:S03]  /*8770*/  F2FP.BF16.PACK_AB R101, R189, R188 ;  /* 0x000000bcbd65723e */ /* 0x010fe600000010ff */
[----:B------:R-:W-:Y:S02]  /*8780*/  FADD.FTZ R179, R179, R174 ;  /* 0x000000aeb3b37221 */ /* 0x000fe40000010000 */
[----:B------:R-:W-:Y:S02]  /*8790*/  FADD.FTZ R181, R181, R176 ;  /* 0x000000b0b5b57221 */ /* 0x000fe40000010000 */
[C---:B------:R-:W-:Y:S01]  /*87a0*/  HMMA.16816.F32.BF16 R80, R156.reuse, R102, R80 ;  /* 0x000000669c50723c */ /* 0x040fe20000041850 */
[----:B------:R-:W-:Y:S03]  /*87b0*/  MUFU.EX2 R248, R248 ;  /* 0x000000f800f87308 */ /* 0x000fe60000000800 */
[----:B------:R-:W-:Y:S02]  /*87c0*/  FADD.FTZ R183, R183, R184 ;  /* 0x000000b8b7b77221 */ /* 0x000fe40000010000 */
[----:B------:R-:W-:Y:S01]  /*87d0*/  FADD.FTZ R175, R175, R154 ;  /* 0x0000009aafaf7221 */ /* 0x000fe20000010000 */
[----:B------:R-:W-:Y:S01]  /*87e0*/  F2FP.BF16.PACK_AB R102, R195, R190 ;  /* 0x000000bec366723e */ /* 0x000fe200000010ff */
[-C--:B-1----:R-:W-:Y:S01]  /*87f0*/  HMMA.16816.F32.BF16 R84, R156, R104.reuse, R84 ;  /* 0x000000689c54723c */ /* 0x082fe20000041854 */
[----:B------:R-:W-:Y:S02]  /*8800*/  F2FP.BF16.PACK_AB R103, R199, R196 ;  /* 0x000000c4c767723e */ /* 0x000fe400000010ff */
[----:B------:R-:W1:Y:S01]  /*8810*/  MUFU.EX2 R245, R245 ;  /* 0x000000f500f57308 */ /* 0x000e620000000800 */
[----:B------:R-:W-:Y:S02]  /*8820*/  FADD.FTZ R179, R178, R179 ;  /* 0x000000b3b2b37221 */ /* 0x000fe40000010000 */
[----:B------:R-:W-:Y:S02]  /*8830*/  FADD.FTZ R180, R180, R181 ;  /* 0x000000b5b4b47221 */ /* 0x000fe40000010000 */
[C---:B------:R-:W-:Y:S01]  /*8840*/  HMMA.16816.F32.BF16 R88, R144.reuse, R104, R88 ;  /* 0x000000689058723c */ /* 0x040fe20000041858 */
[----:B------:R-:W-:Y:S03]  /*8850*/  FADD.FTZ R182, R182, R183 ;  /* 0x000000b7b6b67221 */ /* 0x000fe60000010000 */
[----:B------:R-:W-:Y:S01]  /*8860*/  FADD.FTZ R186, R186, R175 ;  /* 0x000000afbaba7221 */ /* 0x000fe20000010000 */
[----:B------:R-:W-:Y:S01]  /*8870*/  MUFU.EX2 R198, R198 ;  /* 0x000000c600c67308 */ /* 0x000fe20000000800 */
[----:B------:R-:W-:Y:S01]  /*8880*/  FADD.FTZ R188, R188, R179 ;  /* 0x000000b3bcbc7221 */ /* 0x000fe20000010000 */
[----:B--2---:R-:W-:Y:S01]  /*8890*/  F2FP.BF16.PACK_AB R104, R242, R239 ;  /* 0x000000eff268723e */ /* 0x004fe200000010ff */
[-C--:B------:R-:W-:Y:S01]  /*88a0*/  HMMA.16816.F32.BF16 R92, R144, R106.reuse, R92 ;  /* 0x0000006a905c723c */ /* 0x080fe2000004185c */
[----:B-----5:R-:W-:Y:S03]  /*88b0*/  F2FP.BF16.PACK_AB R105, R246, R243 ;  /* 0x000000f3f669723e */ /* 0x020fe600000010ff */
[----:B------:R-:W-:Y:S02]  /*88c0*/  FADD.FTZ R239, R239, R180 ;  /* 0x000000b4efef7221 */ /* 0x000fe40000010000 */
[----:B------:R-:W-:Y:S01]  /*88d0*/  FADD.FTZ R243, R243, R182 ;  /* 0x000000b6f3f37221 */ /* 0x000fe20000010000 */
[----:B------:R-:W2:Y:S01]  /*88e0*/  MUFU.EX2 R197, R197 ;  /* 0x000000c500c57308 */ /* 0x000ea20000000800 */
[----:B------:R-:W-:Y:S01]  /*88f0*/  HMMA.16816.F32.BF16 R96, R156, R106, R96 ;  /* 0x0000006a9c60723c */ /* 0x000fe20000041860 */
[----:B------:R-:W-:Y:S03]  /*8900*/  FADD.FTZ R187, R187, R186 ;  /* 0x000000babbbb7221 */ /* 0x000fe60000010000 */
[----:B------:R-:W-:Y:S02]  /*8910*/  FADD.FTZ R189, R189, R188 ;  /* 0x000000bcbdbd7221 */ /* 0x000fe40000010000 */
[----:B------:R-:W-:Y:S01]  /*8920*/  FADD.FTZ R242, R242, R239 ;  /* 0x000000eff2f27221 */ /* 0x000fe20000010000 */
[----:B------:R-:W-:Y:S01]  /*8930*/  F2FP.BF16.PACK_AB R106, R244, R241 ;  /* 0x000000f1f46a723e */ /* 0x000fe200000010ff */
[-C--:B------:R-:W-:Y:S01]  /*8940*/  HMMA.16816.F32.BF16 R4, R100, R108.reuse, R4 ;  /* 0x0000006c6404723c */ /* 0x080fe20000041804 */
[----:B-1----:R-:W-:Y:S01]  /*8950*/  F2FP.BF16.PACK_AB R107, R245, R248 ;  /* 0x000000f8f56b723e */ /* 0x002fe200000010ff */
[----:B------:R-:W-:Y:S02]  /*8960*/  MUFU.EX2 R193, R193 ;  /* 0x000000c100c17308 */ /* 0x000fe40000000800 */
[----:B------:R-:W-:Y:S02]  /*8970*/  FADD.FTZ R243, R246, R243 ;  /* 0x000000f3f6f37221 */ /* 0x000fe40000010000 */
[----:B------:R-:W-:Y:S02]  /*8980*/  FADD.FTZ R190, R190, R187 ;  /* 0x000000bbbebe7221 */ /* 0x000fe40000010000 */
[C---:B------:R-:W-:Y:S01]  /*8990*/  HMMA.16816.F32.BF16 R8, R104.reuse, R108, R8 ;  /* 0x0000006c6808723c */ /* 0x040fe20000041808 */
[----:B------:R-:W-:Y:S03]  /*89a0*/  FADD.FTZ R196, R196, R189 ;  /* 0x000000bdc4c47221 */ /* 0x000fe60000010000 */
[----:B------:R-:W1:Y:S01]  /*89b0*/  MUFU.EX2 R250, R250 ;  /* 0x000000fa00fa7308 */ /* 0x000e620000000800 */
[----:B------:R-:W-:Y:S01]  /*89c0*/  FADD.FTZ R241, R241, R242 ;  /* 0x000000f2f1f17221 */ /* 0x000fe20000010000 */
[----:B--2---:R-:W-:Y:S02]  /*89d0*/  F2FP.BF16.PACK_AB R156, R197, R198 ;  /* 0x000000c6c59c723e */ /* 0x004fe400000010ff */
[-C--:B------:R-:W-:Y:S01]  /*89e0*/  HMMA.16816.F32.BF16 R12, R104, R110.reuse, R12 ;  /* 0x0000006e680c723c */ /* 0x080fe2000004180c */
[----:B------:R-:W-:Y:S03]  /*89f0*/  FADD.FTZ R248, R248, R243 ;  /* 0x000000f3f8f87221 */ /* 0x000fe60000010000 */
[----:B------:R-:W-:Y:S02]  /*8a00*/  FADD.FTZ R195, R195, R190 ;  /* 0x000000bec3c37221 */ /* 0x000fe40000010000 */
[----:B------:R-:W-:Y:S01]  /*8a10*/  MUFU.EX2 R191, R191 ;  /* 0x000000bf00bf7308 */ /* 0x000fe20000000800 */
[----:B------:R-:W-:Y:S01]  /*8a20*/  FADD.FTZ R196, R199, R196 ;  /* 0x000000c4c7c47221 */ /* 0x000fe20000010000 */
[C---:B------:R-:W-:Y:S01]  /*8a30*/  HMMA.16816.F32.BF16 R16, R100.reuse, R110, R16 ;  /* 0x0000006e6410723c */ /* 0x040fe20000041810 */
[----:B------:R-:W2:Y:S03]  /*8a40*/  LDSM.16.MT88.4 R108, [R212+0x2880] ;  /* 0x00288000d46c783b */ /* 0x000ea60000004200 */
[----:B------:R-:W-:Y:S02]  /*8a50*/  FADD.FTZ R244, R244, R241 ;  /* 0x000000f1f4f47221 */ /* 0x000fe40000010000 */
[----:B------:R-:W-:Y:S02]  /*8a60*/  FADD.FTZ R248, R245, R248 ;  /* 0x000000f8f5f87221 */ /* 0x000fe40000010000 */
[-C--:B------:R-:W-:Y:S01]  /*8a70*/  HMMA.16816.F32.BF16 R20, R100, R112.reuse, R20 ;  /* 0x000000706414723c */ /* 0x080fe20000041814 */
[----:B------:R-:W3:Y:S03]  /*8a80*/  MUFU.EX2 R240, R240 ;  /* 0x000000f000f07308 */ /* 0x000ee60000000800 */
[----:B-1----:R-:W-:Y:S01]  /*8a90*/  F2FP.BF16.PACK_AB R157, R250, R193 ;  /* 0x000000c1fa9d723e */ /* 0x002fe200000010ff */
[----:B------:R-:W-:Y:S02]  /*8aa0*/  FADD.FTZ R198, R198, R195 ;  /* 0x000000c3c6c67221 */ /* 0x000fe40000010000 */
[----:B------:R-:W-:Y:S01]  /*8ab0*/  FADD.FTZ R193, R193, R196 ;  /* 0x000000c4c1c17221 */ /* 0x000fe20000010000 */
[C---:B------:R-:W-:Y:S01]  /*8ac0*/  HMMA.16816.F32.BF16 R24, R104.reuse, R112, R24 ;  /* 0x000000706818723c */ /* 0x040fe20000041818 */
[----:B------:R-:W-:Y:S02]  /*8ad0*/  FADD.FTZ R198, R197, R198 ;  /* 0x000000c6c5c67221 */ /* 0x000fe40000010000 */
[----:B------:R-:W1:Y:S01]  /*8ae0*/  MUFU.EX2 R192, R192 ;  /* 0x000000c000c07308 */ /* 0x000e620000000800 */
[----:B------:R-:W-:Y:S04]  /*8af0*/  FADD.FTZ R193, R250, R193 ;  /* 0x000000c1fac17221 */ /* 0x000fe80000010000 */
[-C--:B------:R-:W-:Y:S05]  /*8b00*/  HMMA.16816.F32.BF16 R28, R104, R114.reuse, R28 ;  /* 0x00000072681c723c */ /* 0x080fea000004181c */
[----:B------:R-:W-:Y:S03]  /*8b10*/  MUFU.EX2 R249, R249 ;  /* 0x000000f900f97308 */ /* 0x000fe60000000800 */
[C---:B------:R-:W-:Y:S01]  /*8b20*/  HMMA.16816.F32.BF16 R32, R100.reuse, R114, R32 ;  /* 0x000000726420723c */ /* 0x040fe20000041820 */
[----:B------:R-:W4:Y:S03]  /*8b30*/  LDSM.16.MT88.4 R112, [R214+0x3480] ;  /* 0x00348000d670783b */ /* 0x000f260000004200 */
[C---:B---3--:R-:W-:Y:S01]  /*8b40*/  F2FP.BF16.PACK_AB R158, R240.reuse, R191 ;  /* 0x000000bff09e723e */ /* 0x048fe200000010ff */
[----:B------:R-:W-:Y:S02]  /*8b50*/  FADD.FTZ R191, R191, R198 ;  /* 0x000000c6bfbf7221 */ /* 0x000fe40000010000 */
[----:B------:R-:W3:Y:S01]  /*8b60*/  MUFU.EX2 R252, R252 ;  /* 0x000000fc00fc7308 */ /* 0x000ee20000000800 */
[-C--:B------:R-:W-:Y:S01]  /*8b70*/  HMMA.16816.F32.BF16 R36, R100, R116.reuse, R36 ;  /* 0x000000746424723c */ /* 0x080fe20000041824 */
[----:B------:R-:W-:Y:S03]  /*8b80*/  FADD.FTZ R231, R240, R191 ;  /* 0x000000bff0e77221 */ /* 0x000fe60000010000 */
[C---:B-1----:R-:W-:Y:S01]  /*8b90*/  F2FP.BF16.PACK_AB R159, R247.reuse, R192 ;  /* 0x000000c0f79f723e */ /* 0x042fe200000010ff */
[----:B------:R-:W-:Y:S03]  /*8ba0*/  FADD.FTZ R192, R192, R193 ;  /* 0x000000c1c0c07221 */ /* 0x000fe60000010000 */
[C---:B------:R-:W-:Y:S01]  /*8bb0*/  HMMA.16816.F32.BF16 R40, R104.reuse, R116, R40 ;  /* 0x000000746828723c */ /* 0x040fe20000041828 */
[----:B------:R-:W1:Y:S03]  /*8bc0*/  MUFU.EX2 R251, R251 ;  /* 0x000000fb00fb7308 */ /* 0x000e660000000800 */
[----:B------:R-:W-:Y:S04]  /*8bd0*/  FADD.FTZ R229, R247, R192 ;  /* 0x000000c0f7e57221 */ /* 0x000fe80000010000 */
[-C--:B------:R-:W-:Y:S03]  /*8be0*/  HMMA.16816.F32.BF16 R44, R104, R118.reuse, R44 ;  /* 0x00000076682c723c */ /* 0x080fe6000004182c */
[----:B------:R3:W-:Y:S05]  /*8bf0*/  MUFU.EX2 R138, R160 ;  /* 0x000000a0008a7308 */ /* 0x0007ea0000000800 */
[C---:B------:R-:W-:Y:S01]  /*8c00*/  HMMA.16816.F32.BF16 R48, R100.reuse, R118, R48 ;  /* 0x000000766430723c */ /* 0x040fe20000041830 */
[----:B------:R-:W5:Y:S04]  /*8c10*/  LDSM.16.MT88.4 R116, [R212+0x3480] ;  /* 0x00348000d474783b */ /* 0x000f680000004200 */
[----:B------:R1:W1:Y:S03]  /*8c20*/  MUFU.EX2 R153, R162 ;  /* 0x000000a200997308 */ /* 0x0002660000000800 */
[-C--:B--2---:R-:W-:Y:S08]  /*8c30*/  HMMA.16816.F32.BF16 R52, R100, R108.reuse, R52 ;  /* 0x0000006c6434723c */ /* 0x084ff00000041834 */
[C---:B------:R-:W-:Y:S01]  /*8c40*/  HMMA.16816.F32.BF16 R56, R104.reuse, R108, R56 ;  /* 0x0000006c6838723c */ /* 0x040fe20000041838 */
[C---:B---3--:R-:W-:Y:S03]  /*8c50*/  F2FP.BF16.PACK_AB R160, R252.reuse, R249 ;  /* 0x000000f9fca0723e */ /* 0x048fe600000010ff */
[----:B------:R-:W-:Y:S04]  /*8c60*/  FADD.FTZ R249, R249, R244 ;  /* 0x000000f4f9f97221 */ /* 0x000fe80000010000 */
[-C--:B------:R-:W-:Y:S01]  /*8c70*/  HMMA.16816.F32.BF16 R60, R104, R110.reuse, R60 ;  /* 0x0000006e683c723c */ /* 0x080fe2000004183c */
[----:B------:R-:W-:Y:S03]  /*8c80*/  FADD.FTZ R252, R252, R249 ;  /* 0x000000f9fcfc7221 */ /* 0x000fe60000010000 */
[C---:B-1----:R-:W-:Y:S01]  /*8c90*/  F2FP.BF16.PACK_AB R162, R194.reuse, R251 ;  /* 0x000000fbc2a2723e */ /* 0x042fe200000010ff */
[----:B------:R-:W-:Y:S01]  /*8ca0*/  FADD.FTZ R227, R251, R252 ;  /* 0x000000fcfbe37221 */ /* 0x000fe20000010000 */
[-C--:B------:R-:W-:Y:S02]  /*8cb0*/  F2FP.BF16.PACK_AB R163, R153, R138.reuse ;  /* 0x0000008a99a3723e */ /* 0x080fe400000010ff */
[C---:B------:R-:W-:Y:S01]  /*8cc0*/  HMMA.16816.F32.BF16 R64, R100.reuse, R110, R64 ;  /* 0x0000006e6440723c */ /* 0x040fe20000041840 */
[----:B------:R-:W1:Y:S03]  /*8cd0*/  LDSM.16.MT88.4 R108, [R214+0x2080] ;  /* 0x00208000d66c783b */ /* 0x000e660000004200 */
[----:B------:R-:W-:Y:S04]  /*8ce0*/  FADD.FTZ R227, R194, R227 ;  /* 0x000000e3c2e37221 */ /* 0x000fe80000010000 */
[-C--:B----4-:R-:W-:Y:S08]  /*8cf0*/  HMMA.16816.F32.BF16 R68, R100, R112.reuse, R68 ;  /* 0x000000706444723c */ /* 0x090ff00000041844 */
[C---:B------:R-:W-:Y:S08]  /*8d00*/  HMMA.16816.F32.BF16 R72, R104.reuse, R112, R72 ;  /* 0x000000706848723c */ /* 0x040ff00000041848 */
[-C--:B------:R-:W-:Y:S08]  /*8d10*/  HMMA.16816.F32.BF16 R76, R104, R114.reuse, R76 ;  /* 0x00000072684c723c */ /* 0x080ff0000004184c */
[C---:B------:R-:W-:Y:S08]  /*8d20*/  HMMA.16816.F32.BF16 R80, R100.reuse, R114, R80 ;  /* 0x000000726450723c */ /* 0x040ff00000041850 */
[-C--:B-----5:R-:W-:Y:S08]  /*8d30*/  HMMA.16816.F32.BF16 R84, R100, R116.reuse, R84 ;  /* 0x000000746454723c */ /* 0x0a0ff00000041854 */
[C---:B------:R-:W-:Y:S08]  /*8d40*/  HMMA.16816.F32.BF16 R88, R104.reuse, R116, R88 ;  /* 0x000000746858723c */ /* 0x040ff00000041858 */
[-C--:B------:R-:W-:Y:S08]  /*8d50*/  HMMA.16816.F32.BF16 R92, R104, R118.reuse, R92 ;  /* 0x00000076685c723c */ /* 0x080ff0000004185c */
[----:B------:R-:W-:Y:S08]  /*8d60*/  HMMA.16816.F32.BF16 R96, R100, R118, R96 ;  /* 0x000000766460723c */ /* 0x000ff00000041860 */
[-C--:B-1----:R-:W-:Y:S01]  /*8d70*/  HMMA.16816.F32.BF16 R144, R156, R108.reuse, R4 ;  /* 0x0000006c9c90723c */ /* 0x082fe20000041804 */
[----:B------:R-:W1:Y:S07]  /*8d80*/  LDSM.16.MT88.4 R4, [R212+0x3880] ;  /* 0x00388000d404783b */ /* 0x000e6e0000004200 */
[C---:B------:R-:W-:Y:S07]  /*8d90*/  HMMA.16816.F32.BF16 R140, R160.reuse, R108, R8 ;  /* 0x0000006ca08c723c */ /* 0x040fee0000041808 */
[----:B------:R-:W-:Y:S02]  /*8da0*/  MOV R11, R138 ;  /* 0x0000008a000b7202 */ /* 0x000fe40000000f00 */
[----:B------:R-:W-:Y:S03]  /*8db0*/  MOV R10, R137 ;  /* 0x00000089000a7202 */ /* 0x000fe60000000f00 */
[----:B------:R-:W-:Y:S02]  /*8dc0*/  MOV R9, R136 ;  /* 0x0000008800097202 */ /* 0x000fe40000000f00 */
[-C--:B------:R-:W-:Y:S03]  /*8dd0*/  HMMA.16816.F32.BF16 R136, R160, R110.reuse, R12 ;  /* 0x0000006ea088723c */ /* 0x080fe6000004180c */
[----:B------:R-:W-:Y:S04]  /*8de0*/  FADD.FTZ R248, R9, R248 ;  /* 0x000000f809f87221 */ /* 0x000fe80000010000 */
[----:B------:R-:W-:Y:S01]  /*8df0*/  FADD.FTZ R248, R10, R248 ;  /* 0x000000f80af87221 */ /* 0x000fe20000010000 */
[C---:B------:R-:W-:Y:S04]  /*8e00*/  HMMA.16816.F32.BF16 R100, R156.reuse, R110, R16 ;  /* 0x0000006e9c64723c */ /* 0x040fe80000041810 */
[----:B------:R-:W-:Y:S04]  /*8e10*/  FADD.FTZ R248, R11, R248 ;  /* 0x000000f80bf87221 */ /* 0x000fe80000010000 */
[-C--:B------:R-:W-:Y:S01]  /*8e20*/  HMMA.16816.F32.BF16 R104, R156, R120.reuse, R20 ;  /* 0x000000789c68723c */ /* 0x080fe20000041814 */
[----:B------:R-:W-:Y:S07]  /*8e30*/  FADD.FTZ R225, R153, R248 ;  /* 0x000000f899e17221 */ /* 0x000fee0000010000 */
[C---:B------:R-:W-:Y:S08]  /*8e40*/  HMMA.16816.F32.BF16 R108, R160.reuse, R120, R24 ;  /* 0x00000078a06c723c */ /* 0x040ff00000041818 */
[-C--:B------:R-:W-:Y:S08]  /*8e50*/  HMMA.16816.F32.BF16 R112, R160, R122.reuse, R28 ;  /* 0x0000007aa070723c */ /* 0x080ff0000004181c */
        /* <DEDUP_REMOVED lines=13> */
[-C--:B-1----:R-:W-:Y:S08]  /*8f30*/  HMMA.16816.F32.BF16 R84, R156, R4.reuse, R84 ;  /* 0x000000049c54723c */ /* 0x082ff00000041854 */
[C---:B------:R-:W-:Y:S08]  /*8f40*/  HMMA.16816.F32.BF16 R88, R160.reuse, R4, R88 ;  /* 0x00000004a058723c */ /* 0x040ff00000041858 */
[-C--:B------:R-:W-:Y:S08]  /*8f50*/  HMMA.16816.F32.BF16 R92, R160, R6.reuse, R92 ;  /* 0x00000006a05c723c */ /* 0x080ff0000004185c */
[----:B------:R-:W-:Y:S01]  /*8f60*/  HMMA.16816.F32.BF16 R96, R156, R6, R96 ;  /* 0x000000069c60723c */ /* 0x000fe20000041860 */
[----:B------:R-:W-:-:S07]  /*8f70*/  @P0 BRA `(.L_x_198) ;  /* 0xffffc29000000947 */ /* 0x000fce000383ffff */
.L_x_179:
[----:B------:R-:W1:Y:S01]  /*8f80*/  S2UR UR12, SR_CTAID.X ;  /* 0x00000000000c79c3 */ /* 0x000e620000002500 */
[----:B------:R-:W-:Y:S01]  /*8f90*/  ULDC.64 UR4, c[0x0][0x2c8] ;  /* 0x0000b20000047ab9 */ /* 0x000fe20000000a00 */
[----:B------:R-:W-:Y:S01]  /*8fa0*/  PLOP3.LUT P0, PT, PT, PT, UP1, 0x40, 0x0 ;  /* 0x000000000000781c */ /* 0x000fe20003f0e818 */
[----:B-1----:R-:W-:-:S04]  /*8fb0*/  ULEA UR12, UR12, 0x7f, 0x7 ;  /* 0x0000007f0c0c7891 */ /* 0x002fc8000f8e383f */
[----:B------:R-:W-:-:S03]  /*8fc0*/  UIMAD.WIDE.U32 UR14, UR12, UR4, URZ ;  /* 0x000000040c0e72a5 */ /* 0x000fc6000f8e003f */
[----:B------:R-:W-:Y:S02]  /*8fd0*/  ULDC UR4, c[0x0][0x168] ;  /* 0x00005a0000047ab9 */ /* 0x000fe40000000800 */
[----:B------:R-:W-:Y:S02]  /*8fe0*/  @UP2 USHF.R.U32.HI UR12, URZ, UR5, UR15 ;  /* 0x000000053f0c2299 */ /* 0x000fe4000801160f */
[----:B------:R-:W-:Y:S02]  /*8ff0*/  UIADD3 UR4, -UR4, 0x1, URZ ;  /* 0x0000000104047890 */ /* 0x000fe4000fffe13f */
[----:B------:R-:W-:Y:S02]  /*9000*/  ULDC UR5, c[0x0][0x1d0] ;  /* 0x0000740000057ab9 */ /* 0x000fe40000000800 */
[----:B------:R-:W-:-:S03]  /*9010*/  UIADD3 UR13, UR12, UR5, UR4 ;  /* 0x000000050c0d7290 */ /* 0x000fc6000fffe004 */
[----:B------:R-:W-:Y:S02]  /*9020*/  ULDC UR12, c[0x0][0x324] ;  /* 0x0000c900000c7ab9 */ /* 0x000fe40000000800 */
[----:B------:R-:W-:Y:S01]  /*9030*/  UIADD3 UR12, UR13, -UR12, URZ ;  /* 0x8000000c0d0c7290 */ /* 0x000fe2000fffe03f */
[----:B------:R-:W-:Y:S05]  /*9040*/  @P0 BRA `(.L_x_199) ;  /* 0x0000014000000947 */ /* 0x000fea0003800000 */
        /* <DEDUP_REMOVED lines=11> */
.L_x_200:
[----:B------:R-:W-:Y:S02]  /*9100*/  ULDC UR4, c[0x0][0x32c] ;  /* 0x0000cb0000047ab9 */ /* 0x000fe40000000800 */
[----:B------:R-:W-:-:S03]  /*9110*/  UISETP.NE.AND UP0, UPT, UR4, 0x1, UPT ;  /* 0x000000010400788c */ /* 0x000fc6000bf05270 */
[----:B------:R-:W-:Y:S02]  /*9120*/  ULDC.64 UR4, c[0x0][0x330] ;  /* 0x0000cc0000047ab9 */ /* 0x000fe40000000a00 */
[----:B------:R-:W-:-:S06]  /*9130*/  UIMAD.WIDE.U32 UR14, UR13, UR4, URZ ;  /* 0x000000040d0e72a5 */ /* 0x000fcc000f8e003f */
[----:B------:R-:W-:Y:S02]  /*9140*/  @UP0 USHF.R.U32.HI UR13, URZ, UR5, UR15 ;  /* 0x000000053f0d0299 */ /* 0x000fe4000801160f */
.L_x_201:
[----:B------:R-:W-:Y:S02]  /*9150*/  ULDC UR4, c[0x0][0x32c] ;  /* 0x0000cb0000047ab9 */ /* 0x000fe40000000800 */
[----:B------:R-:W-:-:S04]  /*9160*/  UIMAD UR4, UR13, UR4, URZ ;  /* 0x000000040d0472a4 */ /* 0x000fc8000f8e023f */
[----:B------:R-:W-:-:S04]  /*9170*/  UISETP.LT.AND UP0, UPT, UR12, UR4, UPT ;  /* 0x000000040c00728c */ /* 0x000fc8000bf01270 */
[----:B------:R-:W-:-:S04]  /*9180*/  USEL UR12, UR12, UR4, !UP0 ;  /* 0x000000040c0c7287 */ /* 0x000fc8000c000000 */
.L_x_199:
[----:B------:R-:W-:-:S04]  /*9190*/  UIADD3 UR12, UR12, 0x2f, URZ ;  /* 0x0000002f0c0c7890 */ /* 0x000fc8000fffe03f */
[----:B------:R-:W-:-:S04]  /*91a0*/  UIMAD.WIDE UR4, UR12, 0x2aaaaaab, URZ ;  /* 0x2aaaaaab0c0478a5 */ /* 0x000fc8000f8e023f */
[----:B------:R-:W-:-:S04]  /*91b0*/  USHF.R.U32.HI UR4, URZ, 0x1f, UR5 ;  /* 0x0000001f3f047899 */ /* 0x000fc80008011605 */
[----:B------:R-:W-:-:S04]  /*91c0*/  ULEA.HI.SX32 UR4, UR5, UR4, 0x1d ;  /* 0x0000000405047291 */ /* 0x000fc8000f8fea3f */
[----:B------:R-:W-:-:S04]  /*91d0*/  UISETP.LT.AND UP0, UPT, UR6, UR4, UPT ;  /* 0x000000040600728c */ /* 0x000fc8000bf01270 */
[----:B------:R-:W-:-:S06]  /*91e0*/  USEL UR4, UR6, UR4, !UP0 ;  /* 0x0000000406047287 */ /* 0x000fcc000c000000 */
[----:B------:R-:W-:-:S13]  /*91f0*/  ISETP.GE.AND P0, PT, R226, UR4, PT ;  /* 0x00000004e2007c0c */ /* 0x000fda000bf06270 */
[----:B------:R-:W-:Y:S05]  /*9200*/  @!P0 BRA `(.L_x_202) ;  /* 0x0000298000008947 */ /* 0x000fea0003800000 */
[C---:B------:R-:W-:Y:S02]  /*9210*/  IADD3 R242, P0, R232.reuse, 0x20, RZ ;  /* 0x00000020e8f27810 */ /* 0x040fe40007f1e0ff */
[----:B------:R-:W-:Y:S02]  /*9220*/  IADD3 R240, P2, R232, 0x40, RZ ;  /* 0x00000040e8f07810 */ /* 0x000fe40007f5e0ff */
[C---:B------:R-:W-:Y:S01]  /*9230*/  IADD3 R238, P1, R220.reuse, 0x20, RZ ;  /* 0x00000020dcee7810 */ /* 0x040fe20007f3e0ff */
[--C-:B------:R-:W-:Y:S01]  /*9240*/  IMAD.X R241, RZ, RZ, R235.reuse, P0 ;  /* 0x000000fffff17224 */ /* 0x100fe200000e06eb */
[----:B------:R-:W-:Y:S01]  /*9250*/  IADD3 R236, P0, R220, 0x40, RZ ;  /* 0x00000040dcec7810 */ /* 0x000fe20007f1e0ff */
[----:B------:R-:W-:Y:S02]  /*9260*/  IMAD.X R239, RZ, RZ, R235, P2 ;  /* 0x000000ffffef7224 */ /* 0x000fe400010e06eb */
[--C-:B------:R-:W-:Y:S02]  /*9270*/  IMAD.X R237, RZ, RZ, R223.reuse, P1 ;  /* 0x000000ffffed7224 */ /* 0x100fe400008e06df */
[----:B------:R-:W-:-:S02]  /*9280*/  IMAD.X R230, RZ, RZ, R223, P0 ;  /* 0x000000ffffe67224 */ /* 0x000fc400000e06df */
.L_x_205:
[----:B------:R-:W-:Y:S04]  /*9290*/  DEPBAR.LE SB0, 0x0 ;  /* 0x000080000000791a */ /* 0x000fe80000000000 */
[----:B------:R-:W-:Y:S01]  /*92a0*/  BAR.SYNC.DEFER_BLOCKING 0x0 ;  /* 0x0000000000007b1d */ /* 0x000fe20000010000 */
[----:B------:R-:W-:Y:S01]  /*92b0*/  ISETP.LT.AND P0, PT, R226, UR6, PT ;  /* 0x00000006e2007c0c */ /* 0x000fe2000bf01270 */
[----:B------:R-:W-:Y:S01]  /*92c0*/  IMAD.MOV.U32 R148, RZ, RZ, R151 ;  /* 0x000000ffff947224 */ /* 0x000fe200078e0097 */
[----:B------:R-:W-:Y:S01]  /*92d0*/  MOV R2, R149 ;  /* 0x0000009500027202 */ /* 0x000fe20000000f00 */
[----:B------:R-:W-:Y:S02]  /*92e0*/  IMAD.MOV.U32 R0, RZ, RZ, R3 ;  /* 0x000000ffff007224 */ /* 0x000fe400078e0003 */
        /* <DEDUP_REMOVED lines=12> */
[----:B------:R-:W-:Y:S04]  /*93b0*/  IMAD.WIDE.U32 R12, R226, c[0x0][0x208], RZ ;  /* 0x00008200e20c7a25 */ /* 0x000fe800078e00ff */
        /* <DEDUP_REMOVED lines=10> */
[----:B------:R-:W-:Y:S04]  /*9460*/  IADD3 R8, P1, R242, R12, RZ ;  /* 0x0000000cf2087210 */ /* 0x000fe80007f3e0ff */
[----:B------:R-:W-:Y:S01]  /*9470*/  @!P3 LEA.HI.X R10, R10, R4, R5, 0x5, P0 ;  /* 0x000000040a0ab211 */ /* 0x000fe200000f2c05 */
[----:B------:R-:W-:Y:S01]  /*9480*/  IMAD.X R5, R4, 0x1, R235, P2 ;  /* 0x0000000104057824 */ /* 0x000fe200010e06eb */
[----:B------:R-:W-:Y:S01]  /*9490*/  LEA R14, P2, R6, c[0x0][0x1f8], 0x1 ;  /* 0x00007e00060e7a11 */ /* 0x000fe200078408ff */
[----:B------:R-:W-:Y:S01]  /*94a0*/  IMAD.X R7, R4, 0x1, R241, P1 ;  /* 0x0000000104077824 */ /* 0x000fe200008e06f1 */
[----:B------:R-:W-:Y:S02]  /*94b0*/  IADD3 R9, P0, R240, R12, RZ ;  /* 0x0000000cf0097210 */ /* 0x000fe40007f1e0ff */
[----:B------:R-:W-:Y:S02]  /*94c0*/  LEA.HI.X R15, R6, c[0x0][0x1fc], R5, 0x1, P2 ;  /* 0x00007f00060f7a11 */ /* 0x000fe400010f0c05 */
[----:B------:R-:W-:Y:S01]  /*94d0*/  LEA R12, P1, R8, c[0x0][0x1f8], 0x1 ;  /* 0x00007e00080c7a11 */ /* 0x000fe200078208ff */
[----:B------:R-:W-:Y:S01]  /*94e0*/  IMAD.X R4, R4, 0x1, R239, P0 ;  /* 0x0000000104047824 */ /* 0x000fe200000e06ef */
[----:B------:R-:W-:Y:S01]  /*94f0*/  LEA R16, P0, R9, c[0x0][0x1f8], 0x1 ;  /* 0x00007e0009107a11 */ /* 0x000fe200078008ff */
[----:B------:R-:W-:Y:S01]  /*9500*/  @!PT LDS RZ, [RZ] ;  /* 0x00000000fffff984 */ /* 0x000fe20000000800 */
[----:B------:R-:W-:Y:S01]  /*9510*/  @!PT LDS RZ, [RZ] ;  /* 0x00000000fffff984 */ /* 0x000fe20000000800 */
[----:B------:R-:W-:Y:S01]  /*9520*/  @!PT LDS RZ, [RZ] ;  /* 0x00000000fffff984 */ /* 0x000fe20000000800 */
[----:B------:R4:W-:Y:S01]  /*9530*/  LDGSTS.E.BYPASS.LTC128B.128 [R218+0x1880], [R14.64], !P6 ;  /* 0x018800000eda7fae */ /* 0x0009e2000f101d4a */
[----:B------:R-:W-:Y:S02]  /*9540*/  LEA.HI.X R13, R8, c[0x0][0x1fc], R7, 0x1, P1 ;  /* 0x00007f00080d7a11 */ /* 0x000fe400008f0c07 */
[----:B------:R-:W-:Y:S02]  /*9550*/  @!P3 IADD3 R5, P2, R11, R232, RZ ;  /* 0x000000e80b05b210 */ /* 0x000fe40007f5e0ff */
[----:B------:R-:W-:Y:S01]  /*9560*/  LEA.HI.X R17, R9, c[0x0][0x1fc], R4, 0x1, P0 ;  /* 0x00007f0009117a11 */ /* 0x000fe200000f0c04 */
[----:B------:R4:W-:Y:S01]  /*9570*/  LDGSTS.E.BYPASS.LTC128B.128 [R218+0x2480], [R12.64], !P5 ;  /* 0x024800000cda7fae */ /* 0x0009e2000e901d4a */
[----:B------:R-:W-:Y:S01]  /*9580*/  @!P3 IADD3 R4, P1, R11, R242, RZ ;  /* 0x000000f20b04b210 */ /* 0x000fe20007f3e0ff */
[C---:B------:R-:W-:Y:S01]  /*9590*/  @!P3 IMAD.X R6, R10.reuse, 0x1, R235, P2 ;  /* 0x000000010a06b824 */ /* 0x040fe200010e06eb */
[----:B------:R-:W-:Y:S02]  /*95a0*/  @!P3 LEA R18, P2, R5, c[0x0][0x1f8], 0x1 ;  /* 0x00007e000512ba11 */ /* 0x000fe400078408ff */
[----:B------:R4:W-:Y:S01]  /*95b0*/  LDGSTS.E.BYPASS.LTC128B.128 [R218+0x3080], [R16.64], !P4 ;  /* 0x0308000010da7fae */ /* 0x0009e2000e101d4a */
[----:B------:R-:W-:Y:S01]  /*95c0*/  @!P3 IADD3 R11, P0, R11, R240, RZ ;  /* 0x000000f00b0bb210 */ /* 0x000fe20007f1e0ff */
[----:B------:R-:W-:Y:S01]  /*95d0*/  @!P3 IMAD.X R7, R10, 0x1, R241, P1 ;  /* 0x000000010a07b824 */ /* 0x000fe200008e06f1 */
[----:B------:R-:W-:Y:S02]  /*95e0*/  @!P3 LEA.HI.X R19, R5, c[0x0][0x1fc], R6, 0x1, P2 ;  /* 0x00007f000513ba11 */ /* 0x000fe400010f0c06 */
[----:B------:R-:W-:Y:S01]  /*95f0*/  @!P3 LEA R8, P1, R4, c[0x0][0x1f8], 0x1 ;  /* 0x00007e000408ba11 */ /* 0x000fe200078208ff */
[----:B------:R-:W-:Y:S01]  /*9600*/  @!P3 IMAD.X R10, R10, 0x1, R239, P0 ;  /* 0x000000010a0ab824 */ /* 0x000fe200000e06ef */
[C---:B------:R-:W-:Y:S01]  /*9610*/  @!P3 LEA R20, P0, R11.reuse, c[0x0][0x1f8], 0x1 ;  /* 0x00007e000b14ba11 */ /* 0x040fe200078008ff */
[----:B------:R4:W-:Y:S01]  /*9620*/  @!P3 LDGSTS.E.BYPASS.LTC128B.128 [R218+0x2080], [R18.64], !P6 ;  /* 0x0208000012dabfae */ /* 0x0009e2000f101d4a */
[----:B------:R-:W-:Y:S02]  /*9630*/  @!P3 LEA.HI.X R9, R4, c[0x0][0x1fc], R7, 0x1, P1 ;  /* 0x00007f000409ba11 */ /* 0x000fe400008f0c07 */
[----:B------:R-:W-:Y:S03]  /*9640*/  @!P3 LEA.HI.X R21, R11, c[0x0][0x1fc], R10, 0x1, P0 ;  /* 0x00007f000b15ba11 */ /* 0x000fe600000f0c0a */
[----:B------:R4:W-:Y:S05]  /*9650*/  @!P3 LDGSTS.E.BYPASS.LTC128B.128 [R218+0x2c80], [R8.64], !P5 ;  /* 0x02c8000008dabfae */ /* 0x0009ea000e901d4a */
[----:B------:R4:W-:Y:S02]  /*9660*/  @!P3 LDGSTS.E.BYPASS.LTC128B.128 [R218+0x3880], [R20.64], !P4 ;  /* 0x0388000014dabfae */ /* 0x0009e4000e101d4a */
.L_x_203:
        /* <DEDUP_REMOVED lines=9> */
[-C--:B-1----:R-:W-:Y:S01]  /*9700*/  HMMA.16816.F32.BF16 R20, R156, R32.reuse, RZ ;  /* 0x000000209c14723c */ /* 0x082fe200000418ff */
[----:B------:R-:W-:Y:S07]  /*9710*/  LDSM.16.M88.4 R192, [R216+0x5080] ;  /* 0x00508000d8c0783b */ /* 0x000fee0000000200 */
[C---:B------:R-:W-:Y:S01]  /*9720*/  HMMA.16816.F32.BF16 R24, R44.reuse, R32, RZ ;  /* 0x000000202c18723c */ /* 0x040fe200000418ff */
[----:B------:R-:W-:Y:S07]  /*9730*/  LDSM.16.M88.4 R196, [R209] ;  /* 0x00000000d1c4783b */ /* 0x000fee0000000200 */
[-C--:B------:R-:W-:Y:S01]  /*9740*/  HMMA.16816.F32.BF16 R28, R44, R34.reuse, RZ ;  /* 0x000000222c1c723c */ /* 0x080fe200000418ff */
[----:B------:R-:W-:Y:S07]  /*9750*/  LDSM.16.M88.4 R200, [R213+0x9080] ;  /* 0x00908000d5c8783b */ /* 0x000fee0000000200 */
[C---:B------:R-:W-:Y:S08]  /*9760*/  HMMA.16816.F32.BF16 R32, R156.reuse, R34, RZ ;  /* 0x000000229c20723c */ /* 0x040ff000000418ff */
[-C--:B------:R-:W-:Y:S08]  /*9770*/  HMMA.16816.F32.BF16 R36, R156, R48.reuse, RZ ;  /* 0x000000309c24723c */ /* 0x080ff000000418ff */
[C---:B------:R-:W-:Y:S08]  /*9780*/  HMMA.16816.F32.BF16 R40, R44.reuse, R48, RZ ;  /* 0x000000302c28723c */ /* 0x040ff000000418ff */
[-C--:B------:R-:W-:Y:S08]  /*9790*/  HMMA.16816.F32.BF16 R44, R44, R50.reuse, RZ ;  /* 0x000000322c2c723c */ /* 0x080ff000000418ff */
[----:B------:R-:W-:Y:S01]  /*97a0*/  HMMA.16816.F32.BF16 R48, R156, R50, RZ ;  /* 0x000000329c30723c */ /* 0x000fe200000418ff */
[----:B------:R-:W1:Y:S07]  /*97b0*/  LDSM.16.M88.4 R156, [R216+0x4c80] ;  /* 0x004c8000d89c783b */ /* 0x000e6e0000000200 */
[-C--:B------:R-:W-:Y:S08]  /*97c0*/  HMMA.16816.F32.BF16 R4, R164, R168.reuse, R4 ;  /* 0x000000a8a404723c */ /* 0x080ff00000041804 */
[C---:B------:R-:W-:Y:S08]  /*97d0*/  HMMA.16816.F32.BF16 R8, R172.reuse, R168, R8 ;  /* 0x000000a8ac08723c */ /* 0x040ff00000041808 */
[-C--:B------:R-:W-:Y:S08]  /*97e0*/  HMMA.16816.F32.BF16 R12, R172, R170.reuse, R12 ;  /* 0x000000aaac0c723c */ /* 0x080ff0000004180c */
[C---:B------:R-:W-:Y:S01]  /*97f0*/  HMMA.16816.F32.BF16 R16, R164.reuse, R170, R16 ;  /* 0x000000aaa410723c */ /* 0x040fe20000041810 */
[----:B------:R-:W3:Y:S07]  /*9800*/  LDSM.16.M88.4 R168, [R213+0x8080] ;  /* 0x00808000d5a8783b */ /* 0x000eee0000000200 */
        /* <DEDUP_REMOVED lines=10> */
[----:B------:R-:W4:Y:S07]  /*98b0*/  LDSM.16.M88.4 R164, [R208] ;  /* 0x00000000d0a4783b */ /* 0x000f2e0000000200 */
[-C--:B--2---:R-:W-:Y:S01]  /*98c0*/  HMMA.16816.F32.BF16 R4, R160, R184.reuse, R4 ;  /* 0x000000b8a004723c */ /* 0x084fe20000041804 */
[----:B------:R-:W-:Y:S07]  /*98d0*/  LDSM.16.M88.4 R180, [R216+0x5880] ;  /* 0x00588000d8b4783b */ /* 0x000fee0000000200 */
        /* <DEDUP_REMOVED lines=14> */
[----:B------:R-:W1:Y:S07]  /*99c0*/  LDSM.16.M88.4 R160, [R216+0x5480] ;  /* 0x00548000d8a0783b */ /* 0x000e6e0000000200 */
[-C--:B---3--:R-:W-:Y:S01]  /*99d0*/  HMMA.16816.F32.BF16 R4, R168, R196.reuse, R4 ;  /* 0x000000c4a804723c */ /* 0x088fe20000041804 */
[----:B------:R-:W-:Y:S07]  /*99e0*/  LDSM.16.M88.4 R192, [R213+0xb080] ;  /* 0x00b08000d5c0783b */ /* 0x000fee0000000200 */
[C---:B------:R-:W-:Y:S08]  /*99f0*/  HMMA.16816.F32.BF16 R8, R200.reuse, R196, R8 ;  /* 0x000000c4c808723c */ /* 0x040ff00000041808 */
[-C--:B------:R-:W-:Y:S08]  /*9a00*/  HMMA.16816.F32.BF16 R12, R200, R198.reuse, R12 ;  /* 0x000000c6c80c723c */ /* 0x080ff0000004180c */
[C---:B------:R-:W-:Y:S01]  /*9a10*/  HMMA.16816.F32.BF16 R16, R168.reuse, R198, R16 ;  /* 0x000000c6a810723c */ /* 0x040fe20000041810 */
[----:B------:R-:W-:Y:S07]  /*9a20*/  LDSM.16.M88.4 R196, [R205] ;  /* 0x00000000cdc4783b */ /* 0x000fee0000000200 */
[-C--:B----4-:R-:W-:Y:S08]  /*9a30*/  HMMA.16816.F32.BF16 R20, R168, R164.reuse, R20 ;  /* 0x000000a4a814723c */ /* 0x090ff00000041814 */
[C---:B------:R-:W-:Y:S08]  /*9a40*/  HMMA.16816.F32.BF16 R24, R200.reuse, R164, R24 ;  /* 0x000000a4c818723c */ /* 0x040ff00000041818 */
[-C--:B------:R-:W-:Y:S08]  /*9a50*/  HMMA.16816.F32.BF16 R28, R200, R166.reuse, R28 ;  /* 0x000000a6c81c723c */ /* 0x080ff0000004181c */
[C---:B------:R-:W-:Y:S01]  /*9a60*/  HMMA.16816.F32.BF16 R32, R168.reuse, R166, R32 ;  /* 0x000000a6a820723c */ /* 0x040fe20000041820 */
[----:B------:R-:W2:Y:S07]  /*9a70*/  LDSM.16.M88.4 R164, [R213+0xa080] ;  /* 0x00a08000d5a4783b */ /* 0x000eae0000000200 */
[-C--:B------:R-:W-:Y:S08]  /*9a80*/  HMMA.16816.F32.BF16 R36, R168, R172.reuse, R36 ;  /* 0x000000aca824723c */ /* 0x080ff00000041824 */
[C---:B------:R-:W-:Y:S08]  /*9a90*/  HMMA.16816.F32.BF16 R40, R200.reuse, R172, R40 ;  /* 0x000000acc828723c */ /* 0x040ff00000041828 */
[-C--:B------:R-:W-:Y:S08]  /*9aa0*/  HMMA.16816.F32.BF16 R44, R200, R174.reuse, R44 ;  /* 0x000000aec82c723c */ /* 0x080ff0000004182c */
[----:B------:R-:W-:Y:S01]  /*9ab0*/  HMMA.16816.F32.BF16 R48, R168, R174, R48 ;  /* 0x000000aea830723c */ /* 0x000fe20000041830 */
[----:B------:R-:W3:Y:S01]  /*9ac0*/  LDSM.16.M88.4 R168, [R204] ;  /* 0x00000000cca8783b */ /* 0x000ee20000000200 */
[----:B------:R-:W-:Y:S06]  /*9ad0*/  DEPBAR.LE SB0, 0x0 ;  /* 0x000080000000791a */ /* 0x000fec0000000000 */
[-C--:B-1----:R-:W-:Y:S01]  /*9ae0*/  HMMA.16816.F32.BF16 R4, R156, R160.reuse, R4 ;  /* 0x000000a09c04723c */ /* 0x082fe20000041804 */
[----:B------:R-:W-:Y:S07]  /*9af0*/  BAR.SYNC.DEFER_BLOCKING 0x0 ;  /* 0x0000000000007b1d */ /* 0x000fee0000010000 */
        /* <DEDUP_REMOVED lines=10> */
[----:B------:R-:W-:Y:S08]  /*9ba0*/  HMMA.16816.F32.BF16 R48, R156, R186, R48 ;  /* 0x000000ba9c30723c */ /* 0x000ff00000041830 */
[-C--:B--2---:R-:W-:Y:S08]  /*9bb0*/  HMMA.16816.F32.BF16 R4, R164, R188.reuse, R4 ;  /* 0x000000bca404723c */ /* 0x084ff00000041804 */
[C---:B------:R-:W-:Y:S08]  /*9bc0*/  HMMA.16816.F32.BF16 R8, R192.reuse, R188, R8 ;  /* 0x000000bcc008723c */ /* 0x040ff00000041808 */
        /* <DEDUP_REMOVED lines=9> */
[----:B------:R-:W-:Y:S01]  /*9c60*/  HMMA.16816.F32.BF16 R48, R164, R170, R48 ;  /* 0x000000aaa430723c */ /* 0x000fe20000041830 */
[----:B------:R-:W-:-:S07]  /*9c70*/  @!P0 BRA `(.L_x_204) ;  /* 0x000003a000008947 */ /* 0x000fce0003800000 */
[----:B------:R-:W-:Y:S01]  /*9c80*/  IMAD.U32 R164, RZ, RZ, UR8 ;  /* 0x00000008ffa47e24 */ /* 0x000fe2000f8e00ff */
[----:B------:R-:W-:Y:S01]  /*9c90*/  IADD3 R154, -R228, 0x30, RZ ;  /* 0x00000030e49a7810 */ /* 0x000fe20007ffe1ff */
[----:B------:R-:W-:Y:S03]  /*9ca0*/  IMAD.U32 R165, RZ, RZ, UR7 ;  /* 0x00000007ffa57e24 */ /* 0x000fe6000f8e00ff */
[----:B------:R-:W-:Y:S11]  /*9cb0*/  ISETP.GE.AND P1, PT, R154, 0x1, PT ;  /* 0x000000019a00780c */ /* 0x000ff60003f26270 */
[----:B------:R-:W-:Y:S02]  /*9cc0*/  @!UPT UIADD3 URZ, URZ, URZ, URZ ;  /* 0x0000003f3f3ff290 */ /* 0x000fe4000fffe03f */
[----:B------:R-:W-:Y:S01]  /*9cd0*/  @P1 IMAD.MOV.U32 R156, RZ, RZ, R220 ;  /* 0x000000ffff9c1224 */ /* 0x000fe200078e00dc */
[----:B------:R-:W-:Y:S01]  /*9ce0*/  @P1 IADD3 R153, R226, -0x1, RZ ;  /* 0xffffffffe2991810 */ /* 0x000fe20007ffe0ff */
[----:B------:R-:W-:Y:S03]  /*9cf0*/  @P1 IMAD.MOV.U32 R157, RZ, RZ, R223 ;  /* 0x000000ffff9d1224 */ /* 0x000fe600078e00df */
[----:B------:R-:W-:Y:S01]  /*9d00*/  @P1 SHF.R.S32.HI R150, RZ, 0x1f, R153 ;  /* 0x0000001fff961819 */ /* 0x000fe20000011499 */
[C---:B------:R-:W-:Y:S04]  /*9d10*/  @P1 IMAD.WIDE.U32 R158, R153.reuse, c[0x0][0x1e0], RZ ;  /* 0x00007800999e1a25 */ /* 0x040fe800078e00ff */
[----:B------:R-:W-:Y:S02]  /*9d20*/  @P1 IMAD R150, R150, c[0x0][0x1e0], RZ ;  /* 0x0000780096961a24 */ /* 0x000fe400078e02ff */
[----:B------:R-:W-:Y:S04]  /*9d30*/  @P1 IMAD.WIDE.U32 R156, R158, 0x30, R156 ;  /* 0x000000309e9c1825 */ /* 0x000fe800078e009c */
[----:B------:R-:W-:Y:S02]  /*9d40*/  @P1 IMAD R150, R153, c[0x0][0x1e4], R150 ;  /* 0x0000790099961a24 */ /* 0x000fe400078e0296 */
[----:B------:R-:W-:Y:S02]  /*9d50*/  @P1 IMAD.SHL.U32 R153, R156, 0x2, RZ ;  /* 0x000000029c991824 */ /* 0x000fe400078e00ff */
[----:B------:R-:W-:Y:S03]  /*9d60*/  @P1 IMAD.IADD R150, R159, 0x1, R150 ;  /* 0x000000019f961824 */ /* 0x000fe600078e0296 */
[----:B------:R-:W-:Y:S01]  /*9d70*/  @P1 IADD3 R160, P2, R153, 0x40, RZ ;  /* 0x0000004099a01810 */ /* 0x000fe20007f5e0ff */
[----:B------:R-:W-:Y:S03]  /*9d80*/  @P1 IMAD R150, R150, 0x30, RZ ;  /* 0x0000003096961824 */ /* 0x000fe600078e02ff */
[----:B------:R-:W-:Y:S01]  /*9d90*/  @P1 IADD3 R160, P0, R160, c[0x0][0x1c8], RZ ;  /* 0x00007200a0a01a10 */ /* 0x000fe20007f1e0ff */
[----:B------:R-:W-:Y:S05]  /*9da0*/  @P1 IMAD.IADD R150, R157, 0x1, R150 ;  /* 0x000000019d961824 */ /* 0x000fea00078e0296 */
[----:B------:R-:W-:Y:S04]  /*9db0*/  @P1 SHF.L.U64.HI R150, R156, 0x1, R150 ;  /* 0x000000019c961819 */ /* 0x000fe80000010296 */
[--C-:B------:R-:W-:Y:S02]  /*9dc0*/  @P1 IADD3.X R161, RZ, c[0x0][0x1cc], R150.reuse, P0, P2 ;  /* 0x00007300ffa11a10 */ /* 0x100fe400007e4496 */
[----:B------:R-:W-:Y:S04]  /*9dd0*/  @P1 IADD3 R158, P2, R153, 0x80, RZ ;  /* 0x00000080999e1810 */ /* 0x000fe80007f5e0ff */
[----:B------:R-:W-:Y:S04]  /*9de0*/  @P1 IADD3 R158, P0, R158, c[0x0][0x1c8], RZ ;  /* 0x000072009e9e1a10 */ /* 0x000fe80007f1e0ff */
[----:B------:R-:W-:Y:S02]  /*9df0*/  @P1 IADD3.X R159, RZ, c[0x0][0x1cc], R150, P0, P2 ;  /* 0x00007300ff9f1a10 */ /* 0x000fe400007e4496 */
[----:B------:R-:W-:Y:S11]  /*9e00*/  ISETP.GE.AND P0, PT, R154, 0x21, PT ;  /* 0x000000219a00780c */ /* 0x000ff60003f06270 */
[----:B------:R-:W-:Y:S02]  /*9e10*/  @!UPT UIADD3 URZ, URZ, URZ, URZ ;  /* 0x0000003f3f3ff290 */ /* 0x000fe4000fffe03f */
[----:B------:R-:W-:Y:S04]  /*9e20*/  @P0 IADD3 R154, R226, -0x1, RZ ;  /* 0xffffffffe29a0810 */ /* 0x000fe80007ffe0ff */
[----:B------:R-:W-:Y:S01]  /*9e30*/  @P0 SHF.R.S32.HI R155, RZ, 0x1f, R154 ;  /* 0x0000001fff9b0819 */ /* 0x000fe2000001149a */
[----:B------:R-:W-:Y:S04]  /*9e40*/  @P0 IMAD.WIDE.U32 R156, R154, c[0x0][0x1e0], RZ ;  /* 0x000078009a9c0a25 */ /* 0x000fe800078e00ff */
[----:B------:R-:W-:Y:S02]  /*9e50*/  @P0 IMAD R155, R155, c[0x0][0x1e0], RZ ;  /* 0x000078009b9b0a24 */ /* 0x000fe400078e02ff */
[----:B------:R-:W-:Y:S04]  /*9e60*/  @P0 IMAD.WIDE.U32 R164, R156, 0x30, R164 ;  /* 0x000000309ca40825 */ /* 0x000fe800078e00a4 */
[----:B------:R-:W-:Y:S04]  /*9e70*/  @P0 IMAD R155, R154, c[0x0][0x1e4], R155 ;  /* 0x000079009a9b0a24 */ /* 0x000fe800078e029b */
[----:B------:R-:W-:Y:S01]  /*9e80*/  @P0 IMAD.IADD R155, R157, 0x1, R155 ;  /* 0x000000019d9b0824 */ /* 0x000fe200078e029b */
[-C--:B------:R-:W-:Y:S03]  /*9e90*/  @P0 IADD3 R157, P2, R220, R164.reuse, RZ ;  /* 0x000000a4dc9d0210 */ /* 0x080fe60007f5e0ff */
[----:B------:R-:W-:Y:S04]  /*9ea0*/  @P0 IMAD R155, R155, 0x30, RZ ;  /* 0x000000309b9b0824 */ /* 0x000fe800078e02ff */
[----:B------:R-:W-:Y:S04]  /*9eb0*/  @P0 IMAD.IADD R155, R155, 0x1, R165 ;  /* 0x000000019b9b0824 */ /* 0x000fe800078e02a5 */
[----:B------:R-:W-:Y:S01]  /*9ec0*/  @P0 IMAD.X R154, R155, 0x1, R223, P2 ;  /* 0x000000019b9a0824 */ /* 0x000fe200010e06df */
[C---:B------:R-:W-:Y:S04]  /*9ed0*/  @P0 LEA R162, P2, R157.reuse, c[0x0][0x1c8], 0x1 ;  /* 0x000072009da20a11 */ /* 0x040fe800078408ff */
[----:B------:R-:W-:Y:S02]  /*9ee0*/  @P0 LEA.HI.X R163, R157, c[0x0][0x1cc], R154, 0x1, P2 ;  /* 0x000073009da30a11 */ /* 0x000fe400010f0c9a */
[-C--:B------:R-:W-:Y:S05]  /*9ef0*/  @P0 IADD3 R157, P2, R238, R164.reuse, RZ ;  /* 0x000000a4ee9d0210 */ /* 0x080fea0007f5e0ff */
[----:B------:R-:W-:Y:S01]  /*9f00*/  @P0 IMAD.X R154, R155, 0x1, R237, P2 ;  /* 0x000000019b9a0824 */ /* 0x000fe200010e06ed */
[C---:B------:R-:W-:Y:S04]  /*9f10*/  @P0 LEA R156, P2, R157.reuse, c[0x0][0x1c8], 0x1 ;  /* 0x000072009d9c0a11 */ /* 0x040fe800078408ff */
[----:B------:R-:W-:Y:S02]  /*9f20*/  @P0 LEA.HI.X R157, R157, c[0x0][0x1cc], R154, 0x1, P2 ;  /* 0x000073009d9d0a11 */ /* 0x000fe400010f0c9a */
[----:B------:R-:W-:Y:S05]  /*9f30*/  @P0 IADD3 R154, P2, R236, R164, RZ ;  /* 0x000000a4ec9a0210 */ /* 0x000fea0007f5e0ff */
[----:B------:R-:W-:Y:S01]  /*9f40*/  @P0 IMAD.X R155, R155, 0x1, R230, P2 ;  /* 0x000000019b9b0824 */ /* 0x000fe200010e06e6 */
[----:B------:R-:W-:Y:S04]  /*9f50*/  @P1 IADD3 R164, P2, R153, c[0x0][0x1c8], RZ ;  /* 0x0000720099a41a10 */ /* 0x000fe80007f5e0ff */
[----:B------:R-:W-:Y:S02]  /*9f60*/  @P1 IADD3.X R165, R150, c[0x0][0x1cc], RZ, P2, !PT ;  /* 0x0000730096a51a10 */ /* 0x000fe400017fe4ff */
[C---:B------:R-:W-:Y:S03]  /*9f70*/  @P0 LEA R166, P2, R154.reuse, c[0x0][0x1c8], 0x1 ;  /* 0x000072009aa60a11 */ /* 0x040fe600078408ff */
[----:B------:R-:W-:Y:S01]  /*9f80*/  @!PT LDS RZ, [RZ] ;  /* 0x00000000fffff984 */ /* 0x000fe20000000800 */
[----:B------:R-:W-:Y:S01]  /*9f90*/  @!PT LDS RZ, [RZ] ;  /* 0x00000000fffff984 */ /* 0x000fe20000000800 */
[----:B------:R-:W-:Y:S01]  /*9fa0*/  @!PT LDS RZ, [RZ] ;  /* 0x00000000fffff984 */ /* 0x000fe20000000800 */
[----:B------:R1:W-:Y:S01]  /*9fb0*/  @P1 LDGSTS.E.BYPASS.LTC128B.128 [R218+0x3c80], [R164.64], !P6 ;  /* 0x03c80000a4da1fae */ /* 0x0003e2000f101d4a */
[----:B------:R-:W-:Y:S06]  /*9fc0*/  @P0 LEA.HI.X R167, R154, c[0x0][0x1cc], R155, 0x1, P2 ;  /* 0x000073009aa70a11 */ /* 0x000fec00010f0c9b */
[----:B------:R1:W-:Y:S07]  /*9fd0*/  @P1 LDGSTS.E.BYPASS.LTC128B.128 [R218+0x4880], [R160.64], !P5 ;  /* 0x04880000a0da1fae */ /* 0x0003ee000e901d4a */
[----:B------:R1:W-:Y:S07]  /*9fe0*/  @P1 LDGSTS.E.BYPASS.LTC128B.128 [R218+0x5480], [R158.64], !P4 ;  /* 0x054800009eda1fae */ /* 0x0003ee000e101d4a */
[----:B------:R1:W-:Y:S07]  /*9ff0*/  @P0 LDGSTS.E.BYPASS.LTC128B.128 [R218+0x4480], [R162.64], !P6 ;  /* 0x04480000a2da0fae */ /* 0x0003ee000f101d4a */
[----:B------:R1:W-:Y:S07]  /*a000*/  @P0 LDGSTS.E.BYPASS.LTC128B.128 [R218+0x5080], [R156.64], !P5 ;  /* 0x050800009cda0fae */ /* 0x0003ee000e901d4a */
[----:B------:R1:W-:Y:S02]  /*a010*/  @P0 LDGSTS.E.BYPASS.LTC128B.128 [R218+0x5c80], [R166.64], !P4 ;  /* 0x05c80000a6da0fae */ /* 0x0003e4000e101d4a */
.L_x_204:
[----:B------:R-:W-:Y:S01]  /*a020*/  FMNMX.FTZ R150, R4, R151, !PT ;  /* 0x0000009704967209 */ /* 0x000fe20007810000 */
[----:B------:R-:W0:Y:S01]  /*a030*/  LDGDEPBAR ;  /* 0x00000000000079af */ /* 0x000e220000000000 */
[----:B------:R-:W-:Y:S02]  /*a040*/  FMNMX.FTZ R154, R6, R149, !PT ;  /* 0x00000095069a7209 */ /* 0x000fe40007810000 */
[----:B------:R-:W-:Y:S02]  /*a050*/  FMNMX.FTZ R153, R5, R150, !PT ;  /* 0x0000009605997209 */ /* 0x000fe40007810000 */
[----:B-1----:R-:W-:Y:S02]  /*a060*/  FMNMX.FTZ R156, R8, R3, !PT ;  /* 0x00000003089c7209 */ /* 0x002fe40007810000 */
        /* <DEDUP_REMOVED lines=26> */
[----:B------:R-:W-:Y:S01]  /*a210*/  SHFL.BFLY PT, R150, R153, 0x2, 0x1f ;  /* 0x0c401f0099967f89 */ /* 0x000fe200000e0000 */
        /* <DEDUP_REMOVED lines=8> */
[C---:B------:R-:W-:Y:S02]  /*a2a0*/  ISETP.GT.AND P0, PT, R226.reuse, UR4, PT ;  /* 0x00000004e2007c0c */ /* 0x040fe4000bf04270 */
[----:B------:R-:W-:Y:S03]  /*a2b0*/  IADD3 R226, R226, -0x1, RZ ;  /* 0xffffffffe2e27810 */ /* 0x000fe60007ffe0ff */
[----:B------:R-:W1:Y:S02]  /*a2c0*/  SHFL.BFLY PT, R156, R3, 0x2, 0x1f ;  /* 0x0c401f00039c7f89 */ /* 0x000e6400000e0000 */
[----:B-1----:R-:W-:Y:S02]  /*a2d0*/  FMNMX.FTZ R156, R3, R156, !PT ;  /* 0x0000009c039c7209 */ /* 0x002fe40007810000 */
[----:B------:R-:W-:Y:S02]  /*a2e0*/  FMNMX.FTZ R155, R153, R150, !PT ;  /* 0x00000096999b7209 */ /* 0x000fe40007810000 */
[----:B------:R-:W-:Y:S02]  /*a2f0*/  FMNMX.FTZ R153, R11, R158, !PT ;  /* 0x0000009e0b997209 */ /* 0x000fe40007810000 */
[----:B------:R-:W-:Y:S01]  /*a300*/  FMNMX.FTZ R150, R160, R149, !PT ;  /* 0x00000095a0967209 */ /* 0x000fe20007810000 */
[----:B------:R-:W1:Y:S01]  /*a310*/  SHFL.BFLY PT, R154, R155, 0x1, 0x1f ;  /* 0x0c201f009b9a7f89 */ /* 0x000e6200000e0000 */
[----:B------:R-:W-:Y:S04]  /*a320*/  FMNMX.FTZ R158, R14, R153, !PT ;  /* 0x000000990e9e7209 */ /* 0x000fe80007810000 */
[----:B------:R-:W-:Y:S03]  /*a330*/  FMNMX.FTZ R153, R15, R158, !PT ;  /* 0x0000009e0f997209 */ /* 0x000fe60007810000 */
[----:B------:R-:W2:Y:S01]  /*a340*/  SHFL.BFLY PT, R149, R150, 0x1, 0x1f ;  /* 0x0c201f0096957f89 */ /* 0x000ea200000e0000 */
[----:B------:R-:W-:Y:S04]  /*a350*/  FMNMX.FTZ R158, R26, R153, !PT ;  /* 0x000000991a9e7209 */ /* 0x000fe80007810000 */
[----:B------:R-:W-:Y:S03]  /*a360*/  FMNMX.FTZ R3, R27, R158, !PT ;  /* 0x0000009e1b037209 */ /* 0x000fe60007810000 */
[----:B------:R-:W3:Y:S01]  /*a370*/  SHFL.BFLY PT, R153, R156, 0x1, 0x1f ;  /* 0x0c201f009c997f89 */ /* 0x000ee200000e0000 */
[----:B-1----:R-:W-:Y:S02]  /*a380*/  FMNMX.FTZ R151, R155, R154, !PT ;  /* 0x0000009a9b977209 */ /* 0x002fe40007810000 */
[----:B------:R-:W-:Y:S03]  /*a390*/  FMNMX.FTZ R154, R30, R3, !PT ;  /* 0x000000031e9a7209 */ /* 0x000fe60007810000 */
[----:B------:R-:W-:Y:S01]  /*a3a0*/  FADD.FTZ R3, -R151, R148 ;  /* 0x0000009497037221 */ /* 0x000fe20000010100 */
[----:B------:R-:W-:Y:S01]  /*a3b0*/  FMNMX.FTZ R155, R31, R154, !PT ;  /* 0x0000009a1f9b7209 */ /* 0x000fe20007810000 */
[----:B------:R-:W-:Y:S01]  /*a3c0*/  FMUL.FTZ R178, R151, c[0x0][0x2d0] ;  /* 0x0000b40097b27a20 */ /* 0x000fe20000410000 */
[----:B--2---:R-:W-:Y:S01]  /*a3d0*/  FMNMX.FTZ R149, R150, R149, !PT ;  /* 0x0000009596957209 */ /* 0x004fe20007810000 */
[----:B------:R-:W-:Y:S01]  /*a3e0*/  FMUL.FTZ R150, R3, c[0x0][0x2d0] ;  /* 0x0000b40003967a20 */ /* 0x000fe20000410000 */
[----:B------:R-:W-:Y:S01]  /*a3f0*/  FMNMX.FTZ R154, R42, R155, !PT ;  /* 0x0000009b2a9a7209 */ /* 0x000fe20007810000 */
[----:B------:R-:W-:Y:S02]  /*a400*/  FFMA.FTZ R161, R5, c[0x0][0x2d0], -R178 ;  /* 0x0000b40005a17a23 */ /* 0x000fe400000108b2 */
[----:B------:R-:W-:Y:S01]  /*a410*/  FADD.FTZ R155, -R149, R2 ;  /* 0x00000002959b7221 */ /* 0x000fe20000010100 */
[----:B------:R-:W-:Y:S01]  /*a420*/  FMNMX.FTZ R3, R43, R154, !PT ;  /* 0x0000009a2b037209 */ /* 0x000fe20007810000 */
[----:B------:R-:W-:Y:S01]  /*a430*/  FMUL.FTZ R176, R149, c[0x0][0x2d0] ;  /* 0x0000b40095b07a20 */ /* 0x000fe20000410000 */
[----:B------:R-:W1:Y:S01]  /*a440*/  MUFU.EX2 R150, R150 ;  /* 0x0000009600967308 */ /* 0x000e620000000800 */
[----:B------:R-:W-:Y:S01]  /*a450*/  FMUL.FTZ R148, R155, c[0x0][0x2d0] ;  /* 0x0000b4009b947a20 */ /* 0x000fe20000410000 */
[----:B------:R-:W-:Y:S01]  /*a460*/  FMNMX.FTZ R154, R46, R3, !PT ;  /* 0x000000032e9a7209 */ /* 0x000fe20007810000 */
[----:B------:R-:W-:Y:S01]  /*a470*/  FFMA.FTZ R162, R6, c[0x0][0x2d0], -R176 ;  /* 0x0000b40006a27a23 */ /* 0x000fe200000108b0 */
[----:B---3--:R-:W-:Y:S01]  /*a480*/  FMNMX.FTZ R3, R156, R153, !PT ;  /* 0x000000999c037209 */ /* 0x008fe20007810000 */
[----:B------:R-:W-:Y:S01]  /*a490*/  FFMA.FTZ R160, R4, c[0x0][0x2d0], -R178 ;  /* 0x0000b40004a07a23 */ /* 0x000fe200000108b2 */
[----:B------:R-:W-:Y:S01]  /*a4a0*/  FMNMX.FTZ R153, R47, R154, !PT ;  /* 0x0000009a2f997209 */ /* 0x000fe20007810000 */
[----:B------:R-:W-:Y:S01]  /*a4b0*/  FFMA.FTZ R7, R7, c[0x0][0x2d0], -R176 ;  /* 0x0000b40007077a23 */ /* 0x000fe200000108b0 */
[----:B------:R-:W-:Y:S01]  /*a4c0*/  LDSM.16.MT88.4 R156, [R212+0x1880] ;  /* 0x00188000d49c783b */ /* 0x000fe20000004200 */
[C---:B------:R-:W-:Y:S01]  /*a4d0*/  FADD.FTZ R154, -R3.reuse, R0 ;  /* 0x00000000039a7221 */ /* 0x040fe20000010100 */
[----:B------:R-:W2:Y:S01]  /*a4e0*/  MUFU.EX2 R148, R148 ;  /* 0x0000009400947308 */ /* 0x000ea20000000800 */
[----:B------:R-:W-:Y:S02]  /*a4f0*/  FMUL.FTZ R175, R3, c[0x0][0x2d0] ;  /* 0x0000b40003af7a20 */ /* 0x000fe40000410000 */
[----:B------:R-:W-:Y:S02]  /*a500*/  FMUL.FTZ R2, R154, c[0x0][0x2d0] ;  /* 0x0000b4009a027a20 */ /* 0x000fe40000410000 */
[--C-:B------:R-:W-:Y:S01]  /*a510*/  FFMA.FTZ R163, R16, c[0x0][0x2d0], -R178.reuse ;  /* 0x0000b40010a37a23 */ /* 0x100fe200000108b2 */
[----:B------:R-:W3:Y:S01]  /*a520*/  SHFL.BFLY PT, R0, R153, 0x2, 0x1f ;  /* 0x0c401f0099007f89 */ /* 0x000ee200000e0000 */
[----:B------:R-:W-:Y:S02]  /*a530*/  FFMA.FTZ R164, R17, c[0x0][0x2d0], -R178 ;  /* 0x0000b40011a47a23 */ /* 0x000fe400000108b2 */
[--C-:B------:R-:W-:Y:S01]  /*a540*/  FFMA.FTZ R165, R18, c[0x0][0x2d0], -R176.reuse ;  /* 0x0000b40012a57a23 */ /* 0x100fe200000108b0 */
[----:B------:R-:W-:Y:S01]  /*a550*/  MUFU.EX2 R160, R160 ;  /* 0x000000a000a07308 */ /* 0x000fe20000000800 */
[----:B------:R-:W-:Y:S02]  /*a560*/  FFMA.FTZ R166, R19, c[0x0][0x2d0], -R176 ;  /* 0x0000b40013a67a23 */ /* 0x000fe400000108b0 */
[--C-:B------:R-:W-:Y:S02]  /*a570*/  FFMA.FTZ R8, R8, c[0x0][0x2d0], -R175.reuse ;  /* 0x0000b40008087a23 */ /* 0x100fe400000108af */
[--C-:B------:R-:W-:Y:S02]  /*a580*/  FFMA.FTZ R167, R9, c[0x0][0x2d0], -R175.reuse ;  /* 0x0000b40009a77a23 */ /* 0x100fe400000108af */
[--C-:B------:R-:W-:Y:S02]  /*a590*/  FFMA.FTZ R168, R12, c[0x0][0x2d0], -R175.reuse ;  /* 0x0000b4000ca87a23 */ /* 0x100fe400000108af */
[--C-:B------:R-:W-:Y:S01]  /*a5a0*/  FFMA.FTZ R169, R13, c[0x0][0x2d0], -R175.reuse ;  /* 0x0000b4000da97a23 */ /* 0x100fe200000108af */
[----:B------:R-:W-:Y:S01]  /*a5b0*/  MUFU.EX2 R161, R161 ;  /* 0x000000a100a17308 */ /* 0x000fe20000000800 */
[C---:B-1----:R-:W-:Y:S02]  /*a5c0*/  FMUL.FTZ R9, R150.reuse, R145 ;  /* 0x0000009196097220 */ /* 0x042fe40000410000 */
[C---:B------:R-:W-:Y:S02]  /*a5d0*/  FMUL.FTZ R100, R150.reuse, R100 ;  /* 0x0000006496647220 */ /* 0x040fe40000410000 */
[----:B------:R-:W-:Y:S02]  /*a5e0*/  FMUL.FTZ R101, R150, R101 ;  /* 0x0000006596657220 */ /* 0x000fe40000410000 */
[C---:B--2---:R-:W-:Y:S02]  /*a5f0*/  FMUL.FTZ R102, R148.reuse, R102 ;  /* 0x0000006694667220 */ /* 0x044fe40000410000 */
[----:B------:R-:W-:Y:S01]  /*a600*/  FMUL.FTZ R103, R148, R103 ;  /* 0x0000006794677220 */ /* 0x000fe20000410000 */
[----:B---3--:R-:W-:Y:S01]  /*a610*/  FMNMX.FTZ R0, R153, R0, !PT ;  /* 0x0000000099007209 */ /* 0x008fe20007810000 */
[----:B------:R-:W-:Y:S01]  /*a620*/  MUFU.EX2 R162, R162 ;  /* 0x000000a200a27308 */ /* 0x000fe20000000800 */
[--C-:B------:R-:W-:Y:S02]  /*a630*/  FFMA.FTZ R177, R32, c[0x0][0x2d0], -R178.reuse ;  /* 0x0000b40020b17a23 */ /* 0x100fe400000108b2 */
[----:B------:R-:W-:Y:S01]  /*a640*/  FFMA.FTZ R180, R33, c[0x0][0x2d0], -R178 ;  /* 0x0000b40021b47a23 */ /* 0x000fe200000108b2 */
[----:B------:R-:W1:Y:S01]  /*a650*/  SHFL.BFLY PT, R5, R0, 0x1, 0x1f ;  /* 0x0c201f0000057f89 */ /* 0x000e6200000e0000 */
[--C-:B------:R-:W-:Y:S02]  /*a660*/  FFMA.FTZ R179, R34, c[0x0][0x2d0], -R176.reuse ;  /* 0x0000b40022b37a23 */ /* 0x100fe400000108b0 */
[----:B------:R-:W-:Y:S02]  /*a670*/  FFMA.FTZ R182, R35, c[0x0][0x2d0], -R176 ;  /* 0x0000b40023b67a23 */ /* 0x000fe400000108b0 */
[--C-:B------:R-:W-:Y:S01]  /*a680*/  FFMA.FTZ R189, R36, c[0x0][0x2d0], -R178.reuse ;  /* 0x0000b40024bd7a23 */ /* 0x100fe200000108b2 */
[----:B------:R-:W2:Y:S01]  /*a690*/  MUFU.EX2 R7, R7 ;  /* 0x0000000700077308 */ /* 0x000ea20000000800 */
[----:B------:R-:W-:Y:S01]  /*a6a0*/  FFMA.FTZ R192, R37, c[0x0][0x2d0], -R178 ;  /* 0x0000b40025c07a23 */ /* 0x000fe200000108b2 */
[----:B------:R-:W-:Y:S01]  /*a6b0*/  LDSM.16.MT88.4 R32, [R212+0x3080] ;  /* 0x00308000d420783b */ /* 0x000fe20000004200 */
[--C-:B------:R-:W-:Y:S02]  /*a6c0*/  FFMA.FTZ R191, R38, c[0x0][0x2d0], -R176.reuse ;  /* 0x0000b40026bf7a23 */ /* 0x100fe400000108b0 */
[----:B------:R-:W-:Y:S02]  /*a6d0*/  FFMA.FTZ R194, R39, c[0x0][0x2d0], -R176 ;  /* 0x0000b40027c27a23 */ /* 0x000fe400000108b0 */
[--C-:B------:R-:W-:Y:S02]  /*a6e0*/  FFMA.FTZ R196, R40, c[0x0][0x2d0], -R175.reuse ;  /* 0x0000b40028c47a23 */ /* 0x100fe400000108af */
[--C-:B------:R-:W-:Y:S01]  /*a6f0*/  FFMA.FTZ R197, R41, c[0x0][0x2d0], -R175.reuse ;  /* 0x0000b40029c57a23 */ /* 0x100fe200000108af */
[----:B------:R-:W-:Y:S01]  /*a700*/  MUFU.EX2 R163, R163 ;  /* 0x000000a300a37308 */ /* 0x000fe20000000800 */
[----:B------:R-:W-:Y:S01]  /*a710*/  LDSM.16.MT88.4 R36, [R214+0x3480] ;  /* 0x00348000d624783b */ /* 0x000fe20000004200 */
[----:B------:R-:W-:Y:S02]  /*a720*/  FFMA.FTZ R193, R48, c[0x0][0x2d0], -R178 ;  /* 0x0000b40030c17a23 */ /* 0x000fe400000108b2 */
[----:B------:R-:W-:Y:S02]  /*a730*/  FFMA.FTZ R195, R50, c[0x0][0x2d0], -R176 ;  /* 0x0000b40032c37a23 */ /* 0x000fe400000108b0 */
[--C-:B------:R-:W-:Y:S01]  /*a740*/  FFMA.FTZ R200, R44, c[0x0][0x2d0], -R175.reuse ;  /* 0x0000b4002cc87a23 */ /* 0x100fe200000108af */
[----:B-1----:R-:W-:Y:S01]  /*a750*/  FMNMX.FTZ R5, R0, R5, !PT ;  /* 0x0000000500057209 */ /* 0x002fe20007810000 */
[C---:B------:R-:W-:Y:S02]  /*a760*/  FMUL.FTZ R120, R150.reuse, R120 ;  /* 0x0000007896787220 */ /* 0x040fe40000410000 */
[----:B------:R-:W1:Y:S01]  /*a770*/  MUFU.EX2 R164, R164 ;  /* 0x000000a400a47308 */ /* 0x000e620000000800 */
[----:B------:R-:W-:Y:S02]  /*a780*/  FMUL.FTZ R121, R150, R121 ;  /* 0x0000007996797220 */ /* 0x000fe40000410000 */
[----:B------:R-:W-:Y:S01]  /*a790*/  FADD.FTZ R6, -R5, R152 ;  /* 0x0000009805067221 */ /* 0x000fe20000010100 */
[----:B--2---:R-:W-:Y:S01]  /*a7a0*/  F2FP.BF16.PACK_AB R145, R7, R162 ;  /* 0x000000a20791723e */ /* 0x004fe200000010ff */
[----:B------:R-:W2:Y:S01]  /*a7b0*/  LDSM.16.MT88.4 R152, [R214+0x1880] ;  /* 0x00188000d698783b */ /* 0x000ea20000004200 */
[----:B------:R-:W-:Y:S02]  /*a7c0*/  FMUL.FTZ R174, R5, c[0x0][0x2d0] ;  /* 0x0000b40005ae7a20 */ /* 0x000fe40000410000 */
[----:B------:R-:W-:Y:S02]  /*a7d0*/  FMUL.FTZ R0, R6, c[0x0][0x2d0] ;  /* 0x0000b40006007a20 */ /* 0x000fe40000410000 */
[----:B------:R-:W-:Y:S01]  /*a7e0*/  MUFU.EX2 R165, R165 ;  /* 0x000000a500a57308 */ /* 0x000fe20000000800 */
[--C-:B------:R-:W-:Y:S02]  /*a7f0*/  FFMA.FTZ R170, R10, c[0x0][0x2d0], -R174.reuse ;  /* 0x0000b4000aaa7a23 */ /* 0x100fe400000108ae */
[--C-:B------:R-:W-:Y:S02]  /*a800*/  FFMA.FTZ R171, R11, c[0x0][0x2d0], -R174.reuse ;  /* 0x0000b4000bab7a23 */ /* 0x100fe400000108ae */
[--C-:B------:R-:W-:Y:S02]  /*a810*/  FFMA.FTZ R172, R14, c[0x0][0x2d0], -R174.reuse ;  /* 0x0000b4000eac7a23 */ /* 0x100fe400000108ae */
[--C-:B------:R-:W-:Y:S02]  /*a820*/  FFMA.FTZ R173, R15, c[0x0][0x2d0], -R174.reuse ;  /* 0x0000b4000fad7a23 */ /* 0x100fe400000108ae */
[C---:B------:R-:W-:Y:S01]  /*a830*/  FMUL.FTZ R10, R148.reuse, R146 ;  /* 0x00000092940a7220 */ /* 0x040fe20000410000 */
[----:B------:R-:W3:Y:S01]  /*a840*/  MUFU.EX2 R166, R166 ;  /* 0x000000a600a67308 */ /* 0x000ee20000000800 */
[----:B------:R-:W-:Y:S02]  /*a850*/  FMUL.FTZ R11, R148, R147 ;  /* 0x00000093940b7220 */ /* 0x000fe40000410000 */
[--C-:B------:R-:W-:Y:S01]  /*a860*/  FFMA.FTZ R198, R42, c[0x0][0x2d0], -R174.reuse ;  /* 0x0000b4002ac67a23 */ /* 0x100fe200000108ae */
[----:B-1----:R-:W-:Y:S01]  /*a870*/  F2FP.BF16.PACK_AB R146, R164, R163 ;  /* 0x000000a3a492723e */ /* 0x002fe200000010ff */
[--C-:B------:R-:W-:Y:S02]  /*a880*/  FFMA.FTZ R199, R43, c[0x0][0x2d0], -R174.reuse ;  /* 0x0000b4002bc77a23 */ /* 0x100fe400000108ae */
[----:B------:R-:W-:Y:S01]  /*a890*/  LDSM.16.MT88.4 R40, [R214+0x2080] ;  /* 0x00208000d628783b */ /* 0x000fe20000004200 */
[----:B------:R-:W-:Y:S02]  /*a8a0*/  FFMA.FTZ R201, R46, c[0x0][0x2d0], -R174 ;  /* 0x0000b4002ec97a23 */ /* 0x000fe400000108ae */
[----:B------:R1:W-:Y:S01]  /*a8b0*/  MUFU.EX2 R6, R8 ;  /* 0x0000000800067308 */ /* 0x0003e20000000800 */
[C---:B------:R-:W-:Y:S02]  /*a8c0*/  FMUL.FTZ R122, R148.reuse, R122 ;  /* 0x0000007a947a7220 */ /* 0x040fe40000410000 */
[----:B------:R-:W-:Y:S02]  /*a8d0*/  FMUL.FTZ R123, R148, R123 ;  /* 0x0000007b947b7220 */ /* 0x000fe40000410000 */
[C---:B------:R-:W-:Y:S02]  /*a8e0*/  FMUL.FTZ R128, R150.reuse, R128 ;  /* 0x0000008096807220 */ /* 0x040fe40000410000 */
[----:B------:R-:W-:Y:S02]  /*a8f0*/  FMUL.FTZ R129, R150, R129 ;  /* 0x0000008196817220 */ /* 0x000fe40000410000 */
[C---:B------:R-:W-:Y:S01]  /*a900*/  FMUL.FTZ R130, R148.reuse, R130 ;  /* 0x0000008294827220 */ /* 0x040fe20000410000 */
[----:B------:R-:W4:Y:S01]  /*a910*/  MUFU.EX2 R2, R2 ;  /* 0x0000000200027308 */ /* 0x000f220000000800 */
[----:B------:R-:W-:Y:S02]  /*a920*/  FMUL.FTZ R131, R148, R131 ;  /* 0x0000008394837220 */ /* 0x000fe40000410000 */
[----:B------:R-:W-:Y:S01]  /*a930*/  FMUL.FTZ R52, R150, R52 ;  /* 0x0000003496347220 */ /* 0x000fe20000410000 */
[----:B---3--:R-:W-:Y:S01]  /*a940*/  F2FP.BF16.PACK_AB R147, R166, R165 ;  /* 0x000000a5a693723e */ /* 0x008fe200000010ff */
[----:B------:R-:W-:Y:S02]  /*a950*/  FMUL.FTZ R53, R150, R53 ;  /* 0x0000003596357220 */ /* 0x000fe40000410000 */
[C---:B------:R-:W-:Y:S02]  /*a960*/  FMUL.FTZ R54, R148.reuse, R54 ;  /* 0x0000003694367220 */ /* 0x040fe40000410000 */
[----:B------:R-:W-:Y:S01]  /*a970*/  FMUL.FTZ R55, R148, R55 ;  /* 0x0000003794377220 */ /* 0x000fe20000410000 */
[----:B------:R-:W3:Y:S01]  /*a980*/  MUFU.EX2 R0, R0 ;  /* 0x0000000000007308 */ /* 0x000ee20000000800 */
[C---:B------:R-:W-:Y:S02]  /*a990*/  FMUL.FTZ R64, R150.reuse, R64 ;  /* 0x0000004096407220 */ /* 0x040fe40000410000 */
[C---:B------:R-:W-:Y:S02]  /*a9a0*/  FMUL.FTZ R65, R150.reuse, R65 ;  /* 0x0000004196417220 */ /* 0x040fe40000410000 */
[----:B-1----:R-:W-:Y:S01]  /*a9b0*/  FMUL.FTZ R8, R150, R144 ;  /* 0x0000009096087220 */ /* 0x002fe20000410000 */
[----:B------:R-:W-:Y:S01]  /*a9c0*/  F2FP.BF16.PACK_AB R144, R161, R160 ;  /* 0x000000a0a190723e */ /* 0x000fe200000010ff */
[C---:B------:R-:W-:Y:S02]  /*a9d0*/  FMUL.FTZ R66, R148.reuse, R66 ;  /* 0x0000004294427220 */ /* 0x040fe40000410000 */
[----:B------:R-:W-:Y:S01]  /*a9e0*/  FMUL.FTZ R67, R148, R67 ;  /* 0x0000004394437220 */ /* 0x000fe20000410000 */
[----:B------:R-:W1:Y:S01]  /*a9f0*/  MUFU.EX2 R167, R167 ;  /* 0x000000a700a77308 */ /* 0x000e620000000800 */
[----:B------:R-:W-:Y:S02]  /*aa00*/  FMUL.FTZ R68, R150, R68 ;  /* 0x0000004496447220 */ /* 0x000fe40000410000 */
[-C--:B--2---:R-:W-:Y:S05]  /*aa10*/  HMMA.16816.F32.BF16 R8, R144, R152.reuse, R8 ;  /* 0x000000989008723c */ /* 0x084fea0000041808 */
[C---:B----4-:R-:W-:Y:S02]  /*aa20*/  FMUL.FTZ R12, R2.reuse, R140 ;  /* 0x0000008c020c7220 */ /* 0x050fe40000410000 */
[----:B------:R-:W-:Y:S01]  /*aa30*/  MUFU.EX2 R168, R168 ;  /* 0x000000a800a87308 */ /* 0x000fe20000000800 */
[----:B------:R-:W-:Y:S04]  /*aa40*/  FMUL.FTZ R13, R2, R141 ;  /* 0x0000008d020d7220 */ /* 0x000fe80000410000 */
[C---:B---3--:R-:W-:Y:S02]  /*aa50*/  FMUL.FTZ R14, R0.reuse, R142 ;  /* 0x0000008e000e7220 */ /* 0x048fe40000410000 */
[----:B------:R-:W-:Y:S02]  /*aa60*/  FMUL.FTZ R15, R0, R143 ;  /* 0x0000008f000f7220 */ /* 0x000fe40000410000 */
[C---:B------:R-:W-:Y:S01]  /*aa70*/  FMUL.FTZ R16, R2.reuse, R136 ;  /* 0x0000008802107220 */ /* 0x040fe20000410000 */
[----:B------:R-:W2:Y:S01]  /*aa80*/  MUFU.EX2 R169, R169 ;  /* 0x000000a900a97308 */ /* 0x000ea20000000800 */
[----:B------:R-:W-:Y:S02]  /*aa90*/  FMUL.FTZ R17, R2, R137 ;  /* 0x0000008902117220 */ /* 0x000fe40000410000 */
[C---:B------:R-:W-:Y:S01]  /*aaa0*/  FMUL.FTZ R18, R0.reuse, R138 ;  /* 0x0000008a00127220 */ /* 0x040fe20000410000 */
[----:B-1----:R-:W-:Y:S01]  /*aab0*/  F2FP.BF16.PACK_AB R140, R167, R6 ;  /* 0x00000006a78c723e */ /* 0x002fe200000010ff */
[----:B------:R-:W-:Y:S02]  /*aac0*/  FMUL.FTZ R19, R0, R139 ;  /* 0x0000008b00137220 */ /* 0x000fe40000410000 */
[----:B------:R-:W1:Y:S01]  /*aad0*/  LDSM.16.MT88.4 R136, [R214+0x2480] ;  /* 0x00248000d688783b */ /* 0x000e620000004200 */
[C---:B------:R-:W-:Y:S02]  /*aae0*/  FMUL.FTZ R104, R150.reuse, R104 ;  /* 0x0000006896687220 */ /* 0x040fe40000410000 */
[----:B------:R-:W-:Y:S01]  /*aaf0*/  MUFU.EX2 R170, R170 ;  /* 0x000000aa00aa7308 */ /* 0x000fe20000000800 */
[----:B------:R-:W-:Y:S02]  /*ab00*/  FMUL.FTZ R105, R150, R105 ;  /* 0x0000006996697220 */ /* 0x000fe40000410000 */
[C---:B------:R-:W-:Y:S02]  /*ab10*/  FMUL.FTZ R106, R148.reuse, R106 ;  /* 0x0000006a946a7220 */ /* 0x040fe40000410000 */
[----:B------:R-:W-:Y:S02]  /*ab20*/  FMUL.FTZ R107, R148, R107 ;  /* 0x0000006b946b7220 */ /* 0x000fe40000410000 */
[C---:B------:R-:W-:Y:S02]  /*ab30*/  FMUL.FTZ R124, R2.reuse, R124 ;  /* 0x0000007c027c7220 */ /* 0x040fe40000410000 */
[----:B------:R-:W-:Y:S01]  /*ab40*/  FMUL.FTZ R125, R2, R125 ;  /* 0x0000007d027d7220 */ /* 0x000fe20000410000 */
[----:B------:R-:W3:Y:S01]  /*ab50*/  MUFU.EX2 R171, R171 ;  /* 0x000000ab00ab7308 */ /* 0x000ee20000000800 */
[C---:B------:R-:W-:Y:S02]  /*ab60*/  FMUL.FTZ R126, R0.reuse, R126 ;  /* 0x0000007e007e7220 */ /* 0x040fe40000410000 */
[----:B------:R-:W-:Y:S01]  /*ab70*/  FMUL.FTZ R127, R0, R127 ;  /* 0x0000007f007f7220 */ /* 0x000fe20000410000 */
[----:B--2---:R-:W-:Y:S01]  /*ab80*/  F2FP.BF16.PACK_AB R142, R169, R168 ;  /* 0x000000a8a98e723e */ /* 0x004fe200000010ff */
[C---:B------:R-:W-:Y:S02]  /*ab90*/  FMUL.FTZ R56, R2.reuse, R56 ;  /* 0x0000003802387220 */ /* 0x040fe40000410000 */
[----:B------:R-:W-:Y:S02]  /*aba0*/  FMUL.FTZ R57, R2, R57 ;  /* 0x0000003902397220 */ /* 0x000fe40000410000 */
[C---:B------:R-:W-:Y:S01]  /*abb0*/  FMUL.FTZ R58, R0.reuse, R58 ;  /* 0x0000003a003a7220 */ /* 0x040fe20000410000 */
[----:B------:R-:W-:Y:S01]  /*abc0*/  MUFU.EX2 R172, R172 ;  /* 0x000000ac00ac7308 */ /* 0x000fe20000000800 */
[----:B------:R-:W-:Y:S02]  /*abd0*/  FMUL.FTZ R59, R0, R59 ;  /* 0x0000003b003b7220 */ /* 0x000fe40000410000 */
[C---:B------:R-:W-:Y:S02]  /*abe0*/  FMUL.FTZ R60, R2.reuse, R60 ;  /* 0x0000003c023c7220 */ /* 0x040fe40000410000 */
[----:B------:R-:W-:Y:S02]  /*abf0*/  FMUL.FTZ R61, R2, R61 ;  /* 0x0000003d023d7220 */ /* 0x000fe40000410000 */
[C---:B------:R-:W-:Y:S02]  /*ac00*/  FMUL.FTZ R62, R0.reuse, R62 ;  /* 0x0000003e003e7220 */ /* 0x040fe40000410000 */
[----:B------:R-:W-:Y:S01]  /*ac10*/  FMUL.FTZ R63, R0, R63 ;  /* 0x0000003f003f7220 */ /* 0x000fe20000410000 */
[----:B------:R-:W2:Y:S01]  /*ac20*/  MUFU.EX2 R173, R173 ;  /* 0x000000ad00ad7308 */ /* 0x000ea20000000800 */
[----:B------:R-:W-:Y:S02]  /*ac30*/  FMUL.FTZ R69, R150, R69 ;  /* 0x0000004596457220 */ /* 0x000fe40000410000 */
[C---:B------:R-:W-:Y:S01]  /*ac40*/  FMUL.FTZ R70, R148.reuse, R70 ;  /* 0x0000004694467220 */ /* 0x040fe20000410000 */
        /* <DEDUP_REMOVED lines=12> */
[C---:B------:R-:W-:Y:S01]  /*ad10*/  FMUL.FTZ R80, R150.reuse, R80 ;  /* 0x0000005096507220 */ /* 0x040fe20000410000 */
[----:B--2---:R-:W-:Y:S01]  /*ad20*/  F2FP.BF16.PACK_AB R143, R173, R172 ;  /* 0x000000acad8f723e */ /* 0x004fe200000010ff */
[----:B------:R-:W-:Y:S02]  /*ad30*/  FMUL.FTZ R81, R150, R81 ;  /* 0x0000005196517220 */ /* 0x000fe40000410000 */
[C---:B------:R-:W-:Y:S02]  /*ad40*/  FMUL.FTZ R82, R148.reuse, R82 ;  /* 0x0000005294527220 */ /* 0x040fe40000410000 */
[----:B------:R-:W-:Y:S01]  /*ad50*/  FMUL.FTZ R83, R148, R83 ;  /* 0x0000005394537220 */ /* 0x000fe20000410000 */
[----:B------:R-:W-:Y:S01]  /*ad60*/  MUFU.EX2 R179, R179 ;  /* 0x000000b300b37308 */ /* 0x000fe20000000800 */
[C---:B------:R-:W-:Y:S04]  /*ad70*/  HMMA.16816.F32.BF16 R12, R140.reuse, R152, R12 ;  /* 0x000000988c0c723c */ /* 0x040fe8000004180c */
[C---:B------:R-:W-:Y:S02]  /*ad80*/  FMUL.FTZ R84, R150.reuse, R84 ;  /* 0x0000005496547220 */ /* 0x040fe40000410000 */
[----:B------:R-:W-:Y:S02]  /*ad90*/  FMUL.FTZ R85, R150, R85 ;  /* 0x0000005596557220 */ /* 0x000fe40000410000 */
[-C--:B------:R-:W-:Y:S01]  /*ada0*/  HMMA.16816.F32.BF16 R16, R140, R154.reuse, R16 ;  /* 0x0000009a8c10723c */ /* 0x080fe20000041810 */
[----:B------:R-:W-:Y:S03]  /*adb0*/  MUFU.EX2 R182, R182 ;  /* 0x000000b600b67308 */ /* 0x000fe60000000800 */
[C---:B------:R-:W-:Y:S02]  /*adc0*/  FMUL.FTZ R86, R148.reuse, R86 ;  /* 0x0000005694567220 */ /* 0x040fe40000410000 */
[----:B------:R-:W-:Y:S02]  /*add0*/  FMUL.FTZ R87, R148, R87 ;  /* 0x0000005794577220 */ /* 0x000fe40000410000 */
[C---:B------:R-:W-:Y:S01]  /*ade0*/  HMMA.16816.F32.BF16 R100, R144.reuse, R154, R100 ;  /* 0x0000009a9064723c */ /* 0x040fe20000041864 */
[----:B------:R-:W2:Y:S02]  /*adf0*/  LDSM.16.MT88.4 R152, [R212+0x2480] ;  /* 0x00248000d498783b */ /* 0x000ea40000004200 */
[----:B------:R-:W-:Y:S01]  /*ae00*/  MUFU.EX2 R189, R189 ;  /* 0x000000bd00bd7308 */ /* 0x000fe20000000800 */
[C---:B------:R-:W-:Y:S02]  /*ae10*/  FMUL.FTZ R88, R2.reuse, R88 ;  /* 0x0000005802587220 */ /* 0x040fe40000410000 */
[C---:B------:R-:W-:Y:S02]  /*ae20*/  FMUL.FTZ R89, R2.reuse, R89 ;  /* 0x0000005902597220 */ /* 0x040fe40000410000 */
[-C--:B------:R-:W-:Y:S04]  /*ae30*/  HMMA.16816.F32.BF16 R104, R144, R156.reuse, R104 ;  /* 0x0000009c9068723c */ /* 0x080fe80000041868 */
[C---:B------:R-:W-:Y:S01]  /*ae40*/  FMUL.FTZ R108, R2.reuse, R108 ;  /* 0x0000006c026c7220 */ /* 0x040fe20000410000 */
[----:B------:R-:W-:Y:S01]  /*ae50*/  MUFU.EX2 R192, R192 ;  /* 0x000000c000c07308 */ /* 0x000fe20000000800 */
[----:B------:R-:W-:Y:S02]  /*ae60*/  FMUL.FTZ R109, R2, R109 ;  /* 0x0000006d026d7220 */ /* 0x000fe40000410000 */
[C---:B------:R-:W-:Y:S04]  /*ae70*/  FMUL.FTZ R110, R0.reuse, R110 ;  /* 0x0000006e006e7220 */ /* 0x040fe80000410000 */
[C---:B------:R-:W-:Y:S02]  /*ae80*/  FMUL.FTZ R111, R0.reuse, R111 ;  /* 0x0000006f006f7220 */ /* 0x040fe40000410000 */
[C---:B------:R-:W-:Y:S01]  /*ae90*/  FMUL.FTZ R90, R0.reuse, R90 ;  /* 0x0000005a005a7220 */ /* 0x040fe20000410000 */
[----:B------:R-:W-:Y:S01]  /*aea0*/  MUFU.EX2 R191, R191 ;  /* 0x000000bf00bf7308 */ /* 0x000fe20000000800 */
[----:B------:R-:W-:Y:S02]  /*aeb0*/  FMUL.FTZ R91, R0, R91 ;  /* 0x0000005b005b7220 */ /* 0x000fe40000410000 */
[--C-:B------:R-:W-:Y:S01]  /*aec0*/  FFMA.FTZ R181, R24, c[0x0][0x2d0], -R175.reuse ;  /* 0x0000b40018b57a23 */ /* 0x100fe200000108af */
[C---:B------:R-:W-:Y:S04]  /*aed0*/  HMMA.16816.F32.BF16 R108, R140.reuse, R156, R108 ;  /* 0x0000009c8c6c723c */ /* 0x040fe8000004186c */
[C---:B------:R-:W-:Y:S02]  /*aee0*/  FMUL.FTZ R112, R2.reuse, R112 ;  /* 0x0000007002707220 */ /* 0x040fe40000410000 */
[----:B------:R-:W-:Y:S01]  /*aef0*/  FMUL.FTZ R113, R2, R113 ;  /* 0x0000007102717220 */ /* 0x000fe20000410000 */
[----:B------:R-:W-:Y:S01]  /*af00*/  MUFU.EX2 R181, R181 ;  /* 0x000000b500b57308 */ /* 0x000fe20000000800 */
[C---:B------:R-:W-:Y:S04]  /*af10*/  FMUL.FTZ R114, R0.reuse, R114 ;  /* 0x0000007200727220 */ /* 0x040fe80000410000 */
[----:B------:R-:W-:Y:S02]  /*af20*/  FMUL.FTZ R115, R0, R115 ;  /* 0x0000007300737220 */ /* 0x000fe40000410000 */
[--C-:B------:R-:W-:Y:S02]  /*af30*/  FFMA.FTZ R156, R20, c[0x0][0x2d0], -R178.reuse ;  /* 0x0000b400149c7a23 */ /* 0x100fe400000108b2 */
[----:B------:R-:W-:Y:S01]  /*af40*/  FMUL.FTZ R20, R2, R132 ;  /* 0x0000008402147220 */ /* 0x000fe20000410000 */
[----:B------:R-:W-:Y:S01]  /*af50*/  MUFU.EX2 R194, R194 ;  /* 0x000000c200c27308 */ /* 0x000fe20000000800 */
[--C-:B------:R-:W-:Y:S01]  /*af60*/  FFMA.FTZ R157, R21, c[0x0][0x2d0], -R178.reuse ;  /* 0x0000b400159d7a23 */ /* 0x100fe200000108b2 */
[-C--:B------:R-:W-:Y:S03]  /*af70*/  HMMA.16816.F32.BF16 R112, R140, R158.reuse, R112 ;  /* 0x0000009e8c70723c */ /* 0x080fe60000041870 */
[C---:B------:R-:W-:Y:S02]  /*af80*/  FMUL.FTZ R116, R150.reuse, R116 ;  /* 0x0000007496747220 */ /* 0x040fe40000410000 */
[----:B------:R-:W-:Y:S02]  /*af90*/  FMUL.FTZ R117, R150, R117 ;  /* 0x0000007596757220 */ /* 0x000fe40000410000 */
[C---:B------:R-:W-:Y:S01]  /*afa0*/  FMUL.FTZ R118, R148.reuse, R118 ;  /* 0x0000007694767220 */ /* 0x040fe20000410000 */
[----:B------:R-:W-:Y:S01]  /*afb0*/  MUFU.EX2 R156, R156 ;  /* 0x0000009c009c7308 */ /* 0x000fe20000000800 */
[----:B------:R-:W-:Y:S03]  /*afc0*/  FMUL.FTZ R119, R148, R119 ;  /* 0x0000007794777220 */ /* 0x000fe60000410000 */
[----:B------:R-:W-:Y:S02]  /*afd0*/  FMUL.FTZ R21, R2, R133 ;  /* 0x0000008502157220 */ /* 0x000fe40000410000 */
[----:B------:R-:W-:Y:S02]  /*afe0*/  FFMA.FTZ R178, R49, c[0x0][0x2d0], -R178 ;  /* 0x0000b40031b27a23 */ /* 0x000fe400000108b2 */
[C---:B------:R-:W-:Y:S02]  /*aff0*/  HMMA.16816.F32.BF16 R116, R144.reuse, R158, R116 ;  /* 0x0000009e9074723c */ /* 0x040fe40000041874 */
[----:B------:R-:W4:Y:S02]  /*b000*/  MUFU.EX2 R157, R157 ;  /* 0x0000009d009d7308 */ /* 0x000f240000000800 */
[--C-:B------:R-:W-:Y:S02]  /*b010*/  FFMA.FTZ R184, R25, c[0x0][0x2d0], -R175.reuse ;  /* 0x0000b40019b87a23 */ /* 0x100fe400000108af */
[----:B------:R-:W-:Y:S01]  /*b020*/  FFMA.FTZ R183, R26, c[0x0][0x2d0], -R174 ;  /* 0x0000b4001ab77a23 */ /* 0x000fe200000108ae */
[----:B---3--:R-:W-:Y:S01]  /*b030*/  F2FP.BF16.PACK_AB R26, R180, R177 ;  /* 0x000000b1b41a723e */ /* 0x008fe200000010ff */
[-C--:B-1----:R-:W-:Y:S04]  /*b040*/  HMMA.16816.F32.BF16 R120, R144, R136.reuse, R120 ;  /* 0x000000889078723c */ /* 0x082fe80000041878 */
[--C-:B------:R-:W-:Y:S01]  /*b050*/  FFMA.FTZ R158, R22, c[0x0][0x2d0], -R176.reuse ;  /* 0x0000b400169e7a23 */ /* 0x100fe200000108b0 */
[----:B------:R-:W1:Y:S01]  /*b060*/  MUFU.EX2 R184, R184 ;  /* 0x000000b800b87308 */ /* 0x000e620000000800 */
[C---:B------:R-:W-:Y:S02]  /*b070*/  FMUL.FTZ R22, R0.reuse, R134 ;  /* 0x0000008600167220 */ /* 0x040fe40000410000 */
[C---:B------:R-:W-:Y:S04]  /*b080*/  HMMA.16816.F32.BF16 R124, R140.reuse, R136, R124 ;  /* 0x000000888c7c723c */ /* 0x040fe8000004187c */
[--C-:B------:R-:W-:Y:S02]  /*b090*/  FFMA.FTZ R159, R23, c[0x0][0x2d0], -R176.reuse ;  /* 0x0000b400179f7a23 */ /* 0x100fe400000108b0 */
[----:B------:R-:W-:Y:S01]  /*b0a0*/  FMUL.FTZ R23, R0, R135 ;  /* 0x0000008700177220 */ /* 0x000fe20000410000 */
[----:B------:R-:W-:Y:S01]  /*b0b0*/  MUFU.EX2 R158, R158 ;  /* 0x0000009e009e7308 */ /* 0x000fe20000000800 */
[----:B------:R-:W3:Y:S01]  /*b0c0*/  LDSM.16.MT88.4 R132, [R214+0x3080] ;  /* 0x00308000d684783b */ /* 0x000ee20000004200 */
[----:B------:R-:W-:Y:S03]  /*b0d0*/  FFMA.FTZ R176, R51, c[0x0][0x2d0], -R176 ;  /* 0x0000b40033b07a23 */ /* 0x000fe600000108b0 */
[--C-:B------:R-:W-:Y:S01]  /*b0e0*/  FFMA.FTZ R186, R27, c[0x0][0x2d0], -R174.reuse ;  /* 0x0000b4001bba7a23 */ /* 0x100fe200000108ae */
[-C--:B------:R-:W-:Y:S03]  /*b0f0*/  HMMA.16816.F32.BF16 R20, R140, R138.reuse, R20 ;  /* 0x0000008a8c14723c */ /* 0x080fe60000041814 */
[----:B------:R-:W-:Y:S01]  /*b100*/  LDSM.16.MT88.4 R48, [R212+0x2c80] ;  /* 0x002c8000d430783b */ /* 0x000fe20000004200 */
[--C-:B------:R-:W-:Y:S01]  /*b110*/  FFMA.FTZ R185, R28, c[0x0][0x2d0], -R175.reuse ;  /* 0x0000b4001cb97a23 */ /* 0x100fe200000108af */
[----:B----4-:R-:W-:Y:S01]  /*b120*/  F2FP.BF16.PACK_AB R24, R157, R156 ;  /* 0x0000009c9d18723e */ /* 0x010fe200000010ff */
[--C-:B------:R-:W-:Y:S01]  /*b130*/  FFMA.FTZ R188, R29, c[0x0][0x2d0], -R175.reuse ;  /* 0x0000b4001dbc7a23 */ /* 0x100fe200000108af */
[----:B------:R-:W-:Y:S01]  /*b140*/  F2FP.BF16.PACK_AB R27, R182, R179 ;  /* 0x000000b3b61b723e */ /* 0x000fe200000010ff */
[C---:B------:R-:W-:Y:S01]  /*b150*/  HMMA.16816.F32.BF16 R128, R144.reuse, R138, R128 ;  /* 0x0000008a9080723c */ /* 0x040fe20000041880 */
[----:B------:R-:W4:Y:S02]  /*b160*/  MUFU.EX2 R159, R159 ;  /* 0x0000009f009f7308 */ /* 0x000f240000000800 */
[----:B------:R-:W-:Y:S01]  /*b170*/  LDSM.16.MT88.4 R136, [R212+0x1c80] ;  /* 0x001c8000d488783b */ /* 0x000fe20000004200 */
[----:B------:R-:W-:Y:S01]  /*b180*/  FFMA.FTZ R175, R45, c[0x0][0x2d0], -R175 ;  /* 0x0000b4002daf7a23 */ /* 0x000fe200000108af */
[----:B-1----:R-:W-:Y:S01]  /*b190*/  F2FP.BF16.PACK_AB R28, R184, R181 ;  /* 0x000000b5b81c723e */ /* 0x002fe200000010ff */
[--C-:B------:R-:W-:Y:S02]  /*b1a0*/  FFMA.FTZ R187, R30, c[0x0][0x2d0], -R174.reuse ;  /* 0x0000b4001ebb7a23 */ /* 0x100fe400000108ae */
[-C--:B--2---:R-:W-:Y:S03]  /*b1b0*/  HMMA.16816.F32.BF16 R52, R144, R152.reuse, R52 ;  /* 0x000000989034723c */ /* 0x084fe60000041834 */
[----:B------:R-:W-:Y:S01]  /*b1c0*/  MUFU.EX2 R183, R183 ;  /* 0x000000b700b77308 */ /* 0x000fe20000000800 */
[--C-:B------:R-:W-:Y:S02]  /*b1d0*/  FFMA.FTZ R190, R31, c[0x0][0x2d0], -R174.reuse ;  /* 0x0000b4001fbe7a23 */ /* 0x100fe400000108ae */
[----:B------:R-:W-:Y:S02]  /*b1e0*/  FFMA.FTZ R174, R47, c[0x0][0x2d0], -R174 ;  /* 0x0000b4002fae7a23 */ /* 0x000fe400000108ae */
[C---:B------:R-:W-:Y:S01]  /*b1f0*/  HMMA.16816.F32.BF16 R56, R140.reuse, R152, R56 ;  /* 0x000000988c38723c */ /* 0x040fe20000041838 */
[----:B------:R-:W-:Y:S03]  /*b200*/  LDSM.16.MT88.4 R44, [R214+0x2c80] ;  /* 0x002c8000d62c783b */ /* 0x000fe60000004200 */
[C---:B------:R-:W-:Y:S01]  /*b210*/  FMUL.FTZ R92, R2.reuse, R92 ;  /* 0x0000005c025c7220 */ /* 0x040fe20000410000 */
[----:B------:R-:W1:Y:S01]  /*b220*/  MUFU.EX2 R186, R186 ;  /* 0x000000ba00ba7308 */ /* 0x000e620000000800 */
[----:B------:R-:W-:Y:S02]  /*b230*/  FMUL.FTZ R93, R2, R93 ;  /* 0x0000005d025d7220 */ /* 0x000fe40000410000 */
[-C--:B------:R-:W-:Y:S04]  /*b240*/  HMMA.16816.F32.BF16 R60, R140, R154.reuse, R60 ;  /* 0x0000009a8c3c723c */ /* 0x080fe8000004183c */
[C---:B------:R-:W-:Y:S01]  /*b250*/  FMUL.FTZ R94, R0.reuse, R94 ;  /* 0x0000005e005e7220 */ /* 0x040fe20000410000 */
[----:B----4-:R-:W-:Y:S01]  /*b260*/  F2FP.BF16.PACK_AB R25, R159, R158 ;  /* 0x0000009e9f19723e */ /* 0x010fe200000010ff */
[----:B------:R-:W-:Y:S01]  /*b270*/  FMUL.FTZ R95, R0, R95 ;  /* 0x0000005f005f7220 */ /* 0x000fe20000410000 */
[----:B------:R-:W-:Y:S01]  /*b280*/  MUFU.EX2 R185, R185 ;  /* 0x000000b900b97308 */ /* 0x000fe20000000800 */
[C---:B------:R-:W-:Y:S01]  /*b290*/  HMMA.16816.F32.BF16 R64, R144.reuse, R154, R64 ;  /* 0x0000009a9040723c */ /* 0x040fe20000041840 */
[----:B------:R-:W-:Y:S03]  /*b2a0*/  LDSM.16.MT88.4 R152, [R214+0x3880] ;  /* 0x00388000d698783b */ /* 0x000fe60000004200 */
[C---:B------:R-:W-:Y:S02]  /*b2b0*/  FMUL.FTZ R96, R150.reuse, R96 ;  /* 0x0000006096607220 */ /* 0x040fe40000410000 */
[----:B------:R-:W-:Y:S02]  /*b2c0*/  FMUL.FTZ R97, R150, R97 ;  /* 0x0000006196617220 */ /* 0x000fe40000410000 */
[-C--:B---3--:R-:W-:Y:S01]  /*b2d0*/  HMMA.16816.F32.BF16 R68, R144, R132.reuse, R68 ;  /* 0x000000849044723c */ /* 0x088fe20000041844 */
[----:B------:R-:W2:Y:S03]  /*b2e0*/  MUFU.EX2 R188, R188 ;  /* 0x000000bc00bc7308 */ /* 0x000ea60000000800 */
[----:B------:R-:W-:Y:S01]  /*b2f0*/  FMUL.FTZ R98, R148, R98 ;  /* 0x0000006294627220 */ /* 0x000fe20000410000 */
[----:B-1----:R-:W-:Y:S01]  /*b300*/  F2FP.BF16.PACK_AB R29, R186, R183 ;  /* 0x000000b7ba1d723e */ /* 0x002fe200000010ff */
[----:B------:R-:W-:Y:S02]  /*b310*/  FMUL.FTZ R99, R148, R99 ;  /* 0x0000006394637220 */ /* 0x000fe40000410000 */
[C---:B------:R-:W-:Y:S03]  /*b320*/  HMMA.16816.F32.BF16 R72, R140.reuse, R132, R72 ;  /* 0x000000848c48723c */ /* 0x040fe60000041848 */
[----:B------:R-:W-:Y:S01]  /*b330*/  MUFU.EX2 R187, R187 ;  /* 0x000000bb00bb7308 */ /* 0x000fe20000000800 */
[----:B------:R-:W-:Y:S02]  /*b340*/  FFMA.FTZ R160, R150, R231, R160 ;  /* 0x000000e796a07223 */ /* 0x000fe400000100a0 */
[----:B------:R-:W-:Y:S02]  /*b350*/  FFMA.FTZ R162, R148, R229, R162 ;  /* 0x000000e594a27223 */ /* 0x000fe400000100a2 */
[-C--:B------:R-:W-:Y:S04]  /*b360*/  HMMA.16816.F32.BF16 R76, R140, R134.reuse, R76 ;  /* 0x000000868c4c723c */ /* 0x080fe8000004184c */
[----:B------:R-:W-:Y:S01]  /*b370*/  FFMA.FTZ R6, R2, R227, R6 ;  /* 0x000000e302067223 */ /* 0x000fe20000010006 */
[----:B------:R-:W1:Y:S01]  /*b380*/  MUFU.EX2 R190, R190 ;  /* 0x000000be00be7308 */ /* 0x000e620000000800 */
[----:B------:R-:W-:Y:S02]  /*b390*/  FFMA.FTZ R170, R0, R225, R170 ;  /* 0x000000e100aa7223 */ /* 0x000fe400000100aa */
[C---:B------:R-:W-:Y:S01]  /*b3a0*/  HMMA.16816.F32.BF16 R80, R144.reuse, R134, R80 ;  /* 0x000000869050723c */ /* 0x040fe20000041850 */
[----:B------:R-:W3:Y:S03]  /*b3b0*/  LDSM.16.MT88.4 R132, [R214+0x1c80] ;  /* 0x001c8000d684783b */ /* 0x000ee60000004200 */
[----:B--2---:R-:W-:Y:S01]  /*b3c0*/  F2FP.BF16.PACK_AB R30, R188, R185 ;  /* 0x000000b9bc1e723e */ /* 0x004fe200000010ff */
[----:B------:R-:W-:Y:S02]  /*b3d0*/  FADD.FTZ R160, R161, R160 ;  /* 0x000000a0a1a07221 */ /* 0x000fe40000010000 */
[----:B------:R-:W-:Y:S01]  /*b3e0*/  MUFU.EX2 R193, R193 ;  /* 0x000000c100c17308 */ /* 0x000fe20000000800 */
[-C--:B------:R-:W-:Y:S04]  /*b3f0*/  HMMA.16816.F32.BF16 R84, R144, R32.reuse, R84 ;  /* 0x000000209054723c */ /* 0x080fe80000041854 */
[----:B------:R-:W-:Y:S02]  /*b400*/  FADD.FTZ R162, R7, R162 ;  /* 0x000000a207a27221 */ /* 0x000fe40000010000 */
[----:B------:R-:W-:Y:S02]  /*b410*/  FADD.FTZ R167, R167, R6 ;  /* 0x00000006a7a77221 */ /* 0x000fe40000010000 */
[C---:B------:R-:W-:Y:S01]  /*b420*/  HMMA.16816.F32.BF16 R88, R140.reuse, R32, R88 ;  /* 0x000000208c58723c */ /* 0x040fe20000041858 */
[----:B------:R-:W-:Y:S03]  /*b430*/  MUFU.EX2 R178, R178 ;  /* 0x000000b200b27308 */ /* 0x000fe60000000800 */
[----:B------:R-:W-:Y:S01]  /*b440*/  FADD.FTZ R171, R171, R170 ;  /* 0x000000aaabab7221 */ /* 0x000fe20000010000 */
[----:B-1----:R-:W-:Y:S01]  /*b450*/  F2FP.BF16.PACK_AB R31, R190, R187 ;  /* 0x000000bbbe1f723e */ /* 0x002fe200000010ff */
[----:B------:R-:W-:Y:S02]  /*b460*/  FADD.FTZ R163, R163, R160 ;  /* 0x000000a0a3a37221 */ /* 0x000fe40000010000 */
[-C--:B------:R-:W-:Y:S03]  /*b470*/  HMMA.16816.F32.BF16 R92, R140, R34.reuse, R92 ;  /* 0x000000228c5c723c */ /* 0x080fe6000004185c */
[----:B------:R-:W-:Y:S01]  /*b480*/  MUFU.EX2 R195, R195 ;  /* 0x000000c300c37308 */ /* 0x000fe20000000800 */
[----:B------:R-:W-:Y:S02]  /*b490*/  FADD.FTZ R165, R165, R162 ;  /* 0x000000a2a5a57221 */ /* 0x000fe40000010000 */
[----:B------:R-:W-:Y:S02]  /*b4a0*/  FADD.FTZ R168, R168, R167 ;  /* 0x000000a7a8a87221 */ /* 0x000fe40000010000 */
[----:B------:R-:W-:Y:S01]  /*b4b0*/  HMMA.16816.F32.BF16 R96, R144, R34, R96 ;  /* 0x000000229060723c */ /* 0x000fe20000041860 */
[----:B------:R-:W1:Y:S03]  /*b4c0*/  LDSM.16.MT88.4 R32, [R214+0x2880] ;  /* 0x00288000d620783b */ /* 0x000e660000004200 */
[----:B------:R-:W-:Y:S01]  /*b4d0*/  FADD.FTZ R172, R172, R171 ;  /* 0x000000abacac7221 */ /* 0x000fe20000010000 */
[----:B------:R-:W-:Y:S01]  /*b4e0*/  MUFU.EX2 R176, R176 ;  /* 0x000000b000b07308 */ /* 0x000fe20000000800 */
[----:B------:R-:W-:Y:S02]  /*b4f0*/  FADD.FTZ R163, R164, R163 ;  /* 0x000000a3a4a37221 */ /* 0x000fe40000010000 */
[----:B------:R-:W-:Y:S01]  /*b500*/  FADD.FTZ R165, R166, R165 ;  /* 0x000000a5a6a57221 */ /* 0x000fe20000010000 */
[-C--:B---3--:R-:W-:Y:S05]  /*b510*/  HMMA.16816.F32.BF16 R8, R24, R132.reuse, R8 ;  /* 0x000000841808723c */ /* 0x088fea0000041808 */
[----:B------:R-:W-:Y:S01]  /*b520*/  FADD.FTZ R168, R169, R168 ;  /* 0x000000a8a9a87221 */ /* 0x000fe20000010000 */
[----:B------:R-:W-:Y:S01]  /*b530*/  MUFU.EX2 R196, R196 ;  /* 0x000000c400c47308 */ /* 0x000fe20000000800 */
[----:B------:R-:W-:Y:S01]  /*b540*/  FADD.FTZ R172, R173, R172 ;  /* 0x000000acadac7221 */ /* 0x000fe20000010000 */
[C---:B------:R-:W-:Y:S04]  /*b550*/  HMMA.16816.F32.BF16 R12, R28.reuse, R132, R12 ;  /* 0x000000841c0c723c */ /* 0x040fe8000004180c */
[----:B------:R-:W-:Y:S02]  /*b560*/  FADD.FTZ R156, R156, R163 ;  /* 0x000000a39c9c7221 */ /* 0x000fe40000010000 */
[----:B------:R-:W-:Y:S02]  /*b570*/  FADD.FTZ R158, R158, R165 ;  /* 0x000000a59e9e7221 */ /* 0x000fe40000010000 */
[-C--:B------:R-:W-:Y:S01]  /*b580*/  HMMA.16816.F32.BF16 R16, R28, R134.reuse, R16 ;  /* 0x000000861c10723c */ /* 0x080fe20000041810 */
[----:B------:R-:W2:Y:S03]  /*b590*/  MUFU.EX2 R197, R197 ;  /* 0x000000c500c57308 */ /* 0x000ea60000000800 */
[----:B------:R-:W-:Y:S02]  /*b5a0*/  FADD.FTZ R181, R181, R168 ;  /* 0x000000a8b5b57221 */ /* 0x000fe40000010000 */
[----:B------:R-:W-:Y:S02]  /*b5b0*/  FADD.FTZ R183, R183, R172 ;  /* 0x000000acb7b77221 */ /* 0x000fe40000010000 */
[C---:B------:R-:W-:Y:S01]  /*b5c0*/  HMMA.16816.F32.BF16 R100, R24.reuse, R134, R100 ;  /* 0x000000861864723c */ /* 0x040fe20000041864 */
[----:B------:R-:W3:Y:S02]  /*b5d0*/  LDSM.16.MT88.4 R132, [R212+0x2880] ;  /* 0x00288000d484783b */ /* 0x000ee40000004200 */
[----:B------:R-:W-:Y:S01]  /*b5e0*/  MUFU.EX2 R198, R198 ;  /* 0x000000c600c67308 */ /* 0x000fe20000000800 */
[----:B------:R-:W-:Y:S02]  /*b5f0*/  FADD.FTZ R156, R157, R156 ;  /* 0x0000009c9d9c7221 */ /* 0x000fe40000010000 */
[----:B------:R-:W-:Y:S02]  /*b600*/  FADD.FTZ R158, R159, R158 ;  /* 0x0000009e9f9e7221 */ /* 0x000fe40000010000 */
[-C--:B------:R-:W-:Y:S04]  /*b610*/  HMMA.16816.F32.BF16 R104, R24, R136.reuse, R104 ;  /* 0x000000881868723c */ /* 0x080fe80000041868 */
[----:B------:R-:W-:Y:S01]  /*b620*/  FADD.FTZ R184, R184, R181 ;  /* 0x000000b5b8b87221 */ /* 0x000fe20000010000 */
[----:B------:R-:W4:Y:S01]  /*b630*/  MUFU.EX2 R199, R199 ;  /* 0x000000c700c77308 */ /* 0x000f220000000800 */
[----:B------:R-:W-:Y:S02]  /*b640*/  FADD.FTZ R186, R186, R183 ;  /* 0x000000b7baba7221 */ /* 0x000fe40000010000 */
[C---:B------:R-:W-:Y:S04]  /*b650*/  HMMA.16816.F32.BF16 R108, R28.reuse, R136, R108 ;  /* 0x000000881c6c723c */ /* 0x040fe8000004186c */
[----:B------:R-:W-:Y:S02]  /*b660*/  FADD.FTZ R177, R177, R156 ;  /* 0x0000009cb1b17221 */ /* 0x000fe40000010000 */
[----:B------:R-:W-:Y:S01]  /*b670*/  FADD.FTZ R179, R179, R158 ;  /* 0x0000009eb3b37221 */ /* 0x000fe20000010000 */
[----:B------:R-:W-:Y:S01]  /*b680*/  MUFU.EX2 R200, R200 ;  /* 0x000000c800c87308 */ /* 0x000fe20000000800 */
[-C--:B------:R-:W-:Y:S04]  /*b690*/  HMMA.16816.F32.BF16 R112, R28, R138.reuse, R112 ;  /* 0x0000008a1c70723c */ /* 0x080fe80000041870 */
[----:B------:R-:W-:Y:S02]  /*b6a0*/  FADD.FTZ R185, R185, R184 ;  /* 0x000000b8b9b97221 */ /* 0x000fe40000010000 */
[----:B------:R-:W-:Y:S02]  /*b6b0*/  FADD.FTZ R187, R187, R186 ;  /* 0x000000babbbb7221 */ /* 0x000fe40000010000 */
[C---:B------:R-:W-:Y:S01]  /*b6c0*/  HMMA.16816.F32.BF16 R116, R24.reuse, R138, R116 ;  /* 0x0000008a1874723c */ /* 0x040fe20000041874 */
[----:B------:R-:W5:Y:S03]  /*b6d0*/  MUFU.EX2 R175, R175 ;  /* 0x000000af00af7308 */ /* 0x000f660000000800 */
[----:B------:R-:W-:Y:S02]  /*b6e0*/  FADD.FTZ R180, R180, R177 ;  /* 0x000000b1b4b47221 */ /* 0x000fe40000010000 */
[----:B------:R-:W-:Y:S02]  /*b6f0*/  FADD.FTZ R182, R182, R179 ;  /* 0x000000b3b6b67221 */ /* 0x000fe40000010000 */
[-C--:B-1----:R-:W-:Y:S03]  /*b700*/  HMMA.16816.F32.BF16 R120, R24, R32.reuse, R120 ;  /* 0x000000201878723c */ /* 0x082fe60000041878 */
[----:B------:R-:W-:Y:S01]  /*b710*/  MUFU.EX2 R201, R201 ;  /* 0x000000c900c97308 */ /* 0x000fe20000000800 */
[----:B------:R-:W-:Y:S02]  /*b720*/  FADD.FTZ R185, R188, R185 ;  /* 0x000000b9bcb97221 */ /* 0x000fe40000010000 */
[----:B------:R-:W-:Y:S02]  /*b730*/  FADD.FTZ R187, R190, R187 ;  /* 0x000000bbbebb7221 */ /* 0x000fe40000010000 */
[C---:B------:R-:W-:Y:S05]  /*b740*/  HMMA.16816.F32.BF16 R124, R28.reuse, R32, R124 ;  /* 0x000000201c7c723c */ /* 0x040fea000004187c */
[----:B------:R-:W1:Y:S03]  /*b750*/  MUFU.EX2 R174, R174 ;  /* 0x000000ae00ae7308 */ /* 0x000e660000000800 */
[-C--:B------:R-:W-:Y:S08]  /*b760*/  HMMA.16816.F32.BF16 R20, R28, R34.reuse, R20 ;  /* 0x000000221c14723c */ /* 0x080ff00000041814 */
[C---:B------:R-:W-:Y:S01]  /*b770*/  HMMA.16816.F32.BF16 R128, R24.reuse, R34, R128 ;  /* 0x000000221880723c */ /* 0x040fe20000041880 */
[----:B------:R-:W1:Y:S07]  /*b780*/  LDSM.16.MT88.4 R32, [R212+0x3480] ;  /* 0x00348000d420783b */ /* 0x000e6e0000004200 */
[-C--:B---3--:R-:W-:Y:S08]  /*b790*/  HMMA.16816.F32.BF16 R52, R24, R132.reuse, R52 ;  /* 0x000000841834723c */ /* 0x088ff00000041834 */
[C---:B------:R-:W-:Y:S08]  /*b7a0*/  HMMA.16816.F32.BF16 R56, R28.reuse, R132, R56 ;  /* 0x000000841c38723c */ /* 0x040ff00000041838 */
[-C--:B------:R-:W-:Y:S08]  /*b7b0*/  HMMA.16816.F32.BF16 R60, R28, R134.reuse, R60 ;  /* 0x000000861c3c723c */ /* 0x080ff0000004183c */
[C---:B------:R-:W-:Y:S08]  /*b7c0*/  HMMA.16816.F32.BF16 R64, R24.reuse, R134, R64 ;  /* 0x000000861840723c */ /* 0x040ff00000041840 */
[-C--:B------:R-:W-:Y:S08]  /*b7d0*/  HMMA.16816.F32.BF16 R68, R24, R36.reuse, R68 ;  /* 0x000000241844723c */ /* 0x080ff00000041844 */
[C---:B------:R-:W-:Y:S08]  /*b7e0*/  HMMA.16816.F32.BF16 R72, R28.reuse, R36, R72 ;  /* 0x000000241c48723c */ /* 0x040ff00000041848 */
[-C--:B------:R-:W-:Y:S08]  /*b7f0*/  HMMA.16816.F32.BF16 R76, R28, R38.reuse, R76 ;  /* 0x000000261c4c723c */ /* 0x080ff0000004184c */
[C---:B------:R-:W-:Y:S01]  /*b800*/  HMMA.16816.F32.BF16 R80, R24.reuse, R38, R80 ;  /* 0x000000261850723c */ /* 0x040fe20000041850 */
[----:B------:R-:W3:Y:S07]  /*b810*/  LDSM.16.MT88.4 R36, [R212+0x2080] ;  /* 0x00208000d424783b */ /* 0x000eee0000004200 */
[-C--:B-1----:R-:W-:Y:S08]  /*b820*/  HMMA.16816.F32.BF16 R84, R24, R32.reuse, R84 ;  /* 0x000000201854723c */ /* 0x082ff00000041854 */
[C---:B------:R-:W-:Y:S08]  /*b830*/  HMMA.16816.F32.BF16 R88, R28.reuse, R32, R88 ;  /* 0x000000201c58723c */ /* 0x040ff00000041858 */
[-C--:B------:R-:W-:Y:S07]  /*b840*/  HMMA.16816.F32.BF16 R92, R28, R34.reuse, R92 ;  /* 0x000000221c5c723c */ /* 0x080fee000004185c */
[----:B--2---:R-:W-:Y:S01]  /*b850*/  F2FP.BF16.PACK_AB R28, R197, R196 ;  /* 0x000000c4c51c723e */ /* 0x004fe200000010ff */
[----:B------:R-:W-:Y:S01]  /*b860*/  HMMA.16816.F32.BF16 R96, R24, R34, R96 ;  /* 0x000000221860723c */ /* 0x000fe20000041860 */
[----:B------:R-:W1:Y:S03]  /*b870*/  LDSM.16.MT88.4 R32, [R212+0x3880] ;  /* 0x00388000d420783b */ /* 0x000e660000004200 */
[----:B----4-:R-:W-:Y:S01]  /*b880*/  F2FP.BF16.PACK_AB R29, R199, R198 ;  /* 0x000000c6c71d723e */ /* 0x010fe200000010ff */
[----:B------:R-:W-:Y:S01]  /*b890*/  FADD.FTZ R196, R196, R185 ;  /* 0x000000b9c4c47221 */ /* 0x000fe20000010000 */
[----:B-----5:R-:W-:Y:S01]  /*b8a0*/  F2FP.BF16.PACK_AB R30, R175, R200 ;  /* 0x000000c8af1e723e */ /* 0x020fe200000010ff */
[----:B------:R-:W-:Y:S01]  /*b8b0*/  FADD.FTZ R198, R198, R187 ;  /* 0x000000bbc6c67221 */ /* 0x000fe20000010000 */
[----:B------:R-:W-:Y:S01]  /*b8c0*/  F2FP.BF16.PACK_AB R24, R192, R189 ;  /* 0x000000bdc018723e */ /* 0x000fe200000010ff */
[----:B------:R-:W-:Y:S03]  /*b8d0*/  FADD.FTZ R189, R189, R180 ;  /* 0x000000b4bdbd7221 */ /* 0x000fe60000010000 */
[----:B------:R-:W-:Y:S01]  /*b8e0*/  F2FP.BF16.PACK_AB R25, R194, R191 ;  /* 0x000000bfc219723e */ /* 0x000fe200000010ff */
[----:B------:R-:W-:Y:S01]  /*b8f0*/  FADD.FTZ R191, R191, R182 ;  /* 0x000000b6bfbf7221 */ /* 0x000fe20000010000 */
[----:B------:R-:W-:Y:S01]  /*b900*/  F2FP.BF16.PACK_AB R26, R178, R193 ;  /* 0x000000c1b21a723e */ /* 0x000fe200000010ff */
[----:B------:R-:W-:Y:S01]  /*b910*/  FADD.FTZ R192, R192, R189 ;  /* 0x000000bdc0c07221 */ /* 0x000fe20000010000 */
[----:B------:R-:W-:Y:S01]  /*b920*/  F2FP.BF16.PACK_AB R27, R176, R195 ;  /* 0x000000c3b01b723e */ /* 0x000fe200000010ff */
[----:B------:R-:W-:Y:S01]  /*b930*/  FADD.FTZ R194, R194, R191 ;  /* 0x000000bfc2c27221 */ /* 0x000fe20000010000 */
[----:B------:R-:W-:Y:S01]  /*b940*/  F2FP.BF16.PACK_AB R31, R174, R201 ;  /* 0x000000c9ae1f723e */ /* 0x000fe200000010ff */
[----:B------:R-:W-:Y:S02]  /*b950*/  FADD.FTZ R197, R197, R196 ;  /* 0x000000c4c5c57221 */ /* 0x000fe40000010000 */
[----:B------:R-:W-:Y:S02]  /*b960*/  FADD.FTZ R198, R199, R198 ;  /* 0x000000c6c7c67221 */ /* 0x000fe40000010000 */
[-C--:B------:R-:W-:Y:S03]  /*b970*/  HMMA.16816.F32.BF16 R144, R24, R40.reuse, R8 ;  /* 0x000000281890723c */ /* 0x080fe60000041808 */
[----:B------:R-:W-:Y:S02]  /*b980*/  FADD.FTZ R193, R193, R192 ;  /* 0x000000c0c1c17221 */ /* 0x000fe40000010000 */
[----:B------:R-:W-:Y:S02]  /*b990*/  FADD.FTZ R195, R195, R194 ;  /* 0x000000c2c3c37221 */ /* 0x000fe40000010000 */
[----:B------:R-:W-:Y:S01]  /*b9a0*/  FADD.FTZ R200, R200, R197 ;  /* 0x000000c5c8c87221 */ /* 0x000fe20000010000 */
[C---:B------:R-:W-:Y:S04]  /*b9b0*/  HMMA.16816.F32.BF16 R140, R28.reuse, R40, R12 ;  /* 0x000000281c8c723c */ /* 0x040fe8000004180c */
[----:B------:R-:W-:Y:S02]  /*b9c0*/  FADD.FTZ R201, R201, R198 ;  /* 0x000000c6c9c97221 */ /* 0x000fe40000010000 */
[----:B------:R-:W-:Y:S02]  /*b9d0*/  FADD.FTZ R231, R178, R193 ;  /* 0x000000c1b2e77221 */ /* 0x000fe40000010000 */
[-C--:B------:R-:W-:Y:S04]  /*b9e0*/  HMMA.16816.F32.BF16 R136, R28, R42.reuse, R16 ;  /* 0x0000002a1c88723c */ /* 0x080fe80000041810 */
[----:B------:R-:W-:Y:S02]  /*b9f0*/  FADD.FTZ R229, R176, R195 ;  /* 0x000000c3b0e57221 */ /* 0x000fe40000010000 */
[----:B------:R-:W-:Y:S02]  /*ba00*/  FADD.FTZ R227, R175, R200 ;  /* 0x000000c8afe37221 */ /* 0x000fe40000010000 */
[C---:B------:R-:W-:Y:S04]  /*ba10*/  HMMA.16816.F32.BF16 R100, R24.reuse, R42, R100 ;  /* 0x0000002a1864723c */ /* 0x040fe80000041864 */
[----:B------:R-:W-:Y:S04]  /*ba20*/  FADD.FTZ R225, R174, R201 ;  /* 0x000000c9aee17221 */ /* 0x000fe80000010000 */
[-C--:B---3--:R-:W-:Y:S08]  /*ba30*/  HMMA.16816.F32.BF16 R104, R24, R36.reuse, R104 ;  /* 0x000000241868723c */ /* 0x088ff00000041868 */
        /* <DEDUP_REMOVED lines=12> */
[C---:B------:R-:W-:Y:S07]  /*bb00*/  HMMA.16816.F32.BF16 R72, R28.reuse, R152, R72 ;  /* 0x000000981c48723c */ /* 0x040fee0000041848 */
[----:B------:R-:W-:Y:S01]  /*bb10*/  MOV R152, R5 ;  /* 0x0000000500987202 */ /* 0x000fe20000000f00 */
[-C--:B------:R-:W-:Y:S08]  /*bb20*/  HMMA.16816.F32.BF16 R76, R28, R154.reuse, R76 ;  /* 0x0000009a1c4c723c */ /* 0x080ff0000004184c */
[C---:B------:R-:W-:Y:S08]  /*bb30*/  HMMA.16816.F32.BF16 R80, R24.reuse, R154, R80 ;  /* 0x0000009a1850723c */ /* 0x040ff00000041850 */
[-C--:B-1----:R-:W-:Y:S08]  /*bb40*/  HMMA.16816.F32.BF16 R84, R24, R32.reuse, R84 ;  /* 0x000000201854723c */ /* 0x082ff00000041854 */
[C---:B------:R-:W-:Y:S08]  /*bb50*/  HMMA.16816.F32.BF16 R88, R28.reuse, R32, R88 ;  /* 0x000000201c58723c */ /* 0x040ff00000041858 */
[-C--:B------:R-:W-:Y:S08]  /*bb60*/  HMMA.16816.F32.BF16 R92, R28, R34.reuse, R92 ;  /* 0x000000221c5c723c */ /* 0x080ff0000004185c */
[----:B------:R-:W-:Y:S01]  /*bb70*/  HMMA.16816.F32.BF16 R96, R24, R34, R96 ;  /* 0x000000221860723c */ /* 0x000fe20000041860 */
[----:B------:R-:W-:-:S07]  /*bb80*/  @P0 BRA `(.L_x_205) ;  /* 0xffffd70000000947 */ /* 0x000fce000383ffff */
.L_x_202:
[----:B------:R-:W-:-:S13]  /*bb90*/  ISETP.GE.AND P0, PT, R226, UR6, PT ;  /* 0x00000006e2007c0c */ /* 0x000fda000bf06270 */
[----:B------:R-:W-:Y:S05]  /*bba0*/  @!P0 BRA `(.L_x_206) ;  /* 0x00003e8000008947 */ /* 0x000fea0003800000 */
[----:B------:R-:W-:Y:S01]  /*bbb0*/  IADD3 R240, P0, R232, 0x20, RZ ;  /* 0x00000020e8f07810 */ /* 0x000fe20007f1e0ff */
[----:B------:R-:W-:Y:S01]  /*bbc0*/  ULDC.64 UR4, c[0x0][0x208] ;  /* 0x0000820000047ab9 */ /* 0x000fe20000000a00 */
[----:B------:R-:W-:Y:S01]  /*bbd0*/  IADD3 R230, P1, R220, 0x20, RZ ;  /* 0x00000020dce67810 */ /* 0x000fe20007f3e0ff */
[----:B------:R-:W-:Y:S01]  /*bbe0*/  UIMAD.WIDE.U32 UR12, UR4, 0x30, URZ ;  /* 0x00000030040c78a5 */ /* 0x000fe2000f8e003f */
[-C--:B------:R-:W-:Y:S01]  /*bbf0*/  IADD3.X R239, RZ, R235.reuse, RZ, P0, !PT ;  /* 0x000000ebffef7210 */ /* 0x080fe200007fe4ff */
[----:B------:R-:W-:Y:S01]  /*bc00*/  UIMAD UR5, UR5, 0x30, URZ ;  /* 0x00000030050578a4 */ /* 0x000fe2000f8e023f */
[----:B------:R-:W-:Y:S01]  /*bc10*/  IADD3 R238, P2, R232, 0x40, RZ ;  /* 0x00000040e8ee7810 */ /* 0x000fe20007f5e0ff */
[----:B------:R-:W-:Y:S01]  /*bc20*/  IMAD.MOV.U32 R148, RZ, RZ, R149 ;  /* 0x000000ffff947224 */ /* 0x000fe200078e0095 */
[----:B------:R-:W-:Y:S01]  /*bc30*/  IADD3 R203, P0, R220, 0x40, RZ ;  /* 0x00000040dccb7810 */ /* 0x000fe20007f1e0ff */
[----:B------:R-:W-:Y:S01]  /*bc40*/  IMAD.MOV.U32 R150, RZ, RZ, R151 ;  /* 0x000000ffff967224 */ /* 0x000fe200078e0097 */
[----:B------:R-:W-:Y:S01]  /*bc50*/  IADD3 R236, -R228, 0x30, RZ ;  /* 0x00000030e4ec7810 */ /* 0x000fe20007ffe1ff */
[----:B------:R-:W-:Y:S01]  /*bc60*/  IMAD.MOV.U32 R0, RZ, RZ, R152 ;  /* 0x000000ffff007224 */ /* 0x000fe200078e0098 */
[----:B------:R-:W-:Y:S01]  /*bc70*/  IADD3.X R237, RZ, R235, RZ, P2, !PT ;  /* 0x000000ebffed7210 */ /* 0x000fe200017fe4ff */
[----:B------:R-:W-:Y:S01]  /*bc80*/  IMAD.MOV.U32 R2, RZ, RZ, R3 ;  /* 0x000000ffff027224 */ /* 0x000fe200078e0003 */
[----:B------:R-:W-:Y:S01]  /*bc90*/  IADD3.X R202, RZ, R223, RZ, P0, !PT ;  /* 0x000000dfffca7210 */ /* 0x000fe200007fe4ff */
[----:B------:R-:W-:Y:S01]  /*bca0*/  IMAD.X R228, RZ, RZ, R223, P1 ;  /* 0x000000ffffe47224 */ /* 0x000fe200008e06df */
[----:B------:R-:W-:Y:S01]  /*bcb0*/  MOV R200, c[0x0][0x20c] ;  /* 0x0000830000c87a02 */ /* 0x000fe20000000f00 */
[----:B------:R-:W-:Y:S01]  /*bcc0*/  IMAD.MOV.U32 R201, RZ, RZ, c[0x0][0x208] ;  /* 0x00008200ffc97624 */ /* 0x000fe200078e00ff */
[----:B------:R-:W-:-:S02]  /*bcd0*/  UIADD3 UR5, UR13, UR5, URZ ;  /* 0x000000050d057290 */ /* 0x000fc4000fffe03f */
.L_x_224:
[----:B------:R-:W-:Y:S04]  /*bce0*/  DEPBAR.LE SB0, 0x0 ;  /* 0x000080000000791a */ /* 0x000fe80000000000 */
[----:B------:R-:W-:Y:S01]  /*bcf0*/  BAR.SYNC.DEFER_BLOCKING 0x0 ;  /* 0x0000000000007b1d */ /* 0x000fe20000010000 */
[----:B------:R-:W-:Y:S01]  /*bd00*/  SHF.R.S32.HI R4, RZ, 0x1f, R226 ;  /* 0x0000001fff047819 */ /* 0x000fe200000114e2 */
[C---:B------:R-:W-:Y:S02]  /*bd10*/  IMAD R3, R226.reuse, UR5, RZ ;  /* 0x00000005e2037c24 */ /* 0x040fe4000f8e02ff */
[----:B------:R-:W-:Y:S04]  /*bd20*/  IMAD.WIDE.U32 R22, R226, UR12, RZ ;  /* 0x0000000ce2167c25 */ /* 0x000fe8000f8e00ff */
[----:B------:R-:W-:Y:S01]  /*bd30*/  IMAD R3, R4, UR12, R3 ;  /* 0x0000000c04037c24 */ /* 0x000fe2000f8e0203 */
[-C--:B------:R-:W-:Y:S03]  /*bd40*/  IADD3 R12, P0, R232, R22.reuse, RZ ;  /* 0x00000016e80c7210 */ /* 0x080fe60007f1e0ff */
[----:B------:R-:W-:Y:S01]  /*bd50*/  IMAD.IADD R30, R23, 0x1, R3 ;  /* 0x00000001171e7824 */ /* 0x000fe200078e0203 */
[----:B------:R-:W-:Y:S03]  /*bd60*/  LEA R36, P2, R12, c[0x0][0x1f8], 0x1 ;  /* 0x00007e000c247a11 */ /* 0x000fe600078408ff */
[----:B------:R-:W-:Y:S01]  /*bd70*/  IMAD.X R3, R30, 0x1, R235, P0 ;  /* 0x000000011e037824 */ /* 0x000fe200000e06eb */
[-C--:B------:R-:W-:Y:S04]  /*bd80*/  IADD3 R21, P0, R238, R22.reuse, RZ ;  /* 0x00000016ee157210 */ /* 0x080fe80007f1e0ff */
[----:B------:R-:W-:Y:S01]  /*bd90*/  LEA.HI.X R37, R12, c[0x0][0x1fc], R3, 0x1, P2 ;  /* 0x00007f000c257a11 */ /* 0x000fe200010f0c03 */
[----:B------:R-:W-:Y:S01]  /*bda0*/  IMAD.X R20, R30, 0x1, R237, P0 ;  /* 0x000000011e147824 */ /* 0x000fe200000e06ed */
[-C--:B------:R-:W-:Y:S01]  /*bdb0*/  @!P3 LEA R3, P0, R201, R22.reuse, 0x5 ;  /* 0x00000016c903b211 */ /* 0x080fe200078028ff */
[----:B------:R-:W-:Y:S07]  /*bdc0*/  LDSM.16.M88.4 R48, [R217+0x6080] ;  /* 0x00608000d930783b */ /* 0x000fee0000000200 */
[----:B------:R-:W1:Y:S07]  /*bdd0*/  LDSM.16.M88.4 R16, [R216+0x3c80] ;  /* 0x003c8000d810783b */ /* 0x000e6e0000000200 */
[----:B------:R-:W2:Y:S07]  /*bde0*/  LDSM.16.M88.4 R44, [R217+0x7080] ;  /* 0x00708000d92c783b */ /* 0x000eae0000000200 */
[----:B------:R-:W3:Y:S07]  /*bdf0*/  LDSM.16.M88.4 R32, [R216+0x4080] ;  /* 0x00408000d820783b */ /* 0x000eee0000000200 */
[----:B------:R-:W4:Y:S07]  /*be00*/  LDSM.16.M88.4 R152, [R216+0x4480] ;  /* 0x00448000d898783b */ /* 0x000f2e0000000200 */
[----:B------:R-:W-:Y:S07]  /*be10*/  LDSM.16.M88.4 R156, [R213+0x6080] ;  /* 0x00608000d59c783b */ /* 0x000fee0000000200 */
[----:B------:R-:W5:Y:S01]  /*be20*/  LDSM.16.M88.4 R160, [R215] ;  /* 0x00000000d7a0783b */ /* 0x000f620000000200 */
[-C--:B-1----:R-:W-:Y:S06]  /*be30*/  HMMA.16816.F32.BF16 R4, R48, R16.reuse, RZ ;  /* 0x000000103004723c */ /* 0x082fec00000418ff */
[----:B------:R-:W1:Y:S02]  /*be40*/  LDSM.16.M88.4 R164, [R213+0x7080] ;  /* 0x00708000d5a4783b */ /* 0x000e640000000200 */
[C---:B--2---:R-:W-:Y:S05]  /*be50*/  HMMA.16816.F32.BF16 R8, R44.reuse, R16, RZ ;  /* 0x000000102c08723c */ /* 0x044fea00000418ff */
[----:B------:R-:W2:Y:S02]  /*be60*/  LDSM.16.M88.4 R168, [R211] ;  /* 0x00000000d3a8783b */ /* 0x000ea40000000200 */
[----:B------:R-:W-:Y:S01]  /*be70*/  IADD3 R17, P1, R240, R22, RZ ;  /* 0x00000016f0117210 */ /* 0x000fe20007f3e0ff */
[-C--:B------:R-:W-:Y:S04]  /*be80*/  HMMA.16816.F32.BF16 R12, R44, R18.reuse, RZ ;  /* 0x000000122c0c723c */ /* 0x080fe800000418ff */
[----:B------:R-:W1:Y:S01]  /*be90*/  LDSM.16.M88.4 R172, [R210] ;  /* 0x00000000d2ac783b */ /* 0x000e620000000200 */
[----:B------:R-:W-:Y:S01]  /*bea0*/  IMAD.X R16, R30, 0x1, R239, P1 ;  /* 0x000000011e107824 */ /* 0x000fe200008e06ef */
[----:B------:R-:W-:Y:S02]  /*beb0*/  LEA R40, P2, R17, c[0x0][0x1f8], 0x1 ;  /* 0x00007e0011287a11 */ /* 0x000fe400078408ff */
[----:B------:R-:W-:Y:S03]  /*bec0*/  LEA R190, P1, R21, c[0x0][0x1f8], 0x1 ;  /* 0x00007e0015be7a11 */ /* 0x000fe600078208ff */
[----:B------:R-:W-:Y:S01]  /*bed0*/  @!PT LDS RZ, [RZ] ;  /* 0x00000000fffff984 */ /* 0x000fe20000000800 */
[----:B------:R-:W-:Y:S01]  /*bee0*/  @!PT LDS RZ, [RZ] ;  /* 0x00000000fffff984 */ /* 0x000fe20000000800 */
[----:B------:R-:W-:Y:S01]  /*bef0*/  @!PT LDS RZ, [RZ] ;  /* 0x00000000fffff984 */ /* 0x000fe20000000800 */
[----:B------:R4:W-:Y:S01]  /*bf00*/  LDGSTS.E.BYPASS.LTC128B.128 [R218+0x1880], [R36.64], !P6 ;  /* 0x0188000024da7fae */ /* 0x0009e2000f101d4a */
[----:B------:R-:W-:Y:S02]  /*bf10*/  LEA.HI.X R41, R17, c[0x0][0x1fc], R16, 0x1, P2 ;  /* 0x00007f0011297a11 */ /* 0x000fe400010f0c10 */
[C---:B------:R-:W-:Y:S02]  /*bf20*/  HMMA.16816.F32.BF16 R16, R48.reuse, R18, RZ ;  /* 0x000000123010723c */ /* 0x040fe400000418ff */
[----:B------:R-:W-:Y:S02]  /*bf30*/  LEA.HI.X R191, R21, c[0x0][0x1fc], R20, 0x1, P1 ;  /* 0x00007f0015bf7a11 */ /* 0x000fe400008f0c14 */
[C---:B------:R-:W-:Y:S01]  /*bf40*/  @!P3 IADD3 R24, P2, R3.reuse, R232, RZ ;  /* 0x000000e80318b210 */ /* 0x040fe20007f5e0ff */
[----:B------:R1:W-:Y:S01]  /*bf50*/  LDGSTS.E.BYPASS.LTC128B.128 [R218+0x2480], [R40.64], !P5 ;  /* 0x0248000028da7fae */ /* 0x0003e2000e901d4a */
[----:B------:R-:W-:Y:S02]  /*bf60*/  @!P3 IADD3 R25, P1, R3, R240, RZ ;  /* 0x000000f00319b210 */ /* 0x000fe40007f3e0ff */
[-C--:B---3--:R-:W-:Y:S01]  /*bf70*/  HMMA.16816.F32.BF16 R20, R48, R32.reuse, RZ ;  /* 0x000000203014723c */ /* 0x088fe200000418ff */
[----:B------:R-:W-:Y:S03]  /*bf80*/  @!P3 LEA.HI.X R30, R201, R30, R200, 0x5, P0 ;  /* 0x0000001ec91eb211 */ /* 0x000fe600000f2cc8 */
[----:B------:R-:W-:Y:S01]  /*bf90*/  @!P3 IADD3 R28, P0, R3, R238, RZ ;  /* 0x000000ee031cb210 */ /* 0x000fe20007f1e0ff */
[----:B------:R3:W-:Y:S01]  /*bfa0*/  LDGSTS.E.BYPASS.LTC128B.128 [R218+0x3080], [R190.64], !P4 ;  /* 0x03080000beda7fae */ /* 0x0007e2000e101d4a */
[----:B------:R-:W-:Y:S01]  /*bfb0*/  @!P3 IMAD.X R27, R30, 0x1, R235, P2 ;  /* 0x000000011e1bb824 */ /* 0x000fe200010e06eb */
[----:B------:R-:W-:Y:S01]  /*bfc0*/  @!P3 LEA R194, P2, R24, c[0x0][0x1f8], 0x1 ;  /* 0x00007e0018c2ba11 */ /* 0x000fe200078408ff */
[----:B------:R-:W-:Y:S01]  /*bfd0*/  @!P3 IMAD.X R26, R30, 0x1, R239, P1 ;  /* 0x000000011e1ab824 */ /* 0x000fe200008e06ef */
[C---:B------:R-:W-:Y:S03]  /*bfe0*/  @!P3 LEA R192, P1, R25.reuse, c[0x0][0x1f8], 0x1 ;  /* 0x00007e0019c0ba11 */ /* 0x040fe600078208ff */
[----:B------:R-:W-:Y:S01]  /*bff0*/  @!P3 LEA.HI.X R195, R24, c[0x0][0x1fc], R27, 0x1, P2 ;  /* 0x00007f0018c3ba11 */ /* 0x000fe200010f0c1b */
[----:B------:R-:W-:Y:S01]  /*c000*/  @!P3 IMAD.X R3, R30, 0x1, R237, P0 ;  /* 0x000000011e03b824 */ /* 0x000fe200000e06ed */
[----:B------:R-:W-:Y:S02]  /*c010*/  @!P3 LEA.HI.X R193, R25, c[0x0][0x1fc], R26, 0x1, P1 ;  /* 0x00007f0019c1ba11 */ /* 0x000fe400008f0c1a */
[C---:B------:R-:W-:Y:S01]  /*c020*/  HMMA.16816.F32.BF16 R24, R44.reuse, R32, RZ ;  /* 0x000000202c18723c */ /* 0x040fe200000418ff */
[----:B------:R1:W-:Y:S01]  /*c030*/  @!P3 LDGSTS.E.BYPASS.LTC128B.128 [R218+0x2080], [R194.64], !P6 ;  /* 0x02080000c2dabfae */ /* 0x0003e2000f101d4a */
[C---:B------:R-:W-:Y:S04]  /*c040*/  @!P3 LEA R188, P0, R28.reuse, c[0x0][0x1f8], 0x1 ;  /* 0x00007e001cbcba11 */ /* 0x040fe800078008ff */
[----:B------:R-:W-:Y:S02]  /*c050*/  @!P3 LEA.HI.X R189, R28, c[0x0][0x1fc], R3, 0x1, P0 ;  /* 0x00007f001cbdba11 */ /* 0x000fe400000f0c03 */
[-C--:B------:R-:W-:Y:S01]  /*c060*/  HMMA.16816.F32.BF16 R28, R44, R34.reuse, RZ ;  /* 0x000000222c1c723c */ /* 0x080fe200000418ff */
[----:B------:R2:W-:Y:S01]  /*c070*/  @!P3 LDGSTS.E.BYPASS.LTC128B.128 [R218+0x2c80], [R192.64], !P5 ;  /* 0x02c80000c0dabfae */ /* 0x0005e2000e901d4a */
[----:B------:R-:W-:Y:S06]  /*c080*/  ISETP.GT.AND P0, PT, R226, UR6, PT ;  /* 0x00000006e2007c0c */ /* 0x000fec000bf04270 */
[C---:B------:R-:W-:Y:S01]  /*c090*/  HMMA.16816.F32.BF16 R32, R48.reuse, R34, RZ ;  /* 0x000000223020723c */ /* 0x040fe200000418ff */
[----:B------:R3:W-:Y:S07]  /*c0a0*/  @!P3 LDGSTS.E.BYPASS.LTC128B.128 [R218+0x3880], [R188.64], !P4 ;  /* 0x03880000bcdabfae */ /* 0x0007ee000e101d4a */
[-C--:B----4-:R-:W-:Y:S01]  /*c0b0*/  HMMA.16816.F32.BF16 R36, R48, R152.reuse, RZ ;  /* 0x000000983024723c */ /* 0x090fe200000418ff */
[----:B------:R-:W-:Y:S07]  /*c0c0*/  LDSM.16.M88.4 R176, [R217+0x8080] ;  /* 0x00808000d9b0783b */ /* 0x000fee0000000200 */
[C---:B-1----:R-:W-:Y:S01]  /*c0d0*/  HMMA.16816.F32.BF16 R40, R44.reuse, R152, RZ ;  /* 0x000000982c28723c */ /* 0x042fe200000418ff */
[----:B------:R-:W0:Y:S07]  /*c0e0*/  LDGDEPBAR ;  /* 0x00000000000079af */ /* 0x000e2e0000000000 */
[-C--:B------:R-:W-:Y:S01]  /*c0f0*/  HMMA.16816.F32.BF16 R44, R44, R154.reuse, RZ ;  /* 0x0000009a2c2c723c */ /* 0x080fe200000418ff */
[----:B------:R-:W1:Y:S07]  /*c100*/  LDSM.16.M88.4 R180, [R216+0x4880] ;  /* 0x00488000d8b4783b */ /* 0x000e6e0000000200 */
[----:B------:R-:W-:Y:S01]  /*c110*/  HMMA.16816.F32.BF16 R48, R48, R154, RZ ;  /* 0x0000009a3030723c */ /* 0x000fe200000418ff */
[----:B------:R-:W4:Y:S07]  /*c120*/  LDSM.16.M88.4 R184, [R217+0x9080] ;  /* 0x00908000d9b8783b */ /* 0x000f2e0000000200 */
[-C--:B-----5:R-:W-:Y:S01]  /*c130*/  HMMA.16816.F32.BF16 R4, R156, R160.reuse, R4 ;  /* 0x000000a09c04723c */ /* 0x0a0fe20000041804 */
[----:B------:R-:W5:Y:S07]  /*c140*/  LDSM.16.M88.4 R152, [R216+0x4c80] ;  /* 0x004c8000d898783b */ /* 0x000f6e0000000200 */
[C---:B------:R-:W-:Y:S01]  /*c150*/  HMMA.16816.F32.BF16 R8, R164.reuse, R160, R8 ;  /* 0x000000a0a408723c */ /* 0x040fe20000041808 */
[----:B---3--:R-:W3:Y:S07]  /*c160*/  LDSM.16.M88.4 R188, [R216+0x5080] ;  /* 0x00508000d8bc783b */ /* 0x008eee0000000200 */
[-C--:B------:R-:W-:Y:S01]  /*c170*/  HMMA.16816.F32.BF16 R12, R164, R162.reuse, R12 ;  /* 0x000000a2a40c723c */ /* 0x080fe2000004180c */
[----:B--2---:R-:W-:Y:S07]  /*c180*/  LDSM.16.M88.4 R192, [R209] ;  /* 0x00000000d1c0783b */ /* 0x004fee0000000200 */
[C---:B------:R-:W-:Y:S01]  /*c190*/  HMMA.16816.F32.BF16 R16, R156.reuse, R162, R16 ;  /* 0x000000a29c10723c */ /* 0x040fe20000041810 */
[----:B------:R-:W2:Y:S07]  /*c1a0*/  LDSM.16.M88.4 R160, [R213+0x8080] ;  /* 0x00808000d5a0783b */ /* 0x000eae0000000200 */
[-C--:B------:R-:W-:Y:S01]  /*c1b0*/  HMMA.16816.F32.BF16 R20, R156, R168.reuse, R20 ;  /* 0x000000a89c14723c */ /* 0x080fe20000041814 */
[----:B------:R-:W1:Y:S07]  /*c1c0*/  LDSM.16.M88.4 R196, [R213+0x9080] ;  /* 0x00908000d5c4783b */ /* 0x000e6e0000000200 */
        /* <DEDUP_REMOVED lines=9> */
[----:B------:R-:W2:Y:S07]  /*c260*/  LDSM.16.M88.4 R156, [R208] ;  /* 0x00000000d09c783b */ /* 0x000eae0000000200 */
[-C--:B-1----:R-:W-:Y:S01]  /*c270*/  HMMA.16816.F32.BF16 R4, R176, R180.reuse, R4 ;  /* 0x000000b4b004723c */ /* 0x082fe20000041804 */
[----:B------:R-:W-:Y:S07]  /*c280*/  LDSM.16.M88.4 R172, [R217+0xb080] ;  /* 0x00b08000d9ac783b */ /* 0x000fee0000000200 */
[C---:B----4-:R-:W-:Y:S08]  /*c290*/  HMMA.16816.F32.BF16 R8, R184.reuse, R180, R8 ;  /* 0x000000b4b808723c */ /* 0x050ff00000041808 */
[-C--:B------:R-:W-:Y:S08]  /*c2a0*/  HMMA.16816.F32.BF16 R12, R184, R182.reuse, R12 ;  /* 0x000000b6b80c723c */ /* 0x080ff0000004180c */
[C---:B------:R-:W-:Y:S01]  /*c2b0*/  HMMA.16816.F32.BF16 R16, R176.reuse, R182, R16 ;  /* 0x000000b6b010723c */ /* 0x040fe20000041810 */
[----:B------:R-:W-:Y:S07]  /*c2c0*/  LDSM.16.M88.4 R180, [R216+0x5c80] ;  /* 0x005c8000d8b4783b */ /* 0x000fee0000000200 */
[-C--:B-----5:R-:W-:Y:S08]  /*c2d0*/  HMMA.16816.F32.BF16 R20, R176, R152.reuse, R20 ;  /* 0x00000098b014723c */ /* 0x0a0ff00000041814 */
[C---:B------:R-:W-:Y:S08]  /*c2e0*/  HMMA.16816.F32.BF16 R24, R184.reuse, R152, R24 ;  /* 0x00000098b818723c */ /* 0x040ff00000041818 */
[-C--:B------:R-:W-:Y:S08]  /*c2f0*/  HMMA.16816.F32.BF16 R28, R184, R154.reuse, R28 ;  /* 0x0000009ab81c723c */ /* 0x080ff0000004181c */
[C---:B------:R-:W-:Y:S01]  /*c300*/  HMMA.16816.F32.BF16 R32, R176.reuse, R154, R32 ;  /* 0x0000009ab020723c */ /* 0x040fe20000041820 */
[----:B------:R-:W1:Y:S07]  /*c310*/  LDSM.16.M88.4 R152, [R217+0xa080] ;  /* 0x00a08000d998783b */ /* 0x000e6e0000000200 */
[-C--:B---3--:R-:W-:Y:S08]  /*c320*/  HMMA.16816.F32.BF16 R36, R176, R188.reuse, R36 ;  /* 0x000000bcb024723c */ /* 0x088ff00000041824 */
[C---:B------:R-:W-:Y:S08]  /*c330*/  HMMA.16816.F32.BF16 R40, R184.reuse, R188, R40 ;  /* 0x000000bcb828723c */ /* 0x040ff00000041828 */
[-C--:B------:R-:W-:Y:S01]  /*c340*/  HMMA.16816.F32.BF16 R44, R184, R190.reuse, R44 ;  /* 0x000000beb82c723c */ /* 0x080fe2000004182c */
[----:B------:R-:W-:Y:S07]  /*c350*/  LDSM.16.M88.4 R184, [R206] ;  /* 0x00000000ceb8783b */ /* 0x000fee0000000200 */
[----:B------:R-:W-:Y:S01]  /*c360*/  HMMA.16816.F32.BF16 R48, R176, R190, R48 ;  /* 0x000000beb030723c */ /* 0x000fe20000041830 */
[----:B------:R-:W3:Y:S07]  /*c370*/  LDSM.16.M88.4 R176, [R216+0x5880] ;  /* 0x00588000d8b0783b */ /* 0x000eee0000000200 */
[-C--:B--2---:R-:W-:Y:S01]  /*c380*/  HMMA.16816.F32.BF16 R4, R160, R192.reuse, R4 ;  /* 0x000000c0a004723c */ /* 0x084fe20000041804 */
[----:B------:R-:W-:Y:S07]  /*c390*/  LDSM.16.M88.4 R188, [R213+0xb080] ;  /* 0x00b08000d5bc783b */ /* 0x000fee0000000200 */
[C---:B------:R-:W-:Y:S08]  /*c3a0*/  HMMA.16816.F32.BF16 R8, R196.reuse, R192, R8 ;  /* 0x000000c0c408723c */ /* 0x040ff00000041808 */
[-C--:B------:R-:W-:Y:S08]  /*c3b0*/  HMMA.16816.F32.BF16 R12, R196, R194.reuse, R12 ;  /* 0x000000c2c40c723c */ /* 0x080ff0000004180c */
[C---:B------:R-:W-:Y:S01]  /*c3c0*/  HMMA.16816.F32.BF16 R16, R160.reuse, R194, R16 ;  /* 0x000000c2a010723c */ /* 0x040fe20000041810 */
[----:B------:R-:W-:Y:S07]  /*c3d0*/  LDSM.16.M88.4 R192, [R205] ;  /* 0x00000000cdc0783b */ /* 0x000fee0000000200 */
[-C--:B------:R-:W-:Y:S08]  /*c3e0*/  HMMA.16816.F32.BF16 R20, R160, R156.reuse, R20 ;  /* 0x0000009ca014723c */ /* 0x080ff00000041814 */
        /* <DEDUP_REMOVED lines=8> */
[----:B------:R-:W4:Y:S01]  /*c470*/  LDSM.16.M88.4 R160, [R204] ;  /* 0x00000000cca0783b */ /* 0x000f220000000200 */
[----:B------:R-:W-:Y:S06]  /*c480*/  DEPBAR.LE SB0, 0x0 ;  /* 0x000080000000791a */ /* 0x000fec0000000000 */
[-C--:B-1----:R-:W-:Y:S01]  /*c490*/  HMMA.16816.F32.BF16 R4, R152, R168.reuse, R4 ;  /* 0x000000a89804723c */ /* 0x082fe20000041804 */
[----:B------:R-:W-:Y:S07]  /*c4a0*/  BAR.SYNC.DEFER_BLOCKING 0x0 ;  /* 0x0000000000007b1d */ /* 0x000fee0000010000 */
[C---:B------:R-:W-:Y:S08]  /*c4b0*/  HMMA.16816.F32.BF16 R8, R172.reuse, R168, R8 ;  /* 0x000000a8ac08723c */ /* 0x040ff00000041808 */
[-C--:B------:R-:W-:Y:S08]  /*c4c0*/  HMMA.16816.F32.BF16 R12, R172, R170.reuse, R12 ;  /* 0x000000aaac0c723c */ /* 0x080ff0000004180c */
[C---:B------:R-:W-:Y:S08]  /*c4d0*/  HMMA.16816.F32.BF16 R16, R152.reuse, R170, R16 ;  /* 0x000000aa9810723c */ /* 0x040ff00000041810 */
[-C--:B---3--:R-:W-:Y:S08]  /*c4e0*/  HMMA.16816.F32.BF16 R20, R152, R176.reuse, R20 ;  /* 0x000000b09814723c */ /* 0x088ff00000041814 */
        /* <DEDUP_REMOVED lines=15> */
[-C--:B----4-:R-:W-:Y:S08]  /*c5e0*/  HMMA.16816.F32.BF16 R36, R156, R160.reuse, R36 ;  /* 0x000000a09c24723c */ /* 0x090ff00000041824 */
[C---:B------:R-:W-:Y:S08]  /*c5f0*/  HMMA.16816.F32.BF16 R40, R188.reuse, R160, R40 ;  /* 0x000000a0bc28723c */ /* 0x040ff00000041828 */
[-C--:B------:R-:W-:Y:S08]  /*c600*/  HMMA.16816.F32.BF16 R44, R188, R162.reuse, R44 ;  /* 0x000000a2bc2c723c */ /* 0x080ff0000004182c */
[----:B------:R-:W-:Y:S01]  /*c610*/  HMMA.16816.F32.BF16 R48, R156, R162, R48 ;  /* 0x000000a29c30723c */ /* 0x000fe20000041830 */
[----:B------:R-:W-:-:S07]  /*c620*/  @!P0 BRA `(.L_x_207) ;  /* 0x000002e000008947 */ /* 0x000fce0003800000 */
[----:B------:R-:W-:Y:S02]  /*c630*/  IADD3 R152, R226, -0x1, RZ ;  /* 0xffffffffe2987810 */ /* 0x000fe40007ffe0ff */
[----:B------:R-:W-:Y:S02]  /*c640*/  ISETP.GE.AND P1, PT, R236, 0x1, PT ;  /* 0x00000001ec00780c */ /* 0x000fe40003f26270 */
[----:B------:R-:W-:Y:S01]  /*c650*/  SHF.R.S32.HI R3, RZ, 0x1f, R152 ;  /* 0x0000001fff037819 */ /* 0x000fe20000011498 */
[C---:B------:R-:W-:Y:S04]  /*c660*/  IMAD.WIDE.U32 R160, R152.reuse, c[0x0][0x1e0], RZ ;  /* 0x0000780098a07a25 */ /* 0x040fe800078e00ff */
        /* <DEDUP_REMOVED lines=28> */
[----:B------:R-:W-:Y:S01]  /*c830*/  @P0 IMAD.X R151, R3, 0x1, R223, P2 ;  /* 0x0000000103970824 */ /* 0x000fe200010e06df */
[C---:B------:R-:W-:Y:S04]  /*c840*/  @P0 LEA R160, P2, R152.reuse, c[0x0][0x1c8], 0x1 ;  /* 0x0000720098a00a11 */ /* 0x040fe800078408ff */
[----:B------:R-:W-:Y:S02]  /*c850*/  @P0 LEA.HI.X R161, R152, c[0x0][0x1cc], R151, 0x1, P2 ;  /* 0x0000730098a10a11 */ /* 0x000fe400010f0c97 */
[----:B------:R-:W-:Y:S03]  /*c860*/  @P0 IADD3 R152, P2, R149, R230, RZ ;  /* 0x000000e695980210 */ /* 0x000fe60007f5e0ff */
[----:B------:R1:W-:Y:S02]  /*c870*/  @P0 LDGSTS.E.BYPASS.LTC128B.128 [R218+0x4480], [R160.64], !P6 ;  /* 0x04480000a0da0fae */ /* 0x0003e4000f101d4a */
[----:B------:R-:W-:Y:S01]  /*c880*/  @P0 IMAD.X R151, R3, 0x1, R228, P2 ;  /* 0x0000000103970824 */ /* 0x000fe200010e06e4 */
        /* <DEDUP_REMOVED lines=8> */
.L_x_207:
[----:B------:R-:W-:Y:S01]  /*c910*/  PLOP3.LUT P1, PT, PT, PT, UP2, 0x80, 0x0 ;  /* 0x000000000000781c */ /* 0x000fe20003f2f028 */
[----:B------:R-:W0:Y:S01]  /*c920*/  LDGDEPBAR ;  /* 0x00000000000079af */ /* 0x000e220000000000 */
[----:B------:R-:W-:Y:S01]  /*c930*/  PLOP3.LUT P0, PT, PT, PT, UP2, 0x80, 0x0 ;  /* 0x000000000000781c */ /* 0x000fe20003f0f028 */
[----:B-1----:R-:W-:Y:S02]  /*c940*/  IMAD.MOV.U32 R160, RZ, RZ, R219 ;  /* 0x000000ffffa07224 */ /* 0x002fe400078e00db */
[----:B------:R-:W-:Y:S04]  /*c950*/  IMAD R163, R226, -0x30, RZ ;  /* 0xffffffd0e2a37824 */ /* 0x000fe800078e02ff */
[----:B------:R-:W-:Y:S01]  /*c960*/  IMAD.IADD R157, R163, 0x1, -R224 ;  /* 0x00000001a39d7824 */ /* 0x000fe200078e0ae0 */
        /* <DEDUP_REMOVED lines=9> */
[--C-:B-1----:R-:W-:Y:S02]  /*ca00*/  IMAD.IADD R166, R159, 0x1, R3.reuse ;  /* 0x000000019fa67824 */ /* 0x102fe400078e0203 */
        /* <DEDUP_REMOVED lines=16> */
.L_x_210:
[----:B------:R-:W-:Y:S04]  /*cb10*/  MOV R3, c[0x0][0x32c] ;  /* 0x0000cb0000037a02 */ /* 0x000fe80000000f00 */
[----:B------:R-:W-:Y:S11]  /*cb20*/  ISETP.NE.AND P0, PT, R3, 0x1, PT ;  /* 0x000000010300780c */ /* 0x000ff60003f05270 */
[----:B------:R-:W-:Y:S02]  /*cb30*/  @!UPT UIADD3 URZ, URZ, URZ, URZ ;  /* 0x0000003f3f3ff290 */ /* 0x000fe4000fffe03f */
[----:B------:R-:W-:Y:S05]  /*cb40*/  @P0 IMAD.HI.U32 R3, R152, c[0x0][0x330], RZ ;  /* 0x0000cc0098030a27 */ /* 0x000fea00078e00ff */
[----:B------:R-:W-:Y:S02]  /*cb50*/  @P0 SHF.R.U32.HI R152, RZ, c[0x0][0x334], R3 ;  /* 0x0000cd00ff980a19 */ /* 0x000fe40000011603 */
.L_x_211:
[----:B------:R-:W-:Y:S05]  /*cb60*/  BSYNC B0 ;  /* 0x0000000000007941 */ /* 0x000fea0003800000 */
.L_x_209:
[----:B------:R-:W-:Y:S05]  /*cb70*/  IMAD R152, R152, c[0x0][0x32c], R157 ;  /* 0x0000cb0098987a24 */ /* 0x000fea00078e029d */
[----:B------:R-:W-:Y:S02]  /*cb80*/  IADD3 R3, R152, c[0x0][0x32c], RZ ;  /* 0x0000cb0098037a10 */ /* 0x000fe40007ffe0ff */
[----:B------:R-:W-:Y:S02]  /*cb90*/  IMNMX R165, R165, R152, !PT ;  /* 0x00000098a5a57217 */ /* 0x000fe40007800200 */
[----:B------:R-:W-:Y:S02]  /*cba0*/  IMNMX R166, R166, R3, PT ;  /* 0x00000003a6a67217 */ /* 0x000fe40003800200 */
.L_x_208:
        /* <DEDUP_REMOVED lines=19> */
.L_x_214:
[----:B------:R-:W-:Y:S04]  /*cce0*/  MOV R3, c[0x0][0x32c] ;  /* 0x0000cb0000037a02 */ /* 0x000fe80000000f00 */
[----:B------:R-:W-:Y:S11]  /*ccf0*/  ISETP.NE.AND P0, PT, R3, 0x1, PT ;  /* 0x000000010300780c */ /* 0x000ff60003f05270 */
[----:B------:R-:W-:Y:S02]  /*cd00*/  @!UPT UIADD3 URZ, URZ, URZ, URZ ;  /* 0x0000003f3f3ff290 */ /* 0x000fe4000fffe03f */
[----:B------:R-:W-:Y:S05]  /*cd10*/  @P0 IMAD.HI.U32 R3, R152, c[0x0][0x330], RZ ;  /* 0x0000cc0098030a27 */ /* 0x000fea00078e00ff */
[----:B------:R-:W-:Y:S02]  /*cd20*/  @P0 SHF.R.U32.HI R152, RZ, c[0x0][0x334], R3 ;  /* 0x0000cd00ff980a19 */ /* 0x000fe40000011603 */
.L_x_215:
[----:B------:R-:W-:Y:S05]  /*cd30*/  BSYNC B0 ;  /* 0x0000000000007941 */ /* 0x000fea0003800000 */
.L_x_213:
[----:B------:R-:W-:Y:S05]  /*cd40*/  IMAD R152, R152, c[0x0][0x32c], R157 ;  /* 0x0000cb0098987a24 */ /* 0x000fea00078e029d */
[----:B------:R-:W-:Y:S02]  /*cd50*/  IADD3 R3, R152, c[0x0][0x32c], RZ ;  /* 0x0000cb0098037a10 */ /* 0x000fe40007ffe0ff */
[----:B------:R-:W-:Y:S02]  /*cd60*/  IMNMX R161, R161, R152, !PT ;  /* 0x00000098a1a17217 */ /* 0x000fe40007800200 */
[----:B------:R-:W-:Y:S02]  /*cd70*/  IMNMX R162, R162, R3, PT ;  /* 0x00000003a2a27217 */ /* 0x000fe40003800200 */
.L_x_212:
[C---:B------:R-:W-:Y:S02]  /*cd80*/  ISETP.GE.AND P0, PT, R163.reuse, 0x2, PT ;  /* 0x00000002a300780c */ /* 0x040fe40003f06270 */
[----:B------:R-:W-:Y:S02]  /*cd90*/  ISETP.GE.AND P1, PT, R163, 0x9, PT ;  /* 0x00000009a300780c */ /* 0x000fe40003f26270 */
[----:B------:R-:W-:Y:S02]  /*cda0*/  P2R R155, PR, RZ, 0x1 ;  /* 0x00000001ff9b7803 */ /* 0x000fe40000000000 */
[----:B------:R-:W-:Y:S02]  /*cdb0*/  ISETP.GT.AND P0, PT, R165, 0x1, !P0 ;  /* 0x00000001a500780c */ /* 0x000fe40004704270 */
[----:B------:R-:W-:Y:S02]  /*cdc0*/  P2R R154, PR, RZ, 0x2 ;  /* 0x00000002ff9a7803 */ /* 0x000fe40000000000 */
[C---:B------:R-:W-:Y:S02]  /*cdd0*/  ISETP.LT.OR P0, PT, R166.reuse, 0x2, P0 ;  /* 0x00000002a600780c */ /* 0x040fe40000701670 */
[----:B------:R-:W-:Y:S02]  /*cde0*/  ISETP.GE.AND P2, PT, R163, 0x1, PT ;  /* 0x00000001a300780c */ /* 0x000fe40003f46270 */
        /* <DEDUP_REMOVED lines=8> */
[C---:B------:R-:W-:Y:S02]  /*ce70*/  ISETP.LT.OR P0, PT, R166.reuse, 0xa, P0 ;  /* 0x0000000aa600780c */ /* 0x040fe40000701670 */
[----:B------:R-:W-:Y:S02]  /*ce80*/  P2R R151, PR, RZ, 0x2 ;  /* 0x00000002ff977803 */ /* 0x000fe40000000000 */
[----:B------:R-:W-:Y:S02]  /*ce90*/  FSEL R16, R17, -INF , !P0 ;  /* 0xff80000011107808 */ /* 0x000fe40004000000 */
[----:B------:R-:W-:Y:S02]  /*cea0*/  ISETP.GT.AND P0, PT, R165, 0x10, !P1 ;  /* 0x00000010a500780c */ /* 0x000fe40004f04270 */
[----:B------:R-:W-:Y:S02]  /*ceb0*/  ISETP.GE.AND P1, PT, R163, 0x12, PT ;  /* 0x00000012a300780c */ /* 0x000fe40003f26270 */
[----:B------:R-:W-:Y:S02]  /*cec0*/  ISETP.LT.OR P0, PT, R166, 0x11, P0 ;  /* 0x00000011a600780c */ /* 0x000fe40000701670 */
[----:B------:R-:W-:Y:S02]  /*ced0*/  P2R R149, PR, RZ, 0x2 ;  /* 0x00000002ff957803 */ /* 0x000fe40000000000 */
[----:B------:R-:W-:Y:S02]  /*cee0*/  FSEL R164, R20, -INF , !P0 ;  /* 0xff80000014a47808 */ /* 0x000fe40004000000 */
[----:B------:R-:W-:Y:S01]  /*cef0*/  ISETP.GT.AND P0, PT, R165, 0x11, !P1 ;  /* 0x00000011a500780c */ /* 0x000fe20004f04270 */
[----:B------:R-:W1:Y:S01]  /*cf00*/  SHFL.IDX PT, R20, R160, 0x2, 0x1c1f ;  /* 0x005c1f00a0147f89 */ /* 0x000e6200000e0000 */
[----:B------:R-:W-:Y:S02]  /*cf10*/  ISETP.GE.AND P1, PT, R163, 0x19, PT ;  /* 0x00000019a300780c */ /* 0x000fe40003f26270 */
[C---:B------:R-:W-:Y:S04]  /*cf20*/  ISETP.LT.OR P0, PT, R166.reuse, 0x12, P0 ;  /* 0x00000012a600780c */ /* 0x040fe80000701670 */
[----:B------:R-:W-:Y:S02]  /*cf30*/  FSEL R198, R21, -INF , !P0 ;  /* 0xff80000015c67808 */ /* 0x000fe40004000000 */
[----:B------:R-:W-:Y:S02]  /*cf40*/  ISETP.GT.AND P0, PT, R165, 0x18, !P1 ;  /* 0x00000018a500780c */ /* 0x000fe40004f04270 */
[----:B------:R-:W-:Y:S02]  /*cf50*/  P2R R21, PR, RZ, 0x2 ;  /* 0x00000002ff157803 */ /* 0x000fe40000000000 */
[----:B------:R-:W-:Y:S02]  /*cf60*/  ISETP.LT.OR P0, PT, R166, 0x19, P0 ;  /* 0x00000019a600780c */ /* 0x000fe40000701670 */
[----:B------:R-:W-:Y:S02]  /*cf70*/  ISETP.GE.AND P1, PT, R163, 0x1a, PT ;  /* 0x0000001aa300780c */ /* 0x000fe40003f26270 */
[----:B------:R-:W-:Y:S02]  /*cf80*/  FSEL R174, R32, -INF , !P0 ;  /* 0xff80000020ae7808 */ /* 0x000fe40004000000 */
[----:B------:R-:W-:Y:S02]  /*cf90*/  ISETP.GT.AND P0, PT, R165, 0x19, !P1 ;  /* 0x00000019a500780c */ /* 0x000fe40004f04270 */
[----:B------:R-:W-:Y:S02]  /*cfa0*/  P2R R17, PR, RZ, 0x2 ;  /* 0x00000002ff117803 */ /* 0x000fe40000000000 */
[C---:B------:R-:W-:Y:S02]  /*cfb0*/  ISETP.LT.OR P0, PT, R166.reuse, 0x1a, P0 ;  /* 0x0000001aa600780c */ /* 0x040fe40000701670 */
[----:B------:R-:W-:Y:S02]  /*cfc0*/  ISETP.GE.AND P1, PT, R163, 0x21, PT ;  /* 0x00000021a300780c */ /* 0x000fe40003f26270 */
[----:B------:R-:W-:Y:S02]  /*cfd0*/  FSEL R194, R33, -INF , !P0 ;  /* 0xff80000021c27808 */ /* 0x000fe40004000000 */
[----:B------:R-:W-:Y:S02]  /*cfe0*/  ISETP.GT.AND P0, PT, R165, 0x20, !P1 ;  /* 0x00000020a500780c */ /* 0x000fe40004f04270 */
[----:B------:R-:W-:Y:S02]  /*cff0*/  P2R R5, PR, RZ, 0x2 ;  /* 0x00000002ff057803 */ /* 0x000fe40000000000 */
[----:B------:R-:W-:Y:S02]  /*d000*/  ISETP.LT.OR P0, PT, R166, 0x21, P0 ;  /* 0x00000021a600780c */ /* 0x000fe40000701670 */
[----:B------:R-:W-:Y:S02]  /*d010*/  ISETP.GE.AND P1, PT, R163, 0x22, PT ;  /* 0x00000022a300780c */ /* 0x000fe40003f26270 */
[----:B------:R-:W-:Y:S01]  /*d020*/  FSEL R180, R36, -INF , !P0 ;  /* 0xff80000024b47808 */ /* 0x000fe20004000000 */
[--C-:B-1----:R-:W-:Y:S01]  /*d030*/  IMAD.IADD R36, R158, 0x1, R20.reuse ;  /* 0x000000019e247824 */ /* 0x102fe200078e0214 */
[----:B------:R-:W-:Y:S02]  /*d040*/  ISETP.GT.AND P0, PT, R165, 0x21, !P1 ;  /* 0x00000021a500780c */ /* 0x000fe40004f04270 */
[----:B------:R-:W-:Y:S02]  /*d050*/  P2R R3, PR, RZ, 0x2 ;  /* 0x00000002ff037803 */ /* 0x000fe40000000000 */
[C---:B------:R-:W-:Y:S02]  /*d060*/  ISETP.LT.OR P0, PT, R166.reuse, 0x22, P0 ;  /* 0x00000022a600780c */ /* 0x040fe40000701670 */
[----:B------:R-:W-:Y:S02]  /*d070*/  ISETP.GE.AND P1, PT, R163, 0x29, PT ;  /* 0x00000029a300780c */ /* 0x000fe40003f26270 */
[----:B------:R-:W-:Y:S01]  /*d080*/  FSEL R177, R37, -INF , !P0 ;  /* 0xff80000025b17808 */ /* 0x000fe20004000000 */
[----:B------:R-:W-:Y:S01]  /*d090*/  IMAD.IADD R37, R159, 0x1, R20 ;  /* 0x000000019f257824 */ /* 0x000fe200078e0214 */
[C---:B------:R-:W-:Y:S02]  /*d0a0*/  ISETP.GT.AND P0, PT, R165.reuse, 0x28, !P1 ;  /* 0x00000028a500780c */ /* 0x040fe40004f04270 */
[----:B------:R-:W-:Y:S02]  /*d0b0*/  P2R R33, PR, RZ, 0x4 ;  /* 0x00000004ff217803 */ /* 0x000fe40000000000 */
[----:B------:R-:W-:Y:S04]  /*d0c0*/  ISETP.LT.OR P0, PT, R166, 0x29, P0 ;  /* 0x00000029a600780c */ /* 0x000fe80000701670 */
[----:B------:R-:W-:Y:S02]  /*d0d0*/  FSEL R173, R48, -INF , !P0 ;  /* 0xff80000030ad7808 */ /* 0x000fe40004000000 */
[----:B------:R-:W-:Y:S04]  /*d0e0*/  ISETP.GT.AND P0, PT, R165, RZ, !P2 ;  /* 0x000000ffa500720c */ /* 0x000fe80005704270 */
[----:B------:R-:W-:Y:S04]  /*d0f0*/  ISETP.LT.OR P0, PT, R166, 0x1, P0 ;  /* 0x00000001a600780c */ /* 0x000fe80000701670 */
[----:B------:R-:W-:Y:S02]  /*d100*/  FSEL R4, R4, -INF , !P0 ;  /* 0xff80000004047808 */ /* 0x000fe40004000000 */
[----:B------:R-:W-:Y:S04]  /*d110*/  ISETP.GE.AND P0, PT, R163, 0x2a, PT ;  /* 0x0000002aa300780c */ /* 0x000fe80003f06270 */
        /* <DEDUP_REMOVED lines=20> */
.L_x_218:
[----:B------:R-:W-:Y:S04]  /*d260*/  MOV R20, c[0x0][0x32c] ;  /* 0x0000cb0000147a02 */ /* 0x000fe80000000f00 */
[----:B------:R-:W-:Y:S11]  /*d270*/  ISETP.NE.AND P2, PT, R20, 0x1, PT ;  /* 0x000000011400780c */ /* 0x000ff60003f45270 */
[----:B------:R-:W-:Y:S02]  /*d280*/  @!UPT UIADD3 URZ, URZ, URZ, URZ ;  /* 0x0000003f3f3ff290 */ /* 0x000fe4000fffe03f */
[----:B------:R-:W-:Y:S05]  /*d290*/  @P2 IMAD.HI.U32 R20, R32, c[0x0][0x330], RZ ;  /* 0x0000cc0020142a27 */ /* 0x000fea00078e00ff */
[----:B------:R-:W-:Y:S02]  /*d2a0*/  @P2 SHF.R.U32.HI R32, RZ, c[0x0][0x334], R20 ;  /* 0x0000cd00ff202a19 */ /* 0x000fe40000011614 */
.L_x_219:
[----:B------:R-:W-:Y:S05]  /*d2b0*/  BSYNC B0 ;  /* 0x0000000000007941 */ /* 0x000fea0003800000 */
.L_x_217:
[----:B------:R-:W-:Y:S05]  /*d2c0*/  IMAD R49, R32, c[0x0][0x32c], R157 ;  /* 0x0000cb0020317a24 */ /* 0x000fea00078e029d */
[----:B------:R-:W-:Y:S02]  /*d2d0*/  IADD3 R20, R49, c[0x0][0x32c], RZ ;  /* 0x0000cb0031147a10 */ /* 0x000fe40007ffe0ff */
[----:B------:R-:W-:Y:S02]  /*d2e0*/  IMNMX R36, R36, R49, !PT ;  /* 0x0000003124247217 */ /* 0x000fe40007800200 */
[----:B------:R-:W-:Y:S02]  /*d2f0*/  IMNMX R37, R37, R20, PT ;  /* 0x0000001425257217 */ /* 0x000fe40003800200 */
.L_x_216:
[----:B------:R-:W-:Y:S02]  /*d300*/  ISETP.NE.AND P2, PT, R154, RZ, PT ;  /* 0x000000ff9a00720c */ /* 0x000fe40003f45270 */
[----:B------:R-:W-:Y:S02]  /*d310*/  P2R R165, PR, RZ, 0x40 ;  /* 0x00000040ffa57803 */ /* 0x000fe40000000000 */
[----:B------:R-:W-:Y:S02]  /*d320*/  ISETP.GT.AND P2, PT, R161, 0x8, !P2 ;  /* 0x00000008a100780c */ /* 0x000fe40005744270 */
[----:B------:R-:W-:Y:S02]  /*d330*/  ISETP.NE.AND P6, PT, R21, RZ, PT ;  /* 0x000000ff1500720c */ /* 0x000fe40003fc5270 */
[----:B------:R-:W-:Y:S02]  /*d340*/  ISETP.LT.OR P2, PT, R162, 0x9, P2 ;  /* 0x00000009a200780c */ /* 0x000fe40001741670 */
[----:B------:R-:W-:Y:S02]  /*d350*/  P2R R163, PR, RZ, 0x20 ;  /* 0x00000020ffa37803 */ /* 0x000fe40000000000 */
[----:B------:R-:W-:Y:S02]  /*d360*/  FSEL R20, R18, -INF , !P2 ;  /* 0xff80000012147808 */ /* 0x000fe40005000000 */
[----:B------:R-:W-:Y:S02]  /*d370*/  ISETP.NE.AND P2, PT, R153, RZ, PT ;  /* 0x000000ff9900720c */ /* 0x000fe40003f45270 */
[----:B------:R-:W-:Y:S02]  /*d380*/  ISETP.NE.AND P5, PT, R17, RZ, PT ;  /* 0x000000ff1100720c */ /* 0x000fe40003fa5270 */
[----:B------:R-:W-:Y:S02]  /*d390*/  ISETP.GT.AND P2, PT, R161, 0x9, !P2 ;  /* 0x00000009a100780c */ /* 0x000fe40005744270 */
[----:B------:R-:W-:Y:S02]  /*d3a0*/  P2R R49, PR, RZ, 0x10 ;  /* 0x00000010ff317803 */ /* 0x000fe40000000000 */
[C---:B------:R-:W-:Y:S02]  /*d3b0*/  ISETP.LT.OR P2, PT, R162.reuse, 0xa, P2 ;  /* 0x0000000aa200780c */ /* 0x040fe40001741670 */
[----:B------:R-:W-:Y:S02]  /*d3c0*/  ISETP.NE.AND P4, PT, R5, RZ, PT ;  /* 0x000000ff0500720c */ /* 0x000fe40003f85270 */
[----:B------:R-:W-:Y:S02]  /*d3d0*/  FSEL R18, R19, -INF , !P2 ;  /* 0xff80000013127808 */ /* 0x000fe40005000000 */
[----:B------:R-:W-:Y:S02]  /*d3e0*/  ISETP.NE.AND P2, PT, R151, RZ, PT ;  /* 0x000000ff9700720c */ /* 0x000fe40003f45270 */
[----:B------:R-:W-:Y:S02]  /*d3f0*/  P2R R48, PR, RZ, 0x8 ;  /* 0x00000008ff307803 */ /* 0x000fe40000000000 */
[----:B------:R-:W-:Y:S02]  /*d400*/  ISETP.GT.AND P2, PT, R161, 0x10, !P2 ;  /* 0x00000010a100780c */ /* 0x000fe40005744270 */
[----:B------:R-:W-:Y:S02]  /*d410*/  ISETP.NE.AND P3, PT, R3, RZ, PT ;  /* 0x000000ff0300720c */ /* 0x000fe40003f65270 */
[----:B------:R-:W-:Y:S02]  /*d420*/  ISETP.LT.OR P2, PT, R162, 0x11, P2 ;  /* 0x00000011a200780c */ /* 0x000fe40001741670 */
[----:B------:R-:W-:Y:S02]  /*d430*/  P2R R19, PR, RZ, 0x40 ;  /* 0x00000040ff137803 */ /* 0x000fe40000000000 */
[----:B------:R-:W-:Y:S02]  /*d440*/  FSEL R172, R22, -INF , !P2 ;  /* 0xff80000016ac7808 */ /* 0x000fe40005000000 */
[----:B------:R-:W-:Y:S04]  /*d450*/  ISETP.NE.AND P2, PT, R149, RZ, PT ;  /* 0x000000ff9500720c */ /* 0x000fe80003f45270 */
[----:B------:R-:W-:Y:S04]  /*d460*/  ISETP.GT.AND P2, PT, R161, 0x11, !P2 ;  /* 0x00000011a100780c */ /* 0x000fe80005744270 */
[C---:B------:R-:W-:Y:S04]  /*d470*/  ISETP.LT.OR P2, PT, R162.reuse, 0x12, P2 ;  /* 0x00000012a200780c */ /* 0x040fe80001741670 */
[----:B------:R-:W-:Y:S02]  /*d480*/  FSEL R196, R23, -INF , !P2 ;  /* 0xff80000017c47808 */ /* 0x000fe40005000000 */
[----:B------:R-:W-:Y:S02]  /*d490*/  ISETP.GT.AND P2, PT, R161, 0x18, !P6 ;  /* 0x00000018a100780c */ /* 0x000fe40007744270 */
[----:B------:R-:W-:Y:S02]  /*d4a0*/  ISETP.NE.AND P6, PT, R33, RZ, PT ;  /* 0x000000ff2100720c */ /* 0x000fe40003fc5270 */
[----:B------:R-:W-:Y:S04]  /*d4b0*/  ISETP.LT.OR P2, PT, R162, 0x19, P2 ;  /* 0x00000019a200780c */ /* 0x000fe80001741670 */
[----:B------:R-:W-:Y:S02]  /*d4c0*/  FSEL R182, R34, -INF , !P2 ;  /* 0xff80000022b67808 */ /* 0x000fe40005000000 */
[----:B------:R-:W-:Y:S04]  /*d4d0*/  ISETP.GT.AND P2, PT, R161, 0x19, !P5 ;  /* 0x00000019a100780c */ /* 0x000fe80006f44270 */
[C---:B------:R-:W-:Y:S04]  /*d4e0*/  ISETP.LT.OR P2, PT, R162.reuse, 0x1a, P2 ;  /* 0x0000001aa200780c */ /* 0x040fe80001741670 */
[----:B------:R-:W-:Y:S02]  /*d4f0*/  FSEL R192, R35, -INF , !P2 ;  /* 0xff80000023c07808 */ /* 0x000fe40005000000 */
[C---:B------:R-:W-:Y:S04]  /*d500*/  ISETP.GT.AND P2, PT, R161.reuse, 0x20, !P4 ;  /* 0x00000020a100780c */ /* 0x040fe80006744270 */
[----:B------:R-:W-:Y:S04]  /*d510*/  ISETP.LT.OR P2, PT, R162, 0x21, P2 ;  /* 0x00000021a200780c */ /* 0x000fe80001741670 */
[----:B------:R-:W-:Y:S02]  /*d520*/  FSEL R178, R38, -INF , !P2 ;  /* 0xff80000026b27808 */ /* 0x000fe40005000000 */
[----:B------:R-:W-:Y:S04]  /*d530*/  ISETP.GT.AND P2, PT, R161, 0x21, !P3 ;  /* 0x00000021a100780c */ /* 0x000fe80005f44270 */
[C---:B------:R-:W-:Y:S04]  /*d540*/  ISETP.LT.OR P2, PT, R162.reuse, 0x22, P2 ;  /* 0x00000022a200780c */ /* 0x040fe80001741670 */
[----:B------:R-:W-:Y:S02]  /*d550*/  FSEL R176, R39, -INF , !P2 ;  /* 0xff80000027b07808 */ /* 0x000fe40005000000 */
[----:B------:R-:W-:Y:S04]  /*d560*/  ISETP.NE.AND P2, PT, R155, RZ, PT ;  /* 0x000000ff9b00720c */ /* 0x000fe80003f45270 */
[----:B------:R-:W-:Y:S04]  /*d570*/  ISETP.GT.AND P2, PT, R161, 0x1, !P2 ;  /* 0x00000001a100780c */ /* 0x000fe80005744270 */
[C---:B------:R-:W-:Y:S04]  /*d580*/  ISETP.LT.OR P2, PT, R162.reuse, 0x2, P2 ;  /* 0x00000002a200780c */ /* 0x040fe80001741670 */
[----:B------:R-:W-:Y:S02]  /*d590*/  FSEL R32, R7, -INF , !P2 ;  /* 0xff80000007207808 */ /* 0x000fe40005000000 */
[C---:B------:R-:W-:Y:S04]  /*d5a0*/  ISETP.GT.AND P2, PT, R161.reuse, RZ, !P6 ;  /* 0x000000ffa100720c */ /* 0x040fe80007744270 */
[----:B------:R-:W-:Y:S04]  /*d5b0*/  ISETP.LT.OR P2, PT, R162, 0x1, P2 ;  /* 0x00000001a200780c */ /* 0x000fe80001741670 */
[----:B------:R-:W-:Y:S02]  /*d5c0*/  FSEL R6, R6, -INF , !P2 ;  /* 0xff80000006067808 */ /* 0x000fe40005000000 */
[C---:B------:R-:W-:Y:S04]  /*d5d0*/  ISETP.GT.AND P2, PT, R161.reuse, 0x28, !P1 ;  /* 0x00000028a100780c */ /* 0x040fe80004f44270 */
[----:B------:R-:W-:Y:S04]  /*d5e0*/  ISETP.LT.OR P2, PT, R162, 0x29, P2 ;  /* 0x00000029a200780c */ /* 0x000fe80001741670 */
[----:B------:R-:W-:Y:S02]  /*d5f0*/  FSEL R168, R50, -INF , !P2 ;  /* 0xff80000032a87808 */ /* 0x000fe40005000000 */
[----:B------:R-:W-:Y:S04]  /*d600*/  ISETP.GT.AND P2, PT, R161, 0x29, !P0 ;  /* 0x00000029a100780c */ /* 0x000fe80004744270 */
[----:B------:R-:W-:Y:S04]  /*d610*/  ISETP.LT.OR P2, PT, R162, 0x2a, P2 ;  /* 0x0000002aa200780c */ /* 0x000fe80001741670 */
[----:B------:R-:W-:Y:S02]  /*d620*/  FSEL R166, R51, -INF , !P2 ;  /* 0xff80000033a67808 */ /* 0x000fe40005000000 */
[----:B------:R-:W-:Y:S02]  /*d630*/  ISETP.GT.AND P2, PT, R36, RZ, !P6 ;  /* 0x000000ff2400720c */ /* 0x000fe40007744270 */
[----:B------:R-:W-:Y:S02]  /*d640*/  ISETP.NE.AND P6, PT, R19, RZ, PT ;  /* 0x000000ff1300720c */ /* 0x000fe40003fc5270 */
[----:B------:R-:W-:Y:S04]  /*d650*/  ISETP.LT.OR P2, PT, R37, 0x1, P2 ;  /* 0x000000012500780c */ /* 0x000fe80001741670 */
[----:B------:R-:W-:Y:S02]  /*d660*/  FSEL R7, R8, -INF , !P2 ;  /* 0xff80000008077808 */ /* 0x000fe40005000000 */
[----:B------:R-:W-:Y:S04]  /*d670*/  ISETP.NE.AND P2, PT, R155, RZ, PT ;  /* 0x000000ff9b00720c */ /* 0x000fe80003f45270 */
[----:B------:R-:W-:Y:S04]  /*d680*/  ISETP.GT.AND P2, PT, R36, 0x1, !P2 ;  /* 0x000000012400780c */ /* 0x000fe80005744270 */
[----:B------:R-:W-:Y:S04]  /*d690*/  ISETP.LT.OR P2, PT, R37, 0x2, P2 ;  /* 0x000000022500780c */ /* 0x000fe80001741670 */
        /* <DEDUP_REMOVED lines=59> */
.L_x_222:
[----:B------:R-:W-:Y:S04]  /*da50*/  MOV R9, c[0x0][0x32c] ;  /* 0x0000cb0000097a02 */ /* 0x000fe80000000f00 */
[----:B------:R-:W-:Y:S11]  /*da60*/  ISETP.NE.AND P2, PT, R9, 0x1, PT ;  /* 0x000000010900780c */ /* 0x000ff60003f45270 */
[----:B------:R-:W-:Y:S02]  /*da70*/  @!UPT UIADD3 URZ, URZ, URZ, URZ ;  /* 0x0000003f3f3ff290 */ /* 0x000fe4000fffe03f */
[----:B------:R-:W-:Y:S05]  /*da80*/  @P2 IMAD.HI.U32 R9, R24, c[0x0][0x330], RZ ;  /* 0x0000cc0018092a27 */ /* 0x000fea00078e00ff */
[----:B------:R-:W-:Y:S02]  /*da90*/  @P2 SHF.R.U32.HI R24, RZ, c[0x0][0x334], R9 ;  /* 0x0000cd00ff182a19 */ /* 0x000fe40000011609 */
.L_x_223:
[----:B------:R-:W-:Y:S05]  /*daa0*/  BSYNC B0 ;  /* 0x0000000000007941 */ /* 0x000fea0003800000 */
.L_x_221:
[----:B------:R-:W-:Y:S05]  /*dab0*/  IMAD R157, R24, c[0x0][0x32c], R157 ;  /* 0x0000cb00189d7a24 */ /* 0x000fea00078e029d */
[----:B------:R-:W-:Y:S02]  /*dac0*/  IADD3 R24, R157, c[0x0][0x32c], RZ ;  /* 0x0000cb009d187a10 */ /* 0x000fe40007ffe0ff */
[----:B------:R-:W-:Y:S02]  /*dad0*/  IMNMX R158, R158, R157, !PT ;  /* 0x0000009d9e9e7217 */ /* 0x000fe40007800200 */
[----:B------:R-:W-:Y:S02]  /*dae0*/  IMNMX R159, R159, R24, PT ;  /* 0x000000189f9f7217 */ /* 0x000fe40003800200 */
.L_x_220:
[----:B------:R-:W-:Y:S01]  /*daf0*/  ISETP.NE.AND P2, PT, R33, RZ, PT ;  /* 0x000000ff2100720c */ /* 0x000fe20003f45270 */
[----:B------:R-:W-:Y:S01]  /*db00*/  LDSM.16.MT88.4 R36, [R214+0x2480] ;  /* 0x00248000d624783b */ /* 0x000fe20000004200 */
[C---:B------:R-:W-:Y:S02]  /*db10*/  ISETP.GT.AND P1, PT, R158.reuse, 0x28, !P1 ;  /* 0x000000289e00780c */ /* 0x040fe40004f24270 */
[----:B------:R-:W-:Y:S02]  /*db20*/  ISETP.GT.AND P2, PT, R158, RZ, !P2 ;  /* 0x000000ff9e00720c */ /* 0x000fe40005744270 */
[C---:B------:R-:W-:Y:S02]  /*db30*/  ISETP.LT.OR P1, PT, R159.reuse, 0x29, P1 ;  /* 0x000000299f00780c */ /* 0x040fe40000f21670 */
[----:B------:R-:W-:Y:S02]  /*db40*/  ISETP.LT.OR P2, PT, R159, 0x1, P2 ;  /* 0x000000019f00780c */ /* 0x000fe40001741670 */
[----:B------:R-:W-:Y:S02]  /*db50*/  FSEL R46, R46, -INF , !P1 ;  /* 0xff8000002e2e7808 */ /* 0x000fe40004800000 */
[----:B------:R-:W-:Y:S02]  /*db60*/  FSEL R13, R10, -INF , !P2 ;  /* 0xff8000000a0d7808 */ /* 0x000fe40005000000 */
[----:B------:R-:W-:Y:S02]  /*db70*/  ISETP.NE.AND P2, PT, R155, RZ, PT ;  /* 0x000000ff9b00720c */ /* 0x000fe40003f45270 */
[C---:B------:R-:W-:Y:S02]  /*db80*/  ISETP.GT.AND P0, PT, R158.reuse, 0x29, !P0 ;  /* 0x000000299e00780c */ /* 0x040fe40004704270 */
[----:B------:R-:W-:Y:S02]  /*db90*/  ISETP.GT.AND P2, PT, R158, 0x1, !P2 ;  /* 0x000000019e00780c */ /* 0x000fe40005744270 */
[C---:B------:R-:W-:Y:S02]  /*dba0*/  ISETP.LT.OR P0, PT, R159.reuse, 0x2a, P0 ;  /* 0x0000002a9f00780c */ /* 0x040fe40000701670 */
[----:B------:R-:W-:Y:S02]  /*dbb0*/  ISETP.LT.OR P2, PT, R159, 0x2, P2 ;  /* 0x000000029f00780c */ /* 0x000fe40001741670 */
[----:B------:R-:W-:Y:S02]  /*dbc0*/  FSEL R23, R47, -INF , !P0 ;  /* 0xff8000002f177808 */ /* 0x000fe40004000000 */
        /* <DEDUP_REMOVED lines=21> */
[----:B------:R-:W-:Y:S02]  /*dd20*/  ISETP.NE.AND P2, PT, R17, RZ, PT ;  /* 0x000000ff1100720c */ /* 0x000fe40003f45270 */
[----:B------:R-:W-:Y:S02]  /*dd30*/  FMNMX.FTZ R17, R6, R148, !PT ;  /* 0x0000009406117209 */ /* 0x000fe40007810000 */
[----:B------:R-:W-:Y:S02]  /*dd40*/  ISETP.GT.AND P2, PT, R158, 0x19, !P2 ;  /* 0x000000199e00780c */ /* 0x000fe40005744270 */
[----:B------:R-:W-:Y:S02]  /*dd50*/  FMNMX.FTZ R17, R32, R17, !PT ;  /* 0x0000001120117209 */ /* 0x000fe40007810000 */
[----:B------:R-:W-:Y:S02]  /*dd60*/  ISETP.LT.OR P2, PT, R159, 0x1a, P2 ;  /* 0x0000001a9f00780c */ /* 0x000fe40001741670 */
        /* <DEDUP_REMOVED lines=23> */
[----:B------:R-:W-:Y:S01]  /*dee0*/  ISETP.GT.AND P2, PT, R158, 0x21, !P2 ;  /* 0x000000219e00780c */ /* 0x000fe20005744270 */
[----:B------:R-:W-:Y:S01]  /*def0*/  SHFL.BFLY PT, R149, R24, 0x2, 0x1f ;  /* 0x0c401f0018957f89 */ /* 0x000fe200000e0000 */
[----:B------:R-:W-:Y:S02]  /*df00*/  FMNMX.FTZ R3, R194, R3, !PT ;  /* 0x00000003c2037209 */ /* 0x000fe40007810000 */
[----:B------:R-:W-:Y:S02]  /*df10*/  ISETP.LT.OR P2, PT, R159, 0x22, P2 ;  /* 0x000000229f00780c */ /* 0x000fe40001741670 */
[----:B------:R-:W-:Y:S02]  /*df20*/  FMNMX.FTZ R10, R180, R3, !PT ;  /* 0x00000003b40a7209 */ /* 0x000fe40007810000 */
[----:B------:R-:W-:Y:S02]  /*df30*/  FSEL R49, R43, -INF , !P2 ;  /* 0xff8000002b317808 */ /* 0x000fe40005000000 */
[----:B------:R-:W-:Y:S04]  /*df40*/  FMNMX.FTZ R10, R177, R10, !PT ;  /* 0x0000000ab10a7209 */ /* 0x000fe80007810000 */
[----:B------:R-:W-:Y:S04]  /*df50*/  FMNMX.FTZ R3, R173, R10, !PT ;  /* 0x0000000aad037209 */ /* 0x000fe80007810000 */
[----:B------:R-:W-:Y:S02]  /*df60*/  FMNMX.FTZ R5, R170, R3, !PT ;  /* 0x00000003aa057209 */ /* 0x000fe40007810000 */
[----:B------:R-:W-:Y:S03]  /*df70*/  FMNMX.FTZ R3, R7, R2, !PT ;  /* 0x0000000207037209 */ /* 0x000fe60007810000 */
[----:B------:R-:W1:Y:S01]  /*df80*/  SHFL.BFLY PT, R10, R5, 0x2, 0x1f ;  /* 0x0c401f00050a7f89 */ /* 0x000e6200000e0000 */
[----:B------:R-:W-:Y:S04]  /*df90*/  FMNMX.FTZ R3, R22, R3, !PT ;  /* 0x0000000316037209 */ /* 0x000fe80007810000 */
[----:B------:R-:W-:Y:S04]  /*dfa0*/  FMNMX.FTZ R3, R12, R3, !PT ;  /* 0x000000030c037209 */ /* 0x000fe80007810000 */
[----:B------:R-:W-:Y:S04]  /*dfb0*/  FMNMX.FTZ R3, R8, R3, !PT ;  /* 0x0000000308037209 */ /* 0x000fe80007810000 */
[----:B------:R-:W-:Y:S04]  /*dfc0*/  FMNMX.FTZ R3, R184, R3, !PT ;  /* 0x00000003b8037209 */ /* 0x000fe80007810000 */
[----:B------:R-:W-:Y:S04]  /*dfd0*/  FMNMX.FTZ R3, R190, R3, !PT ;  /* 0x00000003be037209 */ /* 0x000fe80007810000 */
[----:B------:R-:W-:Y:S02]  /*dfe0*/  FMNMX.FTZ R3, R186, R3, !PT ;  /* 0x00000003ba037209 */ /* 0x000fe40007810000 */
[----:B-1----:R-:W-:Y:S02]  /*dff0*/  FMNMX.FTZ R10, R5, R10, !PT ;  /* 0x0000000a050a7209 */ /* 0x002fe40007810000 */
[----:B------:R-:W-:Y:S02]  /*e000*/  FMNMX.FTZ R14, R188, R3, !PT ;  /* 0x00000003bc0e7209 */ /* 0x000fe40007810000 */
[----:B------:R-:W-:Y:S01]  /*e010*/  FMNMX.FTZ R149, R24, R149, !PT ;  /* 0x0000009518957209 */ /* 0x000fe20007810000 */
[----:B------:R-:W1:Y:S01]  /*e020*/  SHFL.BFLY PT, R151, R10, 0x1, 0x1f ;  /* 0x0c201f000a977f89 */ /* 0x000e6200000e0000 */
[----:B------:R-:W-:Y:S04]  /*e030*/  FMNMX.FTZ R3, R171, R14, !PT ;  /* 0x0000000eab037209 */ /* 0x000fe80007810000 */
[----:B------:R-:W-:Y:S03]  /*e040*/  FMNMX.FTZ R3, R50, R3, !PT ;  /* 0x0000000332037209 */ /* 0x000fe60007810000 */
[----:B------:R-:W2:Y:S01]  /*e050*/  SHFL.BFLY PT, R14, R149, 0x1, 0x1f ;  /* 0x0c201f00950e7f89 */ /* 0x000ea200000e0000 */
[----:B------:R-:W-:Y:S02]  /*e060*/  FMNMX.FTZ R24, R48, R3, !PT ;  /* 0x0000000330187209 */ /* 0x000fe40007810000 */
[----:B-1----:R-:W-:Y:S02]  /*e070*/  FMNMX.FTZ R151, R10, R151, !PT ;  /* 0x000000970a977209 */ /* 0x002fe40007810000 */
[----:B------:R-:W-:Y:S02]  /*e080*/  FMNMX.FTZ R10, R45, R24, !PT ;  /* 0x000000182d0a7209 */ /* 0x000fe40007810000 */
[C---:B------:R-:W-:Y:S01]  /*e090*/  FSETP.NEU.FTZ.AND P2, PT, R151.reuse, -INF , PT ;  /* 0xff8000009700780b */ /* 0x040fe20003f5d000 */
[----:B------:R-:W-:Y:S02]  /*e0a0*/  FMUL.FTZ R185, R151, c[0x0][0x2d0] ;  /* 0x0000b40097b97a20 */ /* 0x000fe40000410000 */
[----:B------:R-:W1:Y:S01]  /*e0b0*/  SHFL.BFLY PT, R3, R10, 0x2, 0x1f ;  /* 0x0c401f000a037f89 */ /* 0x000e6200000e0000 */
[----:B--2---:R-:W-:Y:S02]  /*e0c0*/  FMNMX.FTZ R149, R149, R14, !PT ;  /* 0x0000000e95957209 */ /* 0x004fe40007810000 */
[----:B------:R-:W-:Y:S02]  /*e0d0*/  FSEL R185, R185, RZ, P2 ;  /* 0x000000ffb9b97208 */ /* 0x000fe40001000000 */
[C---:B------:R-:W-:Y:S01]  /*e0e0*/  FSETP.NEU.FTZ.AND P1, PT, R149.reuse, -INF , PT ;  /* 0xff8000009500780b */ /* 0x040fe20003f3d000 */
[----:B------:R-:W-:Y:S02]  /*e0f0*/  FMUL.FTZ R181, R149, c[0x0][0x2d0] ;  /* 0x0000b40095b57a20 */ /* 0x000fe40000410000 */
[--C-:B------:R-:W-:Y:S01]  /*e100*/  FFMA.FTZ R154, R4, c[0x0][0x2d0], -R185.reuse ;  /* 0x0000b400049a7a23 */ /* 0x100fe200000108b9 */
[----:B------:R-:W-:Y:S01]  /*e110*/  FMNMX.FTZ R4, R13, R0, !PT ;  /* 0x000000000d047209 */ /* 0x000fe20007810000 */
[--C-:B------:R-:W-:Y:S01]  /*e120*/  FFMA.FTZ R157, R16, c[0x0][0x2d0], -R185.reuse ;  /* 0x0000b400109d7a23 */ /* 0x100fe200000108b9 */
[----:B------:R-:W-:Y:S01]  /*e130*/  FSEL R181, R181, RZ, P1 ;  /* 0x000000ffb5b57208 */ /* 0x000fe20000800000 */
[--C-:B------:R-:W-:Y:S01]  /*e140*/  FFMA.FTZ R153, R156, c[0x0][0x2d0], -R185.reuse ;  /* 0x0000b4009c997a23 */ /* 0x100fe200000108b9 */
[----:B------:R-:W-:Y:S01]  /*e150*/  FMNMX.FTZ R4, R11, R4, !PT ;  /* 0x000000040b047209 */ /* 0x000fe20007810000 */
[----:B------:R-:W-:Y:S01]  /*e160*/  FFMA.FTZ R152, R152, c[0x0][0x2d0], -R185 ;  /* 0x0000b40098987a23 */ /* 0x000fe200000108b9 */
[----:B------:R-:W-:Y:S01]  /*e170*/  MUFU.EX2 R154, R154 ;  /* 0x0000009a009a7308 */ /* 0x000fe20000000800 */
[--C-:B------:R-:W-:Y:S01]  /*e180*/  FFMA.FTZ R155, R6, c[0x0][0x2d0], -R181.reuse ;  /* 0x0000b400069b7a23 */ /* 0x100fe200000108b5 */
[----:B------:R-:W-:Y:S01]  /*e190*/  FMNMX.FTZ R4, R9, R4, !PT ;  /* 0x0000000409047209 */ /* 0x000fe20007810000 */
[--C-:B------:R-:W-:Y:S02]  /*e1a0*/  FFMA.FTZ R160, R18, c[0x0][0x2d0], -R181.reuse ;  /* 0x0000b40012a07a23 */ /* 0x100fe400000108b5 */
[----:B------:R-:W-:Y:S01]  /*e1b0*/  LDSM.16.MT88.4 R16, [R214+0x1880] ;  /* 0x00188000d610783b */ /* 0x000fe20000004200 */
[----:B------:R-:W-:Y:S01]  /*e1c0*/  FMNMX.FTZ R4, R15, R4, !PT ;  /* 0x000000040f047209 */ /* 0x000fe20007810000 */
[--C-:B------:R-:W-:Y:S01]  /*e1d0*/  FFMA.FTZ R156, R32, c[0x0][0x2d0], -R181.reuse ;  /* 0x0000b400209c7a23 */ /* 0x100fe200000108b5 */
[----:B-1----:R-:W-:Y:S01]  /*e1e0*/  FMNMX.FTZ R10, R10, R3, !PT ;  /* 0x000000030a0a7209 */ /* 0x002fe20007810000 */
[----:B------:R-:W-:Y:S01]  /*e1f0*/  FFMA.FTZ R161, R20, c[0x0][0x2d0], -R181 ;  /* 0x0000b40014a17a23 */ /* 0x000fe200000108b5 */
[----:B------:R-:W-:Y:S01]  /*e200*/  FMNMX.FTZ R4, R195, R4, !PT ;  /* 0x00000004c3047209 */ /* 0x000fe20007810000 */
[----:B------:R-:W1:Y:S02]  /*e210*/  MUFU.EX2 R153, R153 ;  /* 0x0000009900997308 */ /* 0x000e640000000800 */
[----:B------:R-:W-:Y:S01]  /*e220*/  LDSM.16.MT88.4 R32, [R212+0x1880] ;  /* 0x00188000d420783b */ /* 0x000fe20000004200 */
[----:B------:R-:W-:Y:S01]  /*e230*/  FFMA.FTZ R179, R194, c[0x0][0x2d0], -R185 ;  /* 0x0000b400c2b37a23 */ /* 0x000fe200000108b9 */
[----:B------:R-:W-:Y:S01]  /*e240*/  FMNMX.FTZ R4, R191, R4, !PT ;  /* 0x00000004bf047209 */ /* 0x000fe20007810000 */
[----:B------:R-:W-:Y:S02]  /*e250*/  FFMA.FTZ R183, R192, c[0x0][0x2d0], -R181 ;  /* 0x0000b400c0b77a23 */ /* 0x000fe400000108b5 */
[--C-:B------:R-:W-:Y:S01]  /*e260*/  FFMA.FTZ R164, R164, c[0x0][0x2d0], -R185.reuse ;  /* 0x0000b400a4a47a23 */ /* 0x100fe200000108b9 */
[----:B------:R-:W-:Y:S01]  /*e270*/  FMNMX.FTZ R4, R193, R4, !PT ;  /* 0x00000004c1047209 */ /* 0x000fe20007810000 */
[--C-:B------:R-:W-:Y:S01]  /*e280*/  FFMA.FTZ R169, R198, c[0x0][0x2d0], -R185.reuse ;  /* 0x0000b400c6a97a23 */ /* 0x100fe200000108b9 */
[----:B------:R-:W2:Y:S01]  /*e290*/  SHFL.BFLY PT, R3, R10, 0x1, 0x1f ;  /* 0x0c201f000a037f89 */ /* 0x000ea200000e0000 */
[----:B------:R-:W-:Y:S01]  /*e2a0*/  MUFU.EX2 R152, R152 ;  /* 0x0000009800987308 */ /* 0x000fe20000000800 */
[----:B------:R-:W-:Y:S01]  /*e2b0*/  FMNMX.FTZ R4, R41, R4, !PT ;  /* 0x0000000429047209 */ /* 0x000fe20007810000 */
[--C-:B------:R-:W-:Y:S02]  /*e2c0*/  FFMA.FTZ R174, R174, c[0x0][0x2d0], -R185.reuse ;  /* 0x0000b400aeae7a23 */ /* 0x100fe400000108b9 */
[--C-:B------:R-:W-:Y:S01]  /*e2d0*/  FFMA.FTZ R180, R180, c[0x0][0x2d0], -R185.reuse ;  /* 0x0000b400b4b47a23 */ /* 0x100fe200000108b9 */
[----:B------:R-:W-:Y:S01]  /*e2e0*/  FMNMX.FTZ R4, R51, R4, !PT ;  /* 0x0000000433047209 */ /* 0x000fe20007810000 */
[--C-:B------:R-:W-:Y:S02]  /*e2f0*/  FFMA.FTZ R177, R177, c[0x0][0x2d0], -R185.reuse ;  /* 0x0000b400b1b17a23 */ /* 0x100fe400000108b9 */
[--C-:B------:R-:W-:Y:S01]  /*e300*/  FFMA.FTZ R173, R173, c[0x0][0x2d0], -R185.reuse ;  /* 0x0000b400adad7a23 */ /* 0x100fe200000108b9 */
[----:B------:R-:W-:Y:S01]  /*e310*/  FMNMX.FTZ R5, R49, R4, !PT ;  /* 0x0000000431057209 */ /* 0x000fe20007810000 */
[----:B------:R-:W3:Y:S01]  /*e320*/  MUFU.EX2 R157, R157 ;  /* 0x0000009d009d7308 */ /* 0x000ee20000000800 */
[----:B------:R-:W-:Y:S02]  /*e330*/  FFMA.FTZ R185, R170, c[0x0][0x2d0], -R185 ;  /* 0x0000b400aab97a23 */ /* 0x000fe400000108b9 */
[----:B------:R-:W-:Y:S01]  /*e340*/  FMNMX.FTZ R6, R46, R5, !PT ;  /* 0x000000052e067209 */ /* 0x000fe20007810000 */
[--C-:B------:R-:W-:Y:S01]  /*e350*/  FFMA.FTZ R172, R172, c[0x0][0x2d0], -R181.reuse ;  /* 0x0000b400acac7a23 */ /* 0x100fe200000108b5 */
[----:B-1----:R-:W-:Y:S01]  /*e360*/  F2FP.BF16.PACK_AB R24, R153, R154 ;  /* 0x0000009a9918723e */ /* 0x002fe200000010ff */
[--C-:B------:R-:W-:Y:S01]  /*e370*/  FFMA.FTZ R175, R196, c[0x0][0x2d0], -R181.reuse ;  /* 0x0000b400c4af7a23 */ /* 0x100fe200000108b5 */
[----:B------:R-:W-:Y:S01]  /*e380*/  FMNMX.FTZ R4, R23, R6, !PT ;  /* 0x0000000617047209 */ /* 0x000fe20007810000 */
[--C-:B------:R-:W-:Y:S02]  /*e390*/  FFMA.FTZ R182, R182, c[0x0][0x2d0], -R181.reuse ;  /* 0x0000b400b6b67a23 */ /* 0x100fe400000108b5 */
[----:B------:R-:W-:Y:S01]  /*e3a0*/  MUFU.EX2 R155, R155 ;  /* 0x0000009b009b7308 */ /* 0x000fe20000000800 */
[--C-:B------:R-:W-:Y:S01]  /*e3b0*/  FFMA.FTZ R178, R178, c[0x0][0x2d0], -R181.reuse ;  /* 0x0000b400b2b27a23 */ /* 0x100fe200000108b5 */
[----:B------:R-:W1:Y:S01]  /*e3c0*/  SHFL.BFLY PT, R5, R4, 0x2, 0x1f ;  /* 0x0c401f0004057f89 */ /* 0x000e6200000e0000 */
[----:B--2---:R-:W-:Y:S01]  /*e3d0*/  FMNMX.FTZ R3, R10, R3, !PT ;  /* 0x000000030a037209 */ /* 0x004fe20007810000 */
[----:B------:R-:W-:Y:S03]  /*e3e0*/  FFMA.FTZ R168, R168, c[0x0][0x2d0], -R181 ;  /* 0x0000b400a8a87a23 */ /* 0x000fe600000108b5 */
[C---:B------:R-:W-:Y:S01]  /*e3f0*/  FSETP.NEU.FTZ.AND P0, PT, R3.reuse, -INF , PT ;  /* 0xff8000000300780b */ /* 0x040fe20003f1d000 */
[----:B------:R-:W-:Y:S02]  /*e400*/  FMUL.FTZ R47, R3, c[0x0][0x2d0] ;  /* 0x0000b400032f7a20 */ /* 0x000fe40000410000 */
[----:B------:R-:W2:Y:S03]  /*e410*/  MUFU.EX2 R156, R156 ;  /* 0x0000009c009c7308 */ /* 0x000ea60000000800 */
[----:B------:R-:W-:Y:S02]  /*e420*/  FSEL R47, R47, RZ, P0 ;  /* 0x000000ff2f2f7208 */ /* 0x000fe40000000000 */
[----:B---3--:R-:W-:Y:S03]  /*e430*/  F2FP.BF16.PACK_AB R26, R157, R152 ;  /* 0x000000989d1a723e */ /* 0x008fe600000010ff */
[--C-:B------:R-:W-:Y:S02]  /*e440*/  FFMA.FTZ R158, R22, c[0x0][0x2d0], -R47.reuse ;  /* 0x0000b400169e7a23 */ /* 0x100fe4000001082f */
[--C-:B------:R-:W-:Y:S01]  /*e450*/  FFMA.FTZ R159, R7, c[0x0][0x2d0], -R47.reuse ;  /* 0x0000b400079f7a23 */ /* 0x100fe2000001082f */
[----:B------:R-:W-:Y:S01]  /*e460*/  FSEL R7, R151, RZ, P2 ;  /* 0x000000ff97077208 */ /* 0x000fe20001000000 */
[----:B------:R-:W-:Y:S01]  /*e470*/  MUFU.EX2 R161, R161 ;  /* 0x000000a100a17308 */ /* 0x000fe20000000800 */
[--C-:B------:R-:W-:Y:S02]  /*e480*/  FFMA.FTZ R163, R12, c[0x0][0x2d0], -R47.reuse ;  /* 0x0000b4000ca37a23 */ /* 0x100fe4000001082f */
[--C-:B------:R-:W-:Y:S01]  /*e490*/  FFMA.FTZ R162, R8, c[0x0][0x2d0], -R47.reuse ;  /* 0x0000b40008a27a23 */ /* 0x100fe2000001082f */
[----:B-1----:R-:W-:Y:S01]  /*e4a0*/  FMNMX.FTZ R5, R4, R5, !PT ;  /* 0x0000000504057209 */ /* 0x002fe20007810000 */
[----:B------:R-:W-:Y:S01]  /*e4b0*/  FADD.FTZ R4, -R7, R150 ;  /* 0x0000009607047221 */ /* 0x000fe20000010100 */
[----:B------:R-:W-:Y:S01]  /*e4c0*/  FSEL R7, R149, RZ, P1 ;  /* 0x000000ff95077208 */ /* 0x000fe20000800000 */
[--C-:B------:R-:W-:Y:S02]  /*e4d0*/  FFMA.FTZ R184, R184, c[0x0][0x2d0], -R47.reuse ;  /* 0x0000b400b8b87a23 */ /* 0x100fe4000001082f */
[----:B------:R-:W1:Y:S01]  /*e4e0*/  SHFL.BFLY PT, R22, R5, 0x1, 0x1f ;  /* 0x0c201f0005167f89 */ /* 0x000e6200000e0000 */
[----:B------:R-:W-:Y:S01]  /*e4f0*/  FMUL.FTZ R21, R4, c[0x0][0x2d0] ;  /* 0x0000b40004157a20 */ /* 0x000fe20000410000 */
[----:B------:R-:W3:Y:S01]  /*e500*/  MUFU.EX2 R160, R160 ;  /* 0x000000a000a07308 */ /* 0x000ee20000000800 */
[----:B------:R-:W-:Y:S01]  /*e510*/  FADD.FTZ R4, -R7, R148 ;  /* 0x0000009407047221 */ /* 0x000fe20000010100 */
[----:B------:R-:W-:Y:S01]  /*e520*/  FSEL R7, R3, RZ, P0 ;  /* 0x000000ff03077208 */ /* 0x000fe20000000000 */
[--C-:B------:R-:W-:Y:S01]  /*e530*/  FFMA.FTZ R187, R190, c[0x0][0x2d0], -R47.reuse ;  /* 0x0000b400bebb7a23 */ /* 0x100fe2000001082f */
[----:B--2---:R-:W-:Y:S01]  /*e540*/  F2FP.BF16.PACK_AB R25, R156, R155 ;  /* 0x0000009b9c19723e */ /* 0x004fe200000010ff */
[----:B------:R-:W-:Y:S02]  /*e550*/  FMUL.FTZ R20, R4, c[0x0][0x2d0] ;  /* 0x0000b40004147a20 */ /* 0x000fe40000410000 */
[----:B------:R-:W-:Y:S02]  /*e560*/  FADD.FTZ R2, -R7, R2 ;  /* 0x0000000207027221 */ /* 0x000fe40000010100 */
[--C-:B------:R-:W-:Y:S01]  /*e570*/  FFMA.FTZ R186, R186, c[0x0][0x2d0], -R47.reuse ;  /* 0x0000b400baba7a23 */ /* 0x100fe2000001082f */
[----:B------:R-:W2:Y:S01]  /*e580*/  MUFU.EX2 R21, R21 ;  /* 0x0000001500157308 */ /* 0x000ea20000000800 */
[----:B------:R-:W-:Y:S02]  /*e590*/  FMUL.FTZ R6, R2, c[0x0][0x2d0] ;  /* 0x0000b40002067a20 */ /* 0x000fe40000410000 */
[----:B------:R-:W-:Y:S07]  /*e5a0*/  FFMA.FTZ R189, R188, c[0x0][0x2d0], -R47 ;  /* 0x0000b400bcbd7a23 */ /* 0x000fee000001082f */
[----:B------:R-:W4:Y:S01]  /*e5b0*/  MUFU.EX2 R20, R20 ;  /* 0x0000001400147308 */ /* 0x000f220000000800 */
[----:B-1----:R-:W-:Y:S02]  /*e5c0*/  FMNMX.FTZ R22, R5, R22, !PT ;  /* 0x0000001605167209 */ /* 0x002fe40007810000 */
[----:B---3--:R-:W-:Y:S02]  /*e5d0*/  F2FP.BF16.PACK_AB R27, R160, R161 ;  /* 0x000000a1a01b723e */ /* 0x008fe400000010ff */
[C---:B------:R-:W-:Y:S01]  /*e5e0*/  FSETP.NEU.FTZ.AND P0, PT, R22.reuse, -INF , PT ;  /* 0xff8000001600780b */ /* 0x040fe20003f1d000 */
[C---:B------:R-:W-:Y:S03]  /*e5f0*/  FMUL.FTZ R44, R22.reuse, c[0x0][0x2d0] ;  /* 0x0000b400162c7a20 */ /* 0x040fe60000410000 */
[----:B------:R-:W-:Y:S01]  /*e600*/  FSEL R5, R22, RZ, P0 ;  /* 0x000000ff16057208 */ /* 0x000fe20000000000 */
[----:B------:R1:W3:Y:S01]  /*e610*/  MUFU.EX2 R2, R6 ;  /* 0x0000000600027308 */ /* 0x0002e20000000800 */
[----:B------:R-:W-:Y:S01]  /*e620*/  FSEL R44, R44, RZ, P0 ;  /* 0x000000ff2c2c7208 */ /* 0x000fe20000000000 */
[----:B--2---:R-:W-:Y:S01]  /*e630*/  FMUL.FTZ R4, R21, R144 ;  /* 0x0000009015047220 */ /* 0x004fe20000410000 */
[C---:B------:R-:W-:Y:S01]  /*e640*/  ISETP.GT.AND P0, PT, R226.reuse, UR6, PT ;  /* 0x00000006e2007c0c */ /* 0x040fe2000bf04270 */
[----:B------:R-:W-:Y:S01]  /*e650*/  FADD.FTZ R5, -R5, R0 ;  /* 0x0000000005057221 */ /* 0x000fe20000010100 */
[----:B------:R-:W-:Y:S01]  /*e660*/  IADD3 R226, R226, -0x1, RZ ;  /* 0xffffffffe2e27810 */ /* 0x000fe20007ffe0ff */
[--C-:B------:R-:W-:Y:S02]  /*e670*/  FFMA.FTZ R167, R13, c[0x0][0x2d0], -R44.reuse ;  /* 0x0000b4000da77a23 */ /* 0x100fe4000001082c */
[--C-:B------:R-:W-:Y:S02]  /*e680*/  FFMA.FTZ R150, R11, c[0x0][0x2d0], -R44.reuse ;  /* 0x0000b4000b967a23 */ /* 0x100fe4000001082c */
[----:B------:R-:W-:Y:S01]  /*e690*/  MUFU.EX2 R159, R159 ;  /* 0x0000009f009f7308 */ /* 0x000fe20000000800 */
[--C-:B------:R-:W-:Y:S02]  /*e6a0*/  FFMA.FTZ R165, R9, c[0x0][0x2d0], -R44.reuse ;  /* 0x0000b40009a57a23 */ /* 0x100fe4000001082c */
[--C-:B------:R-:W-:Y:S02]  /*e6b0*/  FFMA.FTZ R148, R15, c[0x0][0x2d0], -R44.reuse ;  /* 0x0000b4000f947a23 */ /* 0x100fe4000001082c */
[----:B------:R-:W-:Y:S02]  /*e6c0*/  FMUL.FTZ R0, R5, c[0x0][0x2d0] ;  /* 0x0000b40005007a20 */ /* 0x000fe40000410000 */
[C---:B------:R-:W-:Y:S02]  /*e6d0*/  FMUL.FTZ R5, R21.reuse, R145 ;  /* 0x0000009115057220 */ /* 0x040fe40000410000 */
[C---:B----4-:R-:W-:Y:S01]  /*e6e0*/  FMUL.FTZ R7, R20.reuse, R147 ;  /* 0x0000009314077220 */ /* 0x050fe20000410000 */
[----:B------:R-:W2:Y:S01]  /*e6f0*/  MUFU.EX2 R158, R158 ;  /* 0x0000009e009e7308 */ /* 0x000ea20000000800 */
[C---:B------:R-:W-:Y:S02]  /*e700*/  FMUL.FTZ R100, R21.reuse, R100 ;  /* 0x0000006415647220 */ /* 0x040fe40000410000 */
[----:B------:R-:W-:Y:S02]  /*e710*/  FMUL.FTZ R101, R21, R101 ;  /* 0x0000006515657220 */ /* 0x000fe40000410000 */
[----:B-1----:R-:W-:Y:S02]  /*e720*/  FMUL.FTZ R6, R20, R146 ;  /* 0x0000009214067220 */ /* 0x002fe40000410000 */
[--C-:B------:R-:W-:Y:S02]  /*e730*/  FFMA.FTZ R190, R41, c[0x0][0x2d0], -R44.reuse ;  /* 0x0000b40029be7a23 */ /* 0x100fe4000001082c */
[----:B------:R-:W-:Y:S01]  /*e740*/  LDSM.16.MT88.4 R40, [R212+0x1c80] ;  /* 0x001c8000d428783b */ /* 0x000fe20000004200 */
[----:B------:R-:W-:Y:S01]  /*e750*/  MUFU.EX2 R163, R163 ;  /* 0x000000a300a37308 */ /* 0x000fe20000000800 */
[--C-:B------:R-:W-:Y:S01]  /*e760*/  FFMA.FTZ R192, R51, c[0x0][0x2d0], -R44.reuse ;  /* 0x0000b40033c07a23 */ /* 0x100fe2000001082c */
[-C--:B------:R-:W-:Y:S01]  /*e770*/  HMMA.16816.F32.BF16 R4, R24, R16.reuse, R4 ;  /* 0x000000101804723c */ /* 0x080fe20000041804 */
[C---:B---3--:R-:W-:Y:S02]  /*e780*/  FMUL.FTZ R8, R2.reuse, R140 ;  /* 0x0000008c02087220 */ /* 0x048fe40000410000 */
[C---:B------:R-:W-:Y:S02]  /*e790*/  FMUL.FTZ R9, R2.reuse, R141 ;  /* 0x0000008d02097220 */ /* 0x040fe40000410000 */
[C---:B------:R-:W-:Y:S02]  /*e7a0*/  FMUL.FTZ R12, R2.reuse, R136 ;  /* 0x00000088020c7220 */ /* 0x040fe40000410000 */
[----:B------:R-:W-:Y:S01]  /*e7b0*/  FMUL.FTZ R13, R2, R137 ;  /* 0x00000089020d7220 */ /* 0x000fe20000410000 */
[----:B------:R-:W1:Y:S01]  /*e7c0*/  MUFU.EX2 R162, R162 ;  /* 0x000000a200a27308 */ /* 0x000e620000000800 */
[----:B------:R-:W-:Y:S03]  /*e7d0*/  FMUL.FTZ R102, R20, R102 ;  /* 0x0000006614667220 */ /* 0x000fe60000410000 */
[----:B--2---:R-:W-:Y:S01]  /*e7e0*/  F2FP.BF16.PACK_AB R28, R158, R159 ;  /* 0x0000009f9e1c723e */ /* 0x004fe200000010ff */
[C---:B------:R-:W-:Y:S02]  /*e7f0*/  FMUL.FTZ R103, R20.reuse, R103 ;  /* 0x0000006714677220 */ /* 0x040fe40000410000 */
[C---:B------:R-:W-:Y:S02]  /*e800*/  FMUL.FTZ R104, R21.reuse, R104 ;  /* 0x0000006815687220 */ /* 0x040fe40000410000 */
[----:B------:R-:W-:Y:S01]  /*e810*/  FMUL.FTZ R105, R21, R105 ;  /* 0x0000006915697220 */ /* 0x000fe20000410000 */
[----:B------:R-:W-:Y:S01]  /*e820*/  MUFU.EX2 R167, R167 ;  /* 0x000000a700a77308 */ /* 0x000fe20000000800 */
[C---:B------:R-:W-:Y:S02]  /*e830*/  FMUL.FTZ R106, R20.reuse, R106 ;  /* 0x0000006a146a7220 */ /* 0x040fe40000410000 */
[----:B------:R-:W-:Y:S02]  /*e840*/  FMUL.FTZ R107, R20, R107 ;  /* 0x0000006b146b7220 */ /* 0x000fe40000410000 */
[C---:B------:R-:W-:Y:S02]  /*e850*/  FMUL.FTZ R108, R2.reuse, R108 ;  /* 0x0000006c026c7220 */ /* 0x040fe40000410000 */
[----:B------:R-:W-:Y:S02]  /*e860*/  FMUL.FTZ R109, R2, R109 ;  /* 0x0000006d026d7220 */ /* 0x000fe40000410000 */
[--C-:B------:R-:W-:Y:S01]  /*e870*/  FFMA.FTZ R197, R49, c[0x0][0x2d0], -R44.reuse ;  /* 0x0000b40031c57a23 */ /* 0x100fe2000001082c */
[----:B------:R-:W2:Y:S01]  /*e880*/  MUFU.EX2 R150, R150 ;  /* 0x0000009600967308 */ /* 0x000ea20000000800 */
[--C-:B------:R-:W-:Y:S02]  /*e890*/  FFMA.FTZ R194, R46, c[0x0][0x2d0], -R44.reuse ;  /* 0x0000b4002ec27a23 */ /* 0x100fe4000001082c */
[----:B------:R-:W-:Y:S01]  /*e8a0*/  FMUL.FTZ R112, R2, R112 ;  /* 0x0000007002707220 */ /* 0x000fe20000410000 */
[----:B-1----:R-:W-:Y:S01]  /*e8b0*/  F2FP.BF16.PACK_AB R30, R162, R163 ;  /* 0x000000a3a21e723e */ /* 0x002fe200000010ff */
[----:B------:R-:W-:Y:S02]  /*e8c0*/  FMUL.FTZ R113, R2, R113 ;  /* 0x0000007102717220 */ /* 0x000fe40000410000 */
[C---:B------:R-:W-:Y:S02]  /*e8d0*/  FMUL.FTZ R116, R21.reuse, R116 ;  /* 0x0000007415747220 */ /* 0x040fe40000410000 */
[C---:B------:R-:W-:Y:S01]  /*e8e0*/  FMUL.FTZ R117, R21.reuse, R117 ;  /* 0x0000007515757220 */ /* 0x040fe20000410000 */
[----:B------:R-:W-:Y:S01]  /*e8f0*/  MUFU.EX2 R165, R165 ;  /* 0x000000a500a57308 */ /* 0x000fe20000000800 */
[C---:B------:R-:W-:Y:S02]  /*e900*/  FMUL.FTZ R118, R20.reuse, R118 ;  /* 0x0000007614767220 */ /* 0x040fe40000410000 */
[C---:B------:R-:W-:Y:S02]  /*e910*/  FMUL.FTZ R119, R20.reuse, R119 ;  /* 0x0000007714777220 */ /* 0x040fe40000410000 */
[C---:B------:R-:W-:Y:S02]  /*e920*/  FMUL.FTZ R120, R21.reuse, R120 ;  /* 0x0000007815787220 */ /* 0x040fe40000410000 */
[C---:B------:R-:W-:Y:S02]  /*e930*/  FMUL.FTZ R121, R21.reuse, R121 ;  /* 0x0000007915797220 */ /* 0x040fe40000410000 */
[C---:B------:R-:W-:Y:S01]  /*e940*/  FMUL.FTZ R122, R20.reuse, R122 ;  /* 0x0000007a147a7220 */ /* 0x040fe20000410000 */
[----:B------:R-:W1:Y:S01]  /*e950*/  MUFU.EX2 R148, R148 ;  /* 0x0000009400947308 */ /* 0x000e620000000800 */
[----:B------:R-:W-:Y:S02]  /*e960*/  FMUL.FTZ R123, R20, R123 ;  /* 0x0000007b147b7220 */ /* 0x000fe40000410000 */
[----:B------:R-:W-:Y:S01]  /*e970*/  FMUL.FTZ R124, R2, R124 ;  /* 0x0000007c027c7220 */ /* 0x000fe20000410000 */
[----:B--2---:R-:W-:Y:S01]  /*e980*/  F2FP.BF16.PACK_AB R29, R150, R167 ;  /* 0x000000a7961d723e */ /* 0x004fe200000010ff */
[----:B------:R-:W-:Y:S02]  /*e990*/  FMUL.FTZ R125, R2, R125 ;  /* 0x0000007d027d7220 */ /* 0x000fe40000410000 */
[C---:B------:R-:W-:Y:S02]  /*e9a0*/  FMUL.FTZ R128, R21.reuse, R128 ;  /* 0x0000008015807220 */ /* 0x040fe40000410000 */
[C---:B------:R-:W-:Y:S01]  /*e9b0*/  FMUL.FTZ R129, R21.reuse, R129 ;  /* 0x0000008115817220 */ /* 0x040fe20000410000 */
[----:B------:R-:W2:Y:S01]  /*e9c0*/  MUFU.EX2 R0, R0 ;  /* 0x0000000000007308 */ /* 0x000ea20000000800 */
[C---:B------:R-:W-:Y:S02]  /*e9d0*/  FMUL.FTZ R130, R20.reuse, R130 ;  /* 0x0000008214827220 */ /* 0x040fe40000410000 */
[C---:B------:R-:W-:Y:S02]  /*e9e0*/  FMUL.FTZ R131, R20.reuse, R131 ;  /* 0x0000008314837220 */ /* 0x040fe40000410000 */
[C---:B------:R-:W-:Y:S02]  /*e9f0*/  FMUL.FTZ R52, R21.reuse, R52 ;  /* 0x0000003415347220 */ /* 0x040fe40000410000 */
[C---:B------:R-:W-:Y:S02]  /*ea00*/  FMUL.FTZ R53, R21.reuse, R53 ;  /* 0x0000003515357220 */ /* 0x040fe40000410000 */
[C---:B------:R-:W-:Y:S01]  /*ea10*/  FMUL.FTZ R54, R20.reuse, R54 ;  /* 0x0000003614367220 */ /* 0x040fe20000410000 */
[----:B------:R-:W-:Y:S01]  /*ea20*/  MUFU.EX2 R170, R185 ;  /* 0x000000b900aa7308 */ /* 0x000fe20000000800 */
[----:B------:R-:W-:Y:S02]  /*ea30*/  FMUL.FTZ R55, R20, R55 ;  /* 0x0000003714377220 */ /* 0x000fe40000410000 */
[----:B------:R-:W-:Y:S01]  /*ea40*/  FMUL.FTZ R56, R2, R56 ;  /* 0x0000003802387220 */ /* 0x000fe20000410000 */
[----:B-1----:R-:W-:Y:S01]  /*ea50*/  F2FP.BF16.PACK_AB R31, R148, R165 ;  /* 0x000000a5941f723e */ /* 0x002fe200000010ff */
[C---:B------:R-:W-:Y:S02]  /*ea60*/  FMUL.FTZ R57, R2.reuse, R57 ;  /* 0x0000003902397220 */ /* 0x040fe40000410000 */
[C---:B------:R-:W-:Y:S02]  /*ea70*/  FMUL.FTZ R60, R2.reuse, R60 ;  /* 0x0000003c023c7220 */ /* 0x040fe40000410000 */
[----:B------:R-:W-:Y:S01]  /*ea80*/  FMUL.FTZ R61, R2, R61 ;  /* 0x0000003d023d7220 */ /* 0x000fe20000410000 */
[----:B------:R-:W-:Y:S01]  /*ea90*/  MUFU.EX2 R164, R164 ;  /* 0x000000a400a47308 */ /* 0x000fe20000000800 */
[C---:B------:R-:W-:Y:S02]  /*eaa0*/  FMUL.FTZ R64, R21.reuse, R64 ;  /* 0x0000004015407220 */ /* 0x040fe40000410000 */
[C---:B------:R-:W-:Y:S02]  /*eab0*/  FMUL.FTZ R65, R21.reuse, R65 ;  /* 0x0000004115417220 */ /* 0x040fe40000410000 */
[C---:B--2---:R-:W-:Y:S02]  /*eac0*/  FMUL.FTZ R10, R0.reuse, R142 ;  /* 0x0000008e000a7220 */ /* 0x044fe40000410000 */
[C---:B------:R-:W-:Y:S02]  /*ead0*/  FMUL.FTZ R11, R0.reuse, R143 ;  /* 0x0000008f000b7220 */ /* 0x040fe40000410000 */
[C---:B------:R-:W-:Y:S01]  /*eae0*/  FMUL.FTZ R110, R0.reuse, R110 ;  /* 0x0000006e006e7220 */ /* 0x040fe20000410000 */
[----:B------:R-:W-:Y:S01]  /*eaf0*/  MUFU.EX2 R169, R169 ;  /* 0x000000a900a97308 */ /* 0x000fe20000000800 */
[C---:B------:R-:W-:Y:S02]  /*eb00*/  FMUL.FTZ R111, R0.reuse, R111 ;  /* 0x0000006f006f7220 */ /* 0x040fe40000410000 */
[C---:B------:R-:W-:Y:S01]  /*eb10*/  FMUL.FTZ R114, R0.reuse, R114 ;  /* 0x0000007200727220 */ /* 0x040fe20000410000 */
[C---:B------:R-:W-:Y:S01]  /*eb20*/  HMMA.16816.F32.BF16 R8, R28.reuse, R16, R8 ;  /* 0x000000101c08723c */ /* 0x040fe20000041808 */
[C---:B------:R-:W-:Y:S02]  /*eb30*/  FMUL.FTZ R14, R0.reuse, R138 ;  /* 0x0000008a000e7220 */ /* 0x040fe40000410000 */
[C---:B------:R-:W-:Y:S02]  /*eb40*/  FMUL.FTZ R15, R0.reuse, R139 ;  /* 0x0000008b000f7220 */ /* 0x040fe40000410000 */
[C---:B------:R-:W-:Y:S01]  /*eb50*/  FMUL.FTZ R115, R0.reuse, R115 ;  /* 0x0000007300737220 */ /* 0x040fe20000410000 */
[----:B------:R-:W-:Y:S01]  /*eb60*/  MUFU.EX2 R172, R172 ;  /* 0x000000ac00ac7308 */ /* 0x000fe20000000800 */
[C---:B------:R-:W-:Y:S02]  /*eb70*/  FMUL.FTZ R126, R0.reuse, R126 ;  /* 0x0000007e007e7220 */ /* 0x040fe40000410000 */
[----:B------:R-:W-:Y:S01]  /*eb80*/  FMUL.FTZ R127, R0, R127 ;  /* 0x0000007f007f7220 */ /* 0x000fe20000410000 */
[-C--:B------:R-:W-:Y:S02]  /*eb90*/  HMMA.16816.F32.BF16 R12, R28, R18.reuse, R12 ;  /* 0x000000121c0c723c */ /* 0x080fe4000004180c */
[C---:B------:R-:W-:Y:S02]  /*eba0*/  FMUL.FTZ R16, R2.reuse, R132 ;  /* 0x0000008402107220 */ /* 0x040fe40000410000 */
[----:B------:R-:W-:Y:S02]  /*ebb0*/  FMUL.FTZ R17, R2, R133 ;  /* 0x0000008502117220 */ /* 0x000fe40000410000 */
[C---:B------:R-:W-:Y:S01]  /*ebc0*/  FMUL.FTZ R58, R0.reuse, R58 ;  /* 0x0000003a003a7220 */ /* 0x040fe20000410000 */
[----:B------:R-:W-:Y:S01]  /*ebd0*/  MUFU.EX2 R175, R175 ;  /* 0x000000af00af7308 */ /* 0x000fe20000000800 */
[C---:B------:R-:W-:Y:S01]  /*ebe0*/  HMMA.16816.F32.BF16 R100, R24.reuse, R18, R100 ;  /* 0x000000121864723c */ /* 0x040fe20000041864 */
[C---:B------:R-:W-:Y:S03]  /*ebf0*/  FMUL.FTZ R59, R0.reuse, R59 ;  /* 0x0000003b003b7220 */ /* 0x040fe60000410000 */
[C---:B------:R-:W-:Y:S02]  /*ec00*/  FMUL.FTZ R62, R0.reuse, R62 ;  /* 0x0000003e003e7220 */ /* 0x040fe40000410000 */
[C---:B------:R-:W-:Y:S02]  /*ec10*/  FMUL.FTZ R63, R0.reuse, R63 ;  /* 0x0000003f003f7220 */ /* 0x040fe40000410000 */
[-C--:B------:R-:W-:Y:S01]  /*ec20*/  HMMA.16816.F32.BF16 R104, R24, R32.reuse, R104 ;  /* 0x000000201868723c */ /* 0x080fe20000041868 */
[C---:B------:R-:W-:Y:S01]  /*ec30*/  FMUL.FTZ R18, R0.reuse, R134 ;  /* 0x0000008600127220 */ /* 0x040fe20000410000 */
[----:B------:R-:W-:Y:S02]  /*ec40*/  MUFU.EX2 R174, R174 ;  /* 0x000000ae00ae7308 */ /* 0x000fe40000000800 */
[----:B------:R-:W-:Y:S02]  /*ec50*/  FMUL.FTZ R19, R0, R135 ;  /* 0x0000008700137220 */ /* 0x000fe40000410000 */
[C---:B------:R-:W-:Y:S02]  /*ec60*/  FMUL.FTZ R66, R20.reuse, R66 ;  /* 0x0000004214427220 */ /* 0x040fe40000410000 */
[C---:B------:R-:W-:Y:S01]  /*ec70*/  HMMA.16816.F32.BF16 R108, R28.reuse, R32, R108 ;  /* 0x000000201c6c723c */ /* 0x040fe2000004186c */
[C---:B------:R-:W-:Y:S03]  /*ec80*/  FMUL.FTZ R67, R20.reuse, R67 ;  /* 0x0000004314437220 */ /* 0x040fe60000410000 */
[C---:B------:R-:W-:Y:S01]  /*ec90*/  FMUL.FTZ R68, R21.reuse, R68 ;  /* 0x0000004415447220 */ /* 0x040fe20000410000 */
[----:B------:R-:W-:Y:S01]  /*eca0*/  MUFU.EX2 R179, R179 ;  /* 0x000000b300b37308 */ /* 0x000fe20000000800 */
[C---:B------:R-:W-:Y:S02]  /*ecb0*/  FMUL.FTZ R69, R21.reuse, R69 ;  /* 0x0000004515457220 */ /* 0x040fe40000410000 */
[-C--:B------:R-:W-:Y:S01]  /*ecc0*/  HMMA.16816.F32.BF16 R112, R28, R34.reuse, R112 ;  /* 0x000000221c70723c */ /* 0x080fe20000041870 */
[C---:B------:R-:W-:Y:S03]  /*ecd0*/  FMUL.FTZ R70, R20.reuse, R70 ;  /* 0x0000004614467220 */ /* 0x040fe60000410000 */
[----:B------:R-:W-:Y:S02]  /*ece0*/  FMUL.FTZ R71, R20, R71 ;  /* 0x0000004714477220 */ /* 0x000fe40000410000 */
[C---:B------:R-:W-:Y:S01]  /*ecf0*/  FMUL.FTZ R72, R2.reuse, R72 ;  /* 0x0000004802487220 */ /* 0x040fe20000410000 */
[----:B------:R-:W-:Y:S01]  /*ed00*/  MUFU.EX2 R182, R182 ;  /* 0x000000b600b67308 */ /* 0x000fe20000000800 */
[C---:B------:R-:W-:Y:S01]  /*ed10*/  HMMA.16816.F32.BF16 R116, R24.reuse, R34, R116 ;  /* 0x000000221874723c */ /* 0x040fe20000041874 */
[----:B------:R-:W1:Y:S03]  /*ed20*/  LDSM.16.MT88.4 R32, [R212+0x2480] ;  /* 0x00248000d420783b */ /* 0x000e660000004200 */
[----:B------:R-:W-:Y:S02]  /*ed30*/  FMUL.FTZ R73, R2, R73 ;  /* 0x0000004902497220 */ /* 0x000fe40000410000 */
[C---:B------:R-:W-:Y:S02]  /*ed40*/  FMUL.FTZ R74, R0.reuse, R74 ;  /* 0x0000004a004a7220 */ /* 0x040fe40000410000 */
[-C--:B------:R-:W-:Y:S01]  /*ed50*/  HMMA.16816.F32.BF16 R120, R24, R36.reuse, R120 ;  /* 0x000000241878723c */ /* 0x080fe20000041878 */
[----:B------:R-:W-:Y:S01]  /*ed60*/  FMUL.FTZ R75, R0, R75 ;  /* 0x0000004b004b7220 */ /* 0x000fe20000410000 */
[----:B------:R-:W-:Y:S02]  /*ed70*/  MUFU.EX2 R183, R183 ;  /* 0x000000b700b77308 */ /* 0x000fe40000000800 */
[C---:B------:R-:W-:Y:S02]  /*ed80*/  FMUL.FTZ R76, R2.reuse, R76 ;  /* 0x0000004c024c7220 */ /* 0x040fe40000410000 */
[----:B------:R-:W-:Y:S02]  /*ed90*/  FMUL.FTZ R77, R2, R77 ;  /* 0x0000004d024d7220 */ /* 0x000fe40000410000 */
[C---:B------:R-:W-:Y:S01]  /*eda0*/  HMMA.16816.F32.BF16 R124, R28.reuse, R36, R124 ;  /* 0x000000241c7c723c */ /* 0x040fe2000004187c */
[C---:B------:R-:W-:Y:S03]  /*edb0*/  FMUL.FTZ R78, R0.reuse, R78 ;  /* 0x0000004e004e7220 */ /* 0x040fe60000410000 */
[----:B------:R-:W-:Y:S01]  /*edc0*/  FMUL.FTZ R79, R0, R79 ;  /* 0x0000004f004f7220 */ /* 0x000fe20000410000 */
[----:B------:R-:W-:Y:S01]  /*edd0*/  MUFU.EX2 R184, R184 ;  /* 0x000000b800b87308 */ /* 0x000fe20000000800 */
[C---:B------:R-:W-:Y:S02]  /*ede0*/  FMUL.FTZ R80, R21.reuse, R80 ;  /* 0x0000005015507220 */ /* 0x040fe40000410000 */
[-C--:B------:R-:W-:Y:S01]  /*edf0*/  HMMA.16816.F32.BF16 R16, R28, R38.reuse, R16 ;  /* 0x000000261c10723c */ /* 0x080fe20000041810 */
[C---:B------:R-:W-:Y:S03]  /*ee00*/  FMUL.FTZ R81, R21.reuse, R81 ;  /* 0x0000005115517220 */ /* 0x040fe60000410000 */
[C---:B------:R-:W-:Y:S02]  /*ee10*/  FMUL.FTZ R82, R20.reuse, R82 ;  /* 0x0000005214527220 */ /* 0x040fe40000410000 */
[C---:B------:R-:W-:Y:S01]  /*ee20*/  FMUL.FTZ R83, R20.reuse, R83 ;  /* 0x0000005314537220 */ /* 0x040fe20000410000 */
[----:B------:R-:W2:Y:S01]  /*ee30*/  MUFU.EX2 R187, R187 ;  /* 0x000000bb00bb7308 */ /* 0x000ea20000000800 */
[C---:B------:R-:W-:Y:S01]  /*ee40*/  HMMA.16816.F32.BF16 R128, R24.reuse, R38, R128 ;  /* 0x000000261880723c */ /* 0x040fe20000041880 */
[----:B------:R-:W3:Y:S03]  /*ee50*/  LDSM.16.MT88.4 R36, [R214+0x3080] ;  /* 0x00308000d624783b */ /* 0x000ee60000004200 */
[C---:B------:R-:W-:Y:S02]  /*ee60*/  FMUL.FTZ R84, R21.reuse, R84 ;  /* 0x0000005415547220 */ /* 0x040fe40000410000 */
[----:B------:R-:W-:Y:S02]  /*ee70*/  FMUL.FTZ R85, R21, R85 ;  /* 0x0000005515557220 */ /* 0x000fe40000410000 */
[C---:B------:R-:W-:Y:S01]  /*ee80*/  FMUL.FTZ R86, R20.reuse, R86 ;  /* 0x0000005614567220 */ /* 0x040fe20000410000 */
[-C--:B-1----:R-:W-:Y:S01]  /*ee90*/  HMMA.16816.F32.BF16 R52, R24, R32.reuse, R52 ;  /* 0x000000201834723c */ /* 0x082fe20000041834 */
[----:B------:R-:W-:Y:S02]  /*eea0*/  MUFU.EX2 R186, R186 ;  /* 0x000000ba00ba7308 */ /* 0x000fe40000000800 */
[----:B------:R-:W-:Y:S02]  /*eeb0*/  FMUL.FTZ R87, R20, R87 ;  /* 0x0000005714577220 */ /* 0x000fe40000410000 */
[C---:B------:R-:W-:Y:S02]  /*eec0*/  FMUL.FTZ R88, R2.reuse, R88 ;  /* 0x0000005802587220 */ /* 0x040fe40000410000 */
[----:B------:R-:W-:Y:S01]  /*eed0*/  FMUL.FTZ R89, R2, R89 ;  /* 0x0000005902597220 */ /* 0x000fe20000410000 */
[C---:B------:R-:W-:Y:S01]  /*eee0*/  HMMA.16816.F32.BF16 R56, R28.reuse, R32, R56 ;  /* 0x000000201c38723c */ /* 0x040fe20000041838 */
[C---:B------:R-:W-:Y:S02]  /*eef0*/  FMUL.FTZ R90, R0.reuse, R90 ;  /* 0x0000005a005a7220 */ /* 0x040fe40000410000 */
[----:B------:R-:W1:Y:S01]  /*ef00*/  MUFU.EX2 R189, R189 ;  /* 0x000000bd00bd7308 */ /* 0x000e620000000800 */
[----:B------:R-:W-:Y:S02]  /*ef10*/  FMUL.FTZ R91, R0, R91 ;  /* 0x0000005b005b7220 */ /* 0x000fe40000410000 */
[--C-:B------:R-:W-:Y:S02]  /*ef20*/  FFMA.FTZ R188, R195, c[0x0][0x2d0], -R44.reuse ;  /* 0x0000b400c3bc7a23 */ /* 0x100fe4000001082c */
[-C--:B------:R-:W-:Y:S01]  /*ef30*/  HMMA.16816.F32.BF16 R60, R28, R34.reuse, R60 ;  /* 0x000000221c3c723c */ /* 0x080fe2000004183c */
[--C-:B------:R-:W-:Y:S03]  /*ef40*/  FFMA.FTZ R191, R191, c[0x0][0x2d0], -R44.reuse ;  /* 0x0000b400bfbf7a23 */ /* 0x100fe6000001082c */
[--C-:B------:R-:W-:Y:S01]  /*ef50*/  FFMA.FTZ R193, R193, c[0x0][0x2d0], -R44.reuse ;  /* 0x0000b400c1c17a23 */ /* 0x100fe2000001082c */
[----:B------:R-:W-:Y:S01]  /*ef60*/  MUFU.EX2 R188, R188 ;  /* 0x000000bc00bc7308 */ /* 0x000fe20000000800 */
[----:B------:R-:W-:Y:S02]  /*ef70*/  FFMA.FTZ R44, R23, c[0x0][0x2d0], -R44 ;  /* 0x0000b400172c7a23 */ /* 0x000fe4000001082c */
[C---:B------:R-:W-:Y:S01]  /*ef80*/  HMMA.16816.F32.BF16 R64, R24.reuse, R34, R64 ;  /* 0x000000221840723c */ /* 0x040fe20000041840 */
[----:B------:R-:W4:Y:S03]  /*ef90*/  LDSM.16.MT88.4 R32, [R212+0x3080] ;  /* 0x00308000d420783b */ /* 0x000f260000004200 */
[C---:B------:R-:W-:Y:S02]  /*efa0*/  FMUL.FTZ R92, R2.reuse, R92 ;  /* 0x0000005c025c7220 */ /* 0x040fe40000410000 */
[----:B------:R-:W-:Y:S01]  /*efb0*/  FMUL.FTZ R93, R2, R93 ;  /* 0x0000005d025d7220 */ /* 0x000fe20000410000 */
[----:B------:R-:W-:Y:S01]  /*efc0*/  MUFU.EX2 R23, R44 ;  /* 0x0000002c00177308 */ /* 0x000fe20000000800 */
[-C--:B---3--:R-:W-:Y:S01]  /*efd0*/  HMMA.16816.F32.BF16 R68, R24, R36.reuse, R68 ;  /* 0x000000241844723c */ /* 0x088fe20000041844 */
[C---:B------:R-:W-:Y:S03]  /*efe0*/  FMUL.FTZ R94, R0.reuse, R94 ;  /* 0x0000005e005e7220 */ /* 0x040fe60000410000 */
[----:B------:R-:W-:Y:S02]  /*eff0*/  FMUL.FTZ R95, R0, R95 ;  /* 0x0000005f005f7220 */ /* 0x000fe40000410000 */
[C---:B------:R-:W-:Y:S02]  /*f000*/  FMUL.FTZ R96, R21.reuse, R96 ;  /* 0x0000006015607220 */ /* 0x040fe40000410000 */
[C---:B------:R-:W-:Y:S01]  /*f010*/  HMMA.16816.F32.BF16 R72, R28.reuse, R36, R72 ;  /* 0x000000241c48723c */ /* 0x040fe20000041848 */
[----:B------:R-:W-:Y:S01]  /*f020*/  FMUL.FTZ R97, R21, R97 ;  /* 0x0000006115617220 */ /* 0x000fe20000410000 */
[----:B------:R-:W3:Y:S02]  /*f030*/  MUFU.EX2 R191, R191 ;  /* 0x000000bf00bf7308 */ /* 0x000ee40000000800 */
[C---:B------:R-:W-:Y:S02]  /*f040*/  FMUL.FTZ R98, R20.reuse, R98 ;  /* 0x0000006214627220 */ /* 0x040fe40000410000 */
[----:B------:R-:W-:Y:S02]  /*f050*/  FMUL.FTZ R99, R20, R99 ;  /* 0x0000006314637220 */ /* 0x000fe40000410000 */
[-C--:B------:R-:W-:Y:S01]  /*f060*/  HMMA.16816.F32.BF16 R76, R28, R38.reuse, R76 ;  /* 0x000000261c4c723c */ /* 0x080fe2000004184c */
[----:B------:R-:W-:Y:S03]  /*f070*/  FFMA.FTZ R195, R176, c[0x0][0x2d0], -R181 ;  /* 0x0000b400b0c37a23 */ /* 0x000fe600000108b5 */
[----:B------:R-:W-:Y:S01]  /*f080*/  FFMA.FTZ R176, R48, c[0x0][0x2d0], -R47 ;  /* 0x0000b40030b07a23 */ /* 0x000fe2000001082f */
[----:B------:R-:W-:Y:S01]  /*f090*/  MUFU.EX2 R193, R193 ;  /* 0x000000c100c17308 */ /* 0x000fe20000000800 */
[----:B------:R-:W-:Y:S02]  /*f0a0*/  FFMA.FTZ R181, R166, c[0x0][0x2d0], -R181 ;  /* 0x0000b400a6b57a23 */ /* 0x000fe400000108b5 */
[C---:B------:R-:W-:Y:S01]  /*f0b0*/  HMMA.16816.F32.BF16 R80, R24.reuse, R38, R80 ;  /* 0x000000261850723c */ /* 0x040fe20000041850 */
[----:B------:R-:W5:Y:S03]  /*f0c0*/  LDSM.16.MT88.4 R36, [R214+0x1c80] ;  /* 0x001c8000d624783b */ /* 0x000f660000004200 */
[--C-:B------:R-:W-:Y:S02]  /*f0d0*/  FFMA.FTZ R166, R171, c[0x0][0x2d0], -R47.reuse ;  /* 0x0000b400aba67a23 */ /* 0x100fe4000001082f */
[--C-:B------:R-:W-:Y:S01]  /*f0e0*/  FFMA.FTZ R171, R50, c[0x0][0x2d0], -R47.reuse ;  /* 0x0000b40032ab7a23 */ /* 0x100fe2000001082f */
[----:B------:R-:W1:Y:S01]  /*f0f0*/  MUFU.EX2 R190, R190 ;  /* 0x000000be00be7308 */ /* 0x000e620000000800 */
[----:B------:R-:W-:Y:S01]  /*f100*/  FFMA.FTZ R47, R45, c[0x0][0x2d0], -R47 ;  /* 0x0000b4002d2f7a23 */ /* 0x000fe2000001082f */
[-C--:B----4-:R-:W-:Y:S01]  /*f110*/  HMMA.16816.F32.BF16 R84, R24, R32.reuse, R84 ;  /* 0x000000201854723c */ /* 0x090fe20000041854 */
[----:B------:R-:W-:Y:S02]  /*f120*/  LDSM.16.MT88.4 R48, [R212+0x2c80] ;  /* 0x002c8000d430783b */ /* 0x000fe40000004200 */
[----:B------:R-:W-:Y:S02]  /*f130*/  FFMA.FTZ R154, R21, R231, R154 ;  /* 0x000000e7159a7223 */ /* 0x000fe4000001009a */
[----:B------:R-:W-:Y:S02]  /*f140*/  FFMA.FTZ R155, R20, R229, R155 ;  /* 0x000000e5149b7223 */ /* 0x000fe4000001009b */
[----:B------:R-:W-:Y:S01]  /*f150*/  FFMA.FTZ R159, R2, R227, R159 ;  /* 0x000000e3029f7223 */ /* 0x000fe2000001009f */
[C---:B------:R-:W-:Y:S01]  /*f160*/  HMMA.16816.F32.BF16 R88, R28.reuse, R32, R88 ;  /* 0x000000201c58723c */ /* 0x040fe20000041858 */
[----:B------:R4:W-:Y:S03]  /*f170*/  MUFU.EX2 R185, R47 ;  /* 0x0000002f00b97308 */ /* 0x0009e60000000800 */
[----:B------:R-:W-:Y:S01]  /*f180*/  MOV R2, R3 ;  /* 0x0000000300027202 */ /* 0x000fe20000000f00 */
[----:B------:R-:W-:Y:S01]  /*f190*/  FFMA.FTZ R167, R0, R225, R167 ;  /* 0x000000e100a77223 */ /* 0x000fe200000100a7 */
[----:B------:R-:W-:Y:S01]  /*f1a0*/  MOV R0, R22 ;  /* 0x0000001600007202 */ /* 0x000fe20000000f00 */
[----:B------:R-:W-:Y:S01]  /*f1b0*/  FADD.FTZ R153, R153, R154 ;  /* 0x0000009a99997221 */ /* 0x000fe20000010000 */
[-C--:B------:R-:W-:Y:S01]  /*f1c0*/  HMMA.16816.F32.BF16 R92, R28, R34.reuse, R92 ;  /* 0x000000221c5c723c */ /* 0x080fe2000004185c */
[----:B------:R-:W-:Y:S02]  /*f1d0*/  FADD.FTZ R156, R156, R155 ;  /* 0x0000009b9c9c7221 */ /* 0x000fe40000010000 */
[----:B------:R-:W-:Y:S01]  /*f1e0*/  MUFU.EX2 R180, R180 ;  /* 0x000000b400b47308 */ /* 0x000fe20000000800 */
[----:B------:R-:W-:Y:S02]  /*f1f0*/  FADD.FTZ R158, R158, R159 ;  /* 0x0000009f9e9e7221 */ /* 0x000fe40000010000 */
[----:B------:R-:W-:Y:S01]  /*f200*/  FADD.FTZ R150, R150, R167 ;  /* 0x000000a796967221 */ /* 0x000fe20000010000 */
[----:B--2---:R-:W-:Y:S01]  /*f210*/  F2FP.BF16.PACK_AB R28, R187, R184 ;  /* 0x000000b8bb1c723e */ /* 0x004fe200000010ff */
[----:B------:R-:W-:Y:S01]  /*f220*/  HMMA.16816.F32.BF16 R96, R24, R34, R96 ;  /* 0x000000221860723c */ /* 0x000fe20000041860 */
[----:B-1----:R-:W-:Y:S01]  /*f230*/  F2FP.BF16.PACK_AB R30, R189, R186 ;  /* 0x000000babd1e723e */ /* 0x002fe200000010ff */
[----:B------:R-:W1:Y:S02]  /*f240*/  LDSM.16.MT88.4 R32, [R214+0x2880] ;  /* 0x00288000d620783b */ /* 0x000e640000004200 */
[----:B---3--:R-:W-:Y:S01]  /*f250*/  F2FP.BF16.PACK_AB R29, R191, R188 ;  /* 0x000000bcbf1d723e */ /* 0x008fe200000010ff */
[----:B------:R-:W-:Y:S01]  /*f260*/  MUFU.EX2 R177, R177 ;  /* 0x000000b100b17308 */ /* 0x000fe20000000800 */
[----:B------:R-:W-:Y:S01]  /*f270*/  F2FP.BF16.PACK_AB R31, R190, R193 ;  /* 0x000000c1be1f723e */ /* 0x000fe200000010ff */
[----:B------:R-:W-:Y:S01]  /*f280*/  FADD.FTZ R152, R152, R153 ;  /* 0x0000009998987221 */ /* 0x000fe20000010000 */
[----:B------:R-:W-:Y:S01]  /*f290*/  F2FP.BF16.PACK_AB R24, R169, R164 ;  /* 0x000000a4a918723e */ /* 0x000fe200000010ff */
[----:B------:R-:W-:Y:S01]  /*f2a0*/  FADD.FTZ R161, R161, R156 ;  /* 0x0000009ca1a17221 */ /* 0x000fe20000010000 */
[----:B----4-:R-:W-:Y:S02]  /*f2b0*/  LDSM.16.MT88.4 R44, [R214+0x2c80] ;  /* 0x002c8000d62c783b */ /* 0x010fe40000004200 */
[----:B------:R-:W-:Y:S01]  /*f2c0*/  F2FP.BF16.PACK_AB R25, R175, R172 ;  /* 0x000000acaf19723e */ /* 0x000fe200000010ff */
[----:B------:R-:W-:Y:S01]  /*f2d0*/  FADD.FTZ R163, R163, R158 ;  /* 0x0000009ea3a37221 */ /* 0x000fe20000010000 */
[----:B------:R-:W-:Y:S01]  /*f2e0*/  F2FP.BF16.PACK_AB R26, R179, R174 ;  /* 0x000000aeb31a723e */ /* 0x000fe200000010ff */
[----:B------:R-:W-:Y:S01]  /*f2f0*/  MUFU.EX2 R178, R178 ;  /* 0x000000b200b27308 */ /* 0x000fe20000000800 */
[----:B------:R-:W-:Y:S01]  /*f300*/  F2FP.BF16.PACK_AB R27, R183, R182 ;  /* 0x000000b6b71b723e */ /* 0x000fe200000010ff */
[----:B------:R-:W-:Y:S01]  /*f310*/  FADD.FTZ R165, R165, R150 ;  /* 0x00000096a5a57221 */ /* 0x000fe20000010000 */
[----:B------:R-:W-:Y:S01]  /*f320*/  MOV R150, R151 ;  /* 0x0000009700967202 */ /* 0x000fe20000000f00 */
[----:B------:R-:W-:Y:S01]  /*f330*/  FADD.FTZ R157, R157, R152 ;  /* 0x000000989d9d7221 */ /* 0x000fe20000010000 */
[----:B------:R-:W-:Y:S01]  /*f340*/  MOV R152, R22 ;  /* 0x0000001600987202 */ /* 0x000fe20000000f00 */
[----:B------:R-:W-:Y:S02]  /*f350*/  FADD.FTZ R161, R160, R161 ;  /* 0x000000a1a0a17221 */ /* 0x000fe40000010000 */
[-C--:B-----5:R-:W-:Y:S01]  /*f360*/  HMMA.16816.F32.BF16 R4, R24, R36.reuse, R4 ;  /* 0x000000241804723c */ /* 0x0a0fe20000041804 */
[----:B------:R-:W-:Y:S01]  /*f370*/  FADD.FTZ R163, R162, R163 ;  /* 0x000000a3a2a37221 */ /* 0x000fe20000010000 */
[----:B------:R-:W-:Y:S01]  /*f380*/  MUFU.EX2 R195, R195 ;  /* 0x000000c300c37308 */ /* 0x000fe20000000800 */
[----:B------:R-:W-:Y:S01]  /*f390*/  FADD.FTZ R165, R148, R165 ;  /* 0x000000a594a57221 */ /* 0x000fe20000010000 */
[----:B------:R-:W-:Y:S01]  /*f3a0*/  MOV R148, R149 ;  /* 0x0000009500947202 */ /* 0x000fe20000000f00 */
[----:B------:R-:W-:Y:S02]  /*f3b0*/  FADD.FTZ R164, R164, R157 ;  /* 0x0000009da4a47221 */ /* 0x000fe40000010000 */
[----:B------:R-:W-:Y:S01]  /*f3c0*/  FADD.FTZ R172, R172, R161 ;  /* 0x000000a1acac7221 */ /* 0x000fe20000010000 */
[C---:B------:R-:W-:Y:S01]  /*f3d0*/  HMMA.16816.F32.BF16 R8, R28.reuse, R36, R8 ;  /* 0x000000241c08723c */ /* 0x040fe20000041808 */
[----:B------:R-:W-:Y:S03]  /*f3e0*/  FADD.FTZ R184, R184, R163 ;  /* 0x000000a3b8b87221 */ /* 0x000fe60000010000 */
[----:B------:R-:W-:Y:S01]  /*f3f0*/  MUFU.EX2 R173, R173 ;  /* 0x000000ad00ad7308 */ /* 0x000fe20000000800 */
[----:B------:R-:W-:Y:S02]  /*f400*/  FADD.FTZ R188, R188, R165 ;  /* 0x000000a5bcbc7221 */ /* 0x000fe40000010000 */
[----:B------:R-:W-:Y:S01]  /*f410*/  FADD.FTZ R169, R169, R164 ;  /* 0x000000a4a9a97221 */ /* 0x000fe20000010000 */
        /* <DEDUP_REMOVED lines=10> */
[----:B------:R-:W-:Y:S03]  /*f4c0*/  MUFU.EX2 R181, R181 ;  /* 0x000000b500b57308 */ /* 0x000fe60000000800 */
[----:B------:R-:W-:Y:S02]  /*f4d0*/  FADD.FTZ R186, R186, R187 ;  /* 0x000000bbbaba7221 */ /* 0x000fe40000010000 */
[----:B------:R-:W-:Y:S02]  /*f4e0*/  FADD.FTZ R193, R193, R188 ;  /* 0x000000bcc1c17221 */ /* 0x000fe40000010000 */
[C---:B------:R-:W-:Y:S01]  /*f4f0*/  HMMA.16816.F32.BF16 R108, R28.reuse, R40, R108 ;  /* 0x000000281c6c723c */ /* 0x040fe2000004186c */
[----:B------:R-:W-:Y:S02]  /*f500*/  FADD.FTZ R179, R179, R174 ;  /* 0x000000aeb3b37221 */ /* 0x000fe40000010000 */
[----:B------:R-:W-:Y:S01]  /*f510*/  MUFU.EX2 R166, R166 ;  /* 0x000000a600a67308 */ /* 0x000fe20000000800 */
[----:B------:R-:W-:Y:S02]  /*f520*/  FADD.FTZ R183, R183, R182 ;  /* 0x000000b6b7b77221 */ /* 0x000fe40000010000 */
[----:B------:R-:W-:Y:S02]  /*f530*/  FADD.FTZ R189, R189, R186 ;  /* 0x000000babdbd7221 */ /* 0x000fe40000010000 */
[-C--:B------:R-:W-:Y:S01]  /*f540*/  HMMA.16816.F32.BF16 R112, R28, R42.reuse, R112 ;  /* 0x0000002a1c70723c */ /* 0x080fe20000041870 */
[----:B------:R-:W-:Y:S04]  /*f550*/  FADD.FTZ R193, R190, R193 ;  /* 0x000000c1bec17221 */ /* 0x000fe80000010000 */
[----:B------:R-:W3:Y:S03]  /*f560*/  MUFU.EX2 R171, R171 ;  /* 0x000000ab00ab7308 */ /* 0x000ee60000000800 */
[C---:B------:R-:W-:Y:S01]  /*f570*/  HMMA.16816.F32.BF16 R116, R24.reuse, R42, R116 ;  /* 0x0000002a1874723c */ /* 0x040fe20000041874 */
[----:B------:R-:W4:Y:S06]  /*f580*/  LDSM.16.MT88.4 R40, [R214+0x3480] ;  /* 0x00348000d628783b */ /* 0x000f2c0000004200 */
[----:B------:R-:W5:Y:S01]  /*f590*/  MUFU.EX2 R176, R176 ;  /* 0x000000b000b07308 */ /* 0x000f620000000800 */
[-C--:B-1----:R-:W-:Y:S08]  /*f5a0*/  HMMA.16816.F32.BF16 R120, R24, R32.reuse, R120 ;  /* 0x000000201878723c */ /* 0x082ff00000041878 */
[C---:B------:R-:W-:Y:S01]  /*f5b0*/  HMMA.16816.F32.BF16 R124, R28.reuse, R32, R124 ;  /* 0x000000201c7c723c */ /* 0x040fe2000004187c */
[----:B------:R-:W-:Y:S07]  /*f5c0*/  MUFU.EX2 R192, R192 ;  /* 0x000000c000c07308 */ /* 0x000fee0000000800 */
[-C--:B------:R-:W-:Y:S03]  /*f5d0*/  HMMA.16816.F32.BF16 R16, R28, R34.reuse, R16 ;  /* 0x000000221c10723c */ /* 0x080fe60000041810 */
[----:B------:R-:W1:Y:S05]  /*f5e0*/  MUFU.EX2 R197, R197 ;  /* 0x000000c500c57308 */ /* 0x000e6a0000000800 */
[C---:B------:R-:W-:Y:S01]  /*f5f0*/  HMMA.16816.F32.BF16 R128, R24.reuse, R34, R128 ;  /* 0x000000221880723c */ /* 0x040fe20000041880 */
[----:B------:R-:W1:Y:S04]  /*f600*/  LDSM.16.MT88.4 R32, [R212+0x3480] ;  /* 0x00348000d420783b */ /* 0x000e680000004200 */
[----:B------:R-:W1:Y:S03]  /*f610*/  MUFU.EX2 R194, R194 ;  /* 0x000000c200c27308 */ /* 0x000e660000000800 */
[-C--:B--2---:R-:W-:Y:S08]  /*f620*/  HMMA.16816.F32.BF16 R52, R24, R36.reuse, R52 ;  /* 0x000000241834723c */ /* 0x084ff00000041834 */
[C---:B------:R-:W-:Y:S08]  /*f630*/  HMMA.16816.F32.BF16 R56, R28.reuse, R36, R56 ;  /* 0x000000241c38723c */ /* 0x040ff00000041838 */
[-C--:B------:R-:W-:Y:S08]  /*f640*/  HMMA.16816.F32.BF16 R60, R28, R38.reuse, R60 ;  /* 0x000000261c3c723c */ /* 0x080ff0000004183c */
[C---:B------:R-:W-:Y:S01]  /*f650*/  HMMA.16816.F32.BF16 R64, R24.reuse, R38, R64 ;  /* 0x000000261840723c */ /* 0x040fe20000041840 */
[----:B------:R-:W2:Y:S07]  /*f660*/  LDSM.16.MT88.4 R36, [R214+0x2080] ;  /* 0x00208000d624783b */ /* 0x000eae0000004200 */
[-C--:B----4-:R-:W-:Y:S08]  /*f670*/  HMMA.16816.F32.BF16 R68, R24, R40.reuse, R68 ;  /* 0x000000281844723c */ /* 0x090ff00000041844 */
[C---:B------:R-:W-:Y:S08]  /*f680*/  HMMA.16816.F32.BF16 R72, R28.reuse, R40, R72 ;  /* 0x000000281c48723c */ /* 0x040ff00000041848 */
[-C--:B------:R-:W-:Y:S08]  /*f690*/  HMMA.16816.F32.BF16 R76, R28, R42.reuse, R76 ;  /* 0x0000002a1c4c723c */ /* 0x080ff0000004184c */
[C---:B------:R-:W-:Y:S01]  /*f6a0*/  HMMA.16816.F32.BF16 R80, R24.reuse, R42, R80 ;  /* 0x0000002a1850723c */ /* 0x040fe20000041850 */
[----:B------:R-:W4:Y:S07]  /*f6b0*/  LDSM.16.MT88.4 R40, [R212+0x2080] ;  /* 0x00208000d428783b */ /* 0x000f2e0000004200 */
[-C--:B-1----:R-:W-:Y:S08]  /*f6c0*/  HMMA.16816.F32.BF16 R84, R24, R32.reuse, R84 ;  /* 0x000000201854723c */ /* 0x082ff00000041854 */
[C---:B------:R-:W-:Y:S08]  /*f6d0*/  HMMA.16816.F32.BF16 R88, R28.reuse, R32, R88 ;  /* 0x000000201c58723c */ /* 0x040ff00000041858 */
[-C--:B------:R-:W-:Y:S07]  /*f6e0*/  HMMA.16816.F32.BF16 R92, R28, R34.reuse, R92 ;  /* 0x000000221c5c723c */ /* 0x080fee000004185c */
[----:B---3--:R-:W-:Y:S01]  /*f6f0*/  F2FP.BF16.PACK_AB R28, R171, R166 ;  /* 0x000000a6ab1c723e */ /* 0x008fe200000010ff */
[----:B------:R-:W-:Y:S01]  /*f700*/  HMMA.16816.F32.BF16 R96, R24, R34, R96 ;  /* 0x000000221860723c */ /* 0x000fe20000041860 */
[----:B-----5:R-:W-:Y:S01]  /*f710*/  F2FP.BF16.PACK_AB R30, R185, R176 ;  /* 0x000000b0b91e723e */ /* 0x020fe200000010ff */
[----:B------:R-:W1:Y:S02]  /*f720*/  LDSM.16.MT88.4 R32, [R214+0x3880] ;  /* 0x00388000d620783b */ /* 0x000e640000004200 */
[----:B------:R-:W-:Y:S01]  /*f730*/  F2FP.BF16.PACK_AB R29, R197, R192 ;  /* 0x000000c0c51d723e */ /* 0x000fe200000010ff */
[----:B------:R-:W-:Y:S01]  /*f740*/  FADD.FTZ R166, R166, R189 ;  /* 0x000000bda6a67221 */ /* 0x000fe20000010000 */
[----:B------:R-:W-:Y:S01]  /*f750*/  F2FP.BF16.PACK_AB R31, R23, R194 ;  /* 0x000000c2171f723e */ /* 0x000fe200000010ff */
        /* <DEDUP_REMOVED lines=8> */
[----:B------:R-:W-:Y:S02]  /*f7e0*/  FADD.FTZ R195, R195, R178 ;  /* 0x000000b2c3c37221 */ /* 0x000fe40000010000 */
[----:B------:R-:W-:Y:S02]  /*f7f0*/  FADD.FTZ R171, R171, R166 ;  /* 0x000000a6abab7221 */ /* 0x000fe40000010000 */
[----:B------:R-:W-:Y:S02]  /*f800*/  FADD.FTZ R197, R197, R192 ;  /* 0x000000c0c5c57221 */ /* 0x000fe40000010000 */
[-C--:B--2---:R-:W-:Y:S01]  /*f810*/  HMMA.16816.F32.BF16 R144, R24, R36.reuse, R4 ;  /* 0x000000241890723c */ /* 0x084fe20000041804 */
[----:B------:R-:W2:Y:S01]  /*f820*/  LDSM.16.MT88.4 R4, [R212+0x3880] ;  /* 0x00388000d404783b */ /* 0x000ea20000004200 */
[----:B------:R-:W-:Y:S02]  /*f830*/  FADD.FTZ R173, R173, R180 ;  /* 0x000000b4adad7221 */ /* 0x000fe40000010000 */
[----:B------:R-:W-:Y:S02]  /*f840*/  FADD.FTZ R168, R168, R195 ;  /* 0x000000c3a8a87221 */ /* 0x000fe40000010000 */
[----:B------:R-:W-:Y:S02]  /*f850*/  FADD.FTZ R176, R176, R171 ;  /* 0x000000abb0b07221 */ /* 0x000fe40000010000 */
[C---:B------:R-:W-:Y:S01]  /*f860*/  HMMA.16816.F32.BF16 R140, R28.reuse, R36, R8 ;  /* 0x000000241c8c723c */ /* 0x040fe20000041808 */
[----:B------:R-:W-:Y:S03]  /*f870*/  FADD.FTZ R194, R194, R197 ;  /* 0x000000c5c2c27221 */ /* 0x000fe60000010000 */
[----:B------:R-:W-:Y:S02]  /*f880*/  FADD.FTZ R231, R170, R173 ;  /* 0x000000adaae77221 */ /* 0x000fe40000010000 */
[----:B------:R-:W-:Y:S02]  /*f890*/  FADD.FTZ R229, R181, R168 ;  /* 0x000000a8b5e57221 */ /* 0x000fe40000010000 */
[-C--:B------:R-:W-:Y:S01]  /*f8a0*/  HMMA.16816.F32.BF16 R136, R28, R38.reuse, R12 ;  /* 0x000000261c88723c */ /* 0x080fe2000004180c */
[----:B------:R-:W-:Y:S03]  /*f8b0*/  FADD.FTZ R227, R185, R176 ;  /* 0x000000b0b9e37221 */ /* 0x000fe60000010000 */
[----:B------:R-:W-:Y:S04]  /*f8c0*/  FADD.FTZ R225, R23, R194 ;  /* 0x000000c217e17221 */ /* 0x000fe80000010000 */
[C---:B------:R-:W-:Y:S08]  /*f8d0*/  HMMA.16816.F32.BF16 R100, R24.reuse, R38, R100 ;  /* 0x000000261864723c */ /* 0x040ff00000041864 */
        /* <DEDUP_REMOVED lines=15> */
[C---:B------:R-:W-:Y:S08]  /*f9d0*/  HMMA.16816.F32.BF16 R80, R24.reuse, R34, R80 ;  /* 0x000000221850723c */ /* 0x040ff00000041850 */
[-C--:B--2---:R-:W-:Y:S08]  /*f9e0*/  HMMA.16816.F32.BF16 R84, R24, R4.reuse, R84 ;  /* 0x000000041854723c */ /* 0x084ff00000041854 */
[C---:B------:R-:W-:Y:S08]  /*f9f0*/  HMMA.16816.F32.BF16 R88, R28.reuse, R4, R88 ;  /* 0x000000041c58723c */ /* 0x040ff00000041858 */
[-C--:B------:R-:W-:Y:S08]  /*fa00*/  HMMA.16816.F32.BF16 R92, R28, R6.reuse, R92 ;  /* 0x000000061c5c723c */ /* 0x080ff0000004185c */
[----:B------:R-:W-:Y:S01]  /*fa10*/  HMMA.16816.F32.BF16 R96, R24, R6, R96 ;  /* 0x000000061860723c */ /* 0x000fe20000041860 */
[----:B------:R-:W-:-:S07]  /*fa20*/  @P0 BRA `(.L_x_224) ;  /* 0xffffc2b000000947 */ /* 0x000fce000383ffff */
.L_x_206:
[----:B------:R-:W1:Y:S01]  /*fa30*/  SHFL.BFLY PT, R4, R229, 0x2, 0x1f ;  /* 0x0c401f00e5047f89 */ /* 0x000e6200000e0000 */
[----:B------:R-:W-:-:S02]  /*fa40*/  MOV R10, 0xff800000 ;  /* 0xff800000000a7802 */ /* 0x000fc40000000f00 */
[----:B------:R-:W-:Y:S01]  /*fa50*/  MOV R12, 0xff800000 ;  /* 0xff800000000c7802 */ /* 0x000fe20000000f00 */
[----:B------:R-:W2:Y:S01]  /*fa60*/  SHFL.BFLY PT, R0, R231, 0x2, 0x1f ;  /* 0x0c401f00e7007f89 */ /* 0x000ea200000e0000 */
[----:B------:R-:W-:-:S03]  /*fa70*/  PLOP3.LUT P4, PT, PT, PT, PT, 0x8, 0x0 ;  /* 0x000000000000781c */ /* 0x000fc60003f8e170 */
[----:B------:R-:W3:Y:S04]  /*fa80*/  SHFL.BFLY PT, R8, R227, 0x2, 0x1f ;  /* 0x0c401f00e3087f89 */ /* 0x000ee800000e0000 */
        /* <DEDUP_REMOVED lines=9> */
[----:B-1----:R-:W-:Y:S02]  /*fb20*/  FADD.FTZ R5, R4, R5 ;  /* 0x0000000504057221 */ /* 0x002fe40000010000 */
[----:B--2---:R-:W-:-:S03]  /*fb30*/  FADD.FTZ R0, R7, R0 ;  /* 0x0000000007007221 */ /* 0x004fc60000010000 */
[----:B------:R-:W-:Y:S01]  /*fb40*/  FSETP.NE.FTZ.AND P2, PT, R5, RZ, PT ;  /* 0x000000ff0500720b */ /* 0x000fe20003f55000 */
[----:B------:R-:W-:Y:S01]  /*fb50*/  CS2R R6, SRZ ;  /* 0x0000000000067805 */ /* 0x000fe2000001ff00 */
[----:B---3--:R-:W-:Y:S01]  /*fb60*/  FADD.FTZ R4, R8, R11 ;  /* 0x0000000b08047221 */ /* 0x008fe20000010000 */
[----:B------:R-:W-:Y:S02]  /*fb70*/  FSETP.NE.FTZ.AND P3, PT, R0, RZ, PT ;  /* 0x000000ff0000720b */ /* 0x000fe40003f75000 */
[----:B------:R-:W-:Y:S01]  /*fb80*/  MOV R11, 0xff800000 ;  /* 0xff800000000b7802 */ /* 0x000fe20000000f00 */
[----:B----4-:R-:W-:Y:S01]  /*fb90*/  FADD.FTZ R2, R9, R2 ;  /* 0x0000000209027221 */ /* 0x010fe20000010000 */
[----:B------:R-:W-:Y:S01]  /*fba0*/  FSETP.NE.FTZ.AND P1, PT, R4, RZ, PT ;  /* 0x000000ff0400720b */ /* 0x000fe20003f35000 */
[----:B------:R-:W-:-:S03]  /*fbb0*/  CS2R R8, SRZ ;  /* 0x0000000000087805 */ /* 0x000fc6000001ff00 */
[----:B------:R-:W-:Y:S02]  /*fbc0*/  FSETP.NE.FTZ.AND P0, PT, R2, RZ, PT ;  /* 0x000000ff0200720b */ /* 0x000fe40003f15000 */
[----:B------:R-:W1:Y:S01]  /*fbd0*/  @P2 MUFU.RCP R6, R5 ;  /* 0x0000000500062308 */ /* 0x000e620000001000 */
[----:B------:R-:W-:Y:S02]  /*fbe0*/  @P2 MOV R15, 0x3f317218 ;  /* 0x3f317218000f2802 */ /* 0x000fe40000000f00 */
[----:B------:R-:W-:-:S03]  /*fbf0*/  @P3 MOV R16, 0x3f317218 ;  /* 0x3f31721800103802 */ /* 0x000fc60000000f00 */
[----:B------:R-:W-:Y:S02]  /*fc00*/  @P2 FMUL.FTZ R15, R15, c[0x0][0x2d0] ;  /* 0x0000b4000f0f2a20 */ /* 0x000fe40000410000 */
[----:B------:R-:W-:Y:S01]  /*fc10*/  @P3 MUFU.RCP R7, R0 ;  /* 0x0000000000073308 */ /* 0x000fe20000001000 */
[----:B------:R-:W-:Y:S01]  /*fc20*/  @P1 MOV R14, 0x3f317218 ;  /* 0x3f317218000e1802 */ /* 0x000fe20000000f00 */
[----:B------:R-:W-:Y:S01]  /*fc30*/  @P3 FMUL.FTZ R16, R16, c[0x0][0x2d0] ;  /* 0x0000b40010103a20 */ /* 0x000fe20000410000 */
[----:B------:R-:W-:-:S03]  /*fc40*/  @P0 MOV R13, 0x3f317218 ;  /* 0x3f317218000d0802 */ /* 0x000fc60000000f00 */
[----:B------:R-:W-:Y:S02]  /*fc50*/  @P1 FMUL.FTZ R14, R14, c[0x0][0x2d0] ;  /* 0x0000b4000e0e1a20 */ /* 0x000fe40000410000 */
[----:B------:R-:W-:Y:S01]  /*fc60*/  @P1 MUFU.RCP R8, R4 ;  /* 0x0000000400081308 */ /* 0x000fe20000001000 */
[----:B------:R-:W-:Y:S02]  /*fc70*/  @P0 FMUL.FTZ R13, R13, c[0x0][0x2d0] ;  /* 0x0000b4000d0d0a20 */ /* 0x000fe40000410000 */
[C---:B-1----:R-:W-:Y:S02]  /*fc80*/  FMUL.FTZ R146, R6.reuse, R146 ;  /* 0x0000009206927220 */ /* 0x042fe40000410000 */
[C---:B------:R-:W-:Y:S02]  /*fc90*/  FMUL.FTZ R147, R6.reuse, R147 ;  /* 0x0000009306937220 */ /* 0x040fe40000410000 */
[C---:B------:R-:W-:Y:S01]  /*fca0*/  FMUL.FTZ R102, R6.reuse, R102 ;  /* 0x0000006606667220 */ /* 0x040fe20000410000 */
[----:B------:R-:W-:Y:S01]  /*fcb0*/  @P0 MUFU.RCP R9, R2 ;  /* 0x0000000200090308 */ /* 0x000fe20000001000 */
[----:B------:R-:W-:-:S02]  /*fcc0*/  FMUL.FTZ R103, R6, R103 ;  /* 0x0000006706677220 */ /* 0x000fc40000410000 */
[C---:B------:R-:W-:Y:S02]  /*fcd0*/  FMUL.FTZ R106, R6.reuse, R106 ;  /* 0x0000006a066a7220 */ /* 0x040fe40000410000 */
[C---:B------:R-:W-:Y:S02]  /*fce0*/  FMUL.FTZ R107, R6.reuse, R107 ;  /* 0x0000006b066b7220 */ /* 0x040fe40000410000 */
[C---:B------:R-:W-:Y:S01]  /*fcf0*/  FMUL.FTZ R118, R6.reuse, R118 ;  /* 0x0000007606767220 */ /* 0x040fe20000410000 */
[----:B------:R-:W1:Y:S01]  /*fd00*/  @P2 MUFU.LG2 R5, R5 ;  /* 0x0000000500052308 */ /* 0x000e620000000c00 */
[C---:B------:R-:W-:Y:S02]  /*fd10*/  FMUL.FTZ R119, R6.reuse, R119 ;  /* 0x0000007706777220 */ /* 0x040fe40000410000 */
[C---:B------:R-:W-:Y:S02]  /*fd20*/  FMUL.FTZ R122, R6.reuse, R122 ;  /* 0x0000007a067a7220 */ /* 0x040fe40000410000 */
[----:B------:R-:W-:-:S02]  /*fd30*/  FMUL.FTZ R123, R6, R123 ;  /* 0x0000007b067b7220 */ /* 0x000fc40000410000 */
[C---:B------:R-:W-:Y:S01]  /*fd40*/  FMUL.FTZ R130, R6.reuse, R130 ;  /* 0x0000008206827220 */ /* 0x040fe20000410000 */
[----:B------:R-:W2:Y:S01]  /*fd50*/  @P3 MUFU.LG2 R0, R0 ;  /* 0x0000000000003308 */ /* 0x000ea20000000c00 */
[C---:B------:R-:W-:Y:S02]  /*fd60*/  FMUL.FTZ R131, R6.reuse, R131 ;  /* 0x0000008306837220 */ /* 0x040fe40000410000 */
[C---:B------:R-:W-:Y:S02]  /*fd70*/  FMUL.FTZ R54, R6.reuse, R54 ;  /* 0x0000003606367220 */ /* 0x040fe40000410000 */
[C---:B------:R-:W-:Y:S02]  /*fd80*/  FMUL.FTZ R55, R6.reuse, R55 ;  /* 0x0000003706377220 */ /* 0x040fe40000410000 */
[----:B------:R-:W-:Y:S01]  /*fd90*/  FMUL.FTZ R66, R6, R66 ;  /* 0x0000004206427220 */ /* 0x000fe20000410000 */
[----:B------:R-:W3:Y:S01]  /*fda0*/  @P1 MUFU.LG2 R4, R4 ;  /* 0x0000000400041308 */ /* 0x000ee20000000c00 */
[----:B-1----:R-:W-:-:S02]  /*fdb0*/  @P2 FMUL.FTZ R18, R5, 0.69314718246459960938 ;  /* 0x3f31721805122820 */ /* 0x002fc40000410000 */
[C---:B------:R-:W-:Y:S02]  /*fdc0*/  FMUL.FTZ R67, R6.reuse, R67 ;  /* 0x0000004306437220 */ /* 0x040fe40000410000 */
[C---:B------:R-:W-:Y:S02]  /*fdd0*/  FMUL.FTZ R70, R6.reuse, R70 ;  /* 0x0000004606467220 */ /* 0x040fe40000410000 */
[----:B------:R-:W-:Y:S01]  /*fde0*/  FMUL.FTZ R71, R6, R71 ;  /* 0x0000004706477220 */ /* 0x000fe20000410000 */
[----:B------:R-:W1:Y:S01]  /*fdf0*/  @P0 MUFU.LG2 R2, R2 ;  /* 0x0000000200020308 */ /* 0x000e620000000c00 */
[----:B--2---:R-:W-:Y:S02]  /*fe00*/  @P3 FMUL.FTZ R0, R0, 0.69314718246459960938 ;  /* 0x3f31721800003820 */ /* 0x004fe40000410000 */
[C---:B------:R-:W-:Y:S02]  /*fe10*/  FMUL.FTZ R82, R6.reuse, R82 ;  /* 0x0000005206527220 */ /* 0x040fe40000410000 */
[----:B------:R-:W-:-:S02]  /*fe20*/  FMUL.FTZ R83, R6, R83 ;  /* 0x0000005306537220 */ /* 0x000fc40000410000 */
[----:B------:R-:W-:Y:S02]  /*fe30*/  FMUL.FTZ R86, R6, R86 ;  /* 0x0000005606567220 */ /* 0x000fe40000410000 */
[----:B---3--:R-:W-:Y:S02]  /*fe40*/  @P1 FMUL.FTZ R4, R4, 0.69314718246459960938 ;  /* 0x3f31721804041820 */ /* 0x008fe40000410000 */
[C---:B------:R-:W-:Y:S02]  /*fe50*/  FMUL.FTZ R87, R6.reuse, R87 ;  /* 0x0000005706577220 */ /* 0x040fe40000410000 */
[C---:B------:R-:W-:Y:S02]  /*fe60*/  FMUL.FTZ R98, R6.reuse, R98 ;  /* 0x0000006206627220 */ /* 0x040fe40000410000 */
[----:B------:R-:W-:Y:S02]  /*fe70*/  FMUL.FTZ R99, R6, R99 ;  /* 0x0000006306637220 */ /* 0x000fe40000410000 */
[----:B-1----:R-:W-:-:S02]  /*fe80*/  @P0 FMUL.FTZ R5, R2, 0.69314718246459960938 ;  /* 0x3f31721802050820 */ /* 0x002fc40000410000 */
        /* <DEDUP_REMOVED lines=24> */
[----:B------:R-:W-:Y:S01]  /*10010*/  MOV R8, 0xff800000 ;  /* 0xff80000000087802 */ /* 0x000fe20000000f00 */
        /* <DEDUP_REMOVED lines=22> */
[----:B------:R-:W-:Y:S02]  /*10180*/  FMUL.FTZ R96, R7, R96 ;  /* 0x0000006007607220 */ /* 0x000fe40000410000 */
        /* <DEDUP_REMOVED lines=22> */
[----:B------:R-:W-:Y:S02]  /*102f0*/  FMUL.FTZ R6, R9, R94 ;  /* 0x0000005e09067220 */ /* 0x000fe40000410000 */
[----:B------:R-:W-:Y:S02]  /*10300*/  FMUL.FTZ R7, R7, R97 ;  /* 0x0000006107077220 */ /* 0x000fe40000410000 */
[----:B------:R-:W-:Y:S02]  /*10310*/  FMUL.FTZ R9, R9, R95 ;  /* 0x0000005f09097220 */ /* 0x000fe40000410000 */
[----:B------:R-:W-:-:S02]  /*10320*/  @P3 FFMA.FTZ R8, R16, R151, R0 ;  /* 0x0000009710083223 */ /* 0x000fc40000010000 */
[----:B------:R-:W-:Y:S02]  /*10330*/  @P2 FFMA.FTZ R10, R15, R149, R18 ;  /* 0x000000950f0a2223 */ /* 0x000fe40000010012 */
[----:B------:R-:W-:Y:S02]  /*10340*/  @P1 FFMA.FTZ R11, R14, R3, R4 ;  /* 0x000000030e0b1223 */ /* 0x000fe40000010004 */
[----:B------:R-:W-:Y:S02]  /*10350*/  @P0 FFMA.FTZ R12, R13, R152, R5 ;  /* 0x000000980d0c0223 */ /* 0x000fe40000010005 */
.L_x_158:
[----:B------:R-:W-:Y:S05]  /*10360*/  @P4 BRA `(.L_x_225) ;  /* 0x000015d000004947 */ /* 0x000fea0003800000 */
[----:B------:R-:W1:Y:S01]  /*10370*/  S2R R0, SR_CTAID.Y ;  /* 0x0000000000007919 */ /* 0x000e620000002600 */
[----:B------:R-:W-:Y:S01]  /*10380*/  F2FP.BF16.PACK_AB R6, R9, R6 ;  /* 0x000000060906723e */ /* 0x000fe200000010ff */
[----:B------:R-:W-:Y:S01]  /*10390*/  BSSY B0, `(.L_x_226) ;  /* 0x0000112000007945 */ /* 0x000fe20003800000 */
[----:B------:R-:W-:Y:S01]  /*103a0*/  F2FP.BF16.PACK_AB R144, R145, R144 ;  /* 0x000000909190723e */ /* 0x000fe200000010ff */
[----:B------:R-:W2:Y:S01]  /*103b0*/  S2R R2, SR_TID.X ;  /* 0x0000000000027919 */ /* 0x000ea20000002100 */
[----:B------:R-:W-:Y:S02]  /*103c0*/  F2FP.BF16.PACK_AB R146, R147, R146 ;  /* 0x000000929392723e */ /* 0x000fe400000010ff */
[----:B------:R-:W-:Y:S01]  /*103d0*/  F2FP.BF16.PACK_AB R100, R101, R100 ;  /* 0x000000646564723e */ /* 0x000fe200000010ff */
[----:B------:R-:W3:Y:S01]  /*103e0*/  S2R R3, SR_CTAID.Z ;  /* 0x0000000000037919 */ /* 0x000ee20000002700 */
[----:B------:R-:W-:-:S02]  /*103f0*/  F2FP.BF16.PACK_AB R102, R103, R102 ;  /* 0x000000666766723e */ /* 0x000fc400000010ff */
[----:B------:R-:W-:Y:S01]  /*10400*/  F2FP.BF16.PACK_AB R140, R141, R140 ;  /* 0x0000008c8d8c723e */ /* 0x000fe200000010ff */
[----:B------:R-:W-:Y:S01]  /*10410*/  BAR.SYNC.DEFER_BLOCKING 0x1, 0x80 ;  /* 0x0042000000007b1d */ /* 0x000fe20000010000 */
[----:B------:R-:W-:Y:S02]  /*10420*/  F2FP.BF16.PACK_AB R142, R143, R142 ;  /* 0x0000008e8f8e723e */ /* 0x000fe400000010ff */
[----:B------:R-:W-:Y:S02]  /*10430*/  F2FP.BF16.PACK_AB R136, R137, R136 ;  /* 0x000000888988723e */ /* 0x000fe400000010ff */
[----:B------:R-:W-:Y:S02]  /*10440*/  F2FP.BF16.PACK_AB R138, R139, R138 ;  /* 0x0000008a8b8a723e */ /* 0x000fe400000010ff */
[----:B------:R-:W-:Y:S02]  /*10450*/  F2FP.BF16.PACK_AB R104, R105, R104 ;  /* 0x000000686968723e */ /* 0x000fe400000010ff */
[----:B------:R-:W-:-:S02]  /*10460*/  F2FP.BF16.PACK_AB R106, R107, R106 ;  /* 0x0000006a6b6a723e */ /* 0x000fc400000010ff */
[----:B------:R-:W-:Y:S01]  /*10470*/  F2FP.BF16.PACK_AB R116, R117, R116 ;  /* 0x000000747574723e */ /* 0x000fe200000010ff */
[C---:B-1----:R-:W-:Y:S01]  /*10480*/  IMAD.WIDE.U32 R18, R0.reuse, c[0x0][0x490], RZ ;  /* 0x0001240000127a25 */ /* 0x042fe200078e00ff */
[----:B------:R-:W-:Y:S02]  /*10490*/  SHF.R.S32.HI R4, RZ, 0x1f, R0 ;  /* 0x0000001fff047819 */ /* 0x000fe40000011400 */
[----:B------:R-:W-:Y:S01]  /*104a0*/  F2FP.BF16.PACK_AB R118, R119, R118 ;  /* 0x000000767776723e */ /* 0x000fe200000010ff */
[----:B------:R-:W-:Y:S01]  /*104b0*/  IMAD.WIDE.U32 R20, R0, c[0x0][0x3e8], RZ ;  /* 0x0000fa0000147a25 */ /* 0x000fe200078e00ff */
[----:B--2---:R-:W-:Y:S02]  /*104c0*/  SHF.R.S32.HI R15, RZ, 0x1f, R2 ;  /* 0x0000001fff0f7819 */ /* 0x004fe40000011402 */
[----:B------:R-:W-:Y:S01]  /*104d0*/  F2FP.BF16.PACK_AB R108, R109, R108 ;  /* 0x0000006c6d6c723e */ /* 0x000fe200000010ff */
[C---:B------:R-:W-:Y:S01]  /*104e0*/  IMAD R23, R4.reuse, c[0x0][0x490], RZ ;  /* 0x0001240004177a24 */ /* 0x040fe200078e02ff */
[CC--:B------:R-:W-:Y:S01]  /*104f0*/  LEA.HI R17, R15.reuse, R2.reuse, RZ, 0x2 ;  /* 0x000000020f117211 */ /* 0x0c0fe200078f10ff */
[----:B------:R-:W-:Y:S01]  /*10500*/  IMAD R5, R4, c[0x0][0x3e8], RZ ;  /* 0x0000fa0004057a24 */ /* 0x000fe200078e02ff */
[-C--:B------:R-:W-:Y:S01]  /*10510*/  LEA.HI R13, R15, R2.reuse, RZ, 0x5 ;  /* 0x000000020f0d7211 */ /* 0x080fe200078f28ff */
[C---:B------:R-:W-:Y:S01]  /*10520*/  IMAD R23, R0.reuse, c[0x0][0x494], R23 ;  /* 0x0001250000177a24 */ /* 0x040fe200078e0217 */
[----:B------:R-:W-:Y:S01]  /*10530*/  LOP3.LUT R9, R17, 0xfffffffc, RZ, 0xc0, !PT ;  /* 0xfffffffc11097812 */ /* 0x000fe200078ec0ff */
[----:B------:R-:W-:Y:S01]  /*10540*/  IMAD R26, R0, c[0x0][0x3ec], R5 ;  /* 0x0000fb00001a7a24 */ /* 0x000fe200078e0205 */
[----:B------:R-:W-:Y:S01]  /*10550*/  LEA.HI R0, R15, R2, RZ, 0x3 ;  /* 0x000000020f007211 */ /* 0x000fe200078f18ff */
[----:B------:R-:W-:Y:S01]  /*10560*/  IMAD.IADD R19, R19, 0x1, R23 ;  /* 0x0000000113137824 */ /* 0x000fe200078e0217 */
[----:B------:R-:W-:Y:S01]  /*10570*/  LOP3.LUT R5, R13, 0xffffffe0, RZ, 0xc0, !PT ;  /* 0xffffffe00d057812 */ /* 0x000fe200078ec0ff */
[----:B------:R-:W-:Y:S01]  /*10580*/  IMAD.IADD R4, R2, 0x1, -R9 ;  /* 0x0000000102047824 */ /* 0x000fe200078e0a09 */
[----:B---3--:R-:W-:Y:S01]  /*10590*/  SHF.R.S32.HI R14, RZ, 0x1f, R3 ;  /* 0x0000001fff0e7819 */ /* 0x008fe20000011403 */
[----:B------:R-:W-:Y:S01]  /*105a0*/  IMAD.SHL.U32 R0, R0, 0x8, RZ ;  /* 0x0000000800007824 */ /* 0x000fe200078e00ff */
[----:B------:R-:W-:Y:S01]  /*105b0*/  SHF.R.S32.HI R23, RZ, 0x5, R13 ;  /* 0x00000005ff177819 */ /* 0x000fe2000001140d */
[----:B------:R-:W-:Y:S01]  /*105c0*/  IMAD.IADD R5, R2, 0x1, -R5 ;  /* 0x0000000102057824 */ /* 0x000fe200078e0a05 */
[----:B------:R-:W-:Y:S01]  /*105d0*/  SHF.R.S32.HI R28, RZ, 0x1f, R13 ;  /* 0x0000001fff1c7819 */ /* 0x000fe2000001140d */
[----:B------:R-:W-:Y:S01]  /*105e0*/  IMAD R16, R14, c[0x0][0x498], RZ ;  /* 0x000126000e107a24 */ /* 0x000fe200078e02ff */
[----:B------:R-:W-:Y:S01]  /*105f0*/  LOP3.LUT R15, R0, 0xc0, RZ, 0xc0, !PT ;  /* 0x000000c0000f7812 */ /* 0x000fe200078ec0ff */
[----:B------:R-:W-:Y:S01]  /*10600*/  IMAD.SHL.U32 R0, R4, 0x8, RZ ;  /* 0x0000000804007824 */ /* 0x000fe200078e00ff */
[----:B------:R-:W-:Y:S01]  /*10610*/  SHF.R.S32.HI R2, RZ, 0x1f, R5 ;  /* 0x0000001fff027819 */ /* 0x000fe20000011405 */
[----:B------:R-:W-:Y:S01]  /*10620*/  IMAD R14, R14, c[0x0][0x3f0], RZ ;  /* 0x0000fc000e0e7a24 */ /* 0x000fe200078e02ff */
[----:B------:R-:W-:Y:S01]  /*10630*/  SHF.R.U32.HI R22, RZ, 0x3, R15 ;  /* 0x00000003ff167819 */ /* 0x000fe2000001160f */
[----:B------:R-:W-:Y:S01]  /*10640*/  IMAD.IADD R27, R21, 0x1, R26 ;  /* 0x00000001151b7824 */ /* 0x000fe200078e021a */
[----:B------:R-:W-:Y:S01]  /*10650*/  LOP3.LUT R15, R15, 0x18, R0, 0xf8, !PT ;  /* 0x000000180f0f7812 */ /* 0x000fe200078ef800 */
[----:B------:R-:W-:Y:S01]  /*10660*/  IMAD.MOV.U32 R26, RZ, RZ, R20 ;  /* 0x000000ffff1a7224 */ /* 0x000fe200078e0014 */
[----:B------:R-:W-:Y:S01]  /*10670*/  LOP3.LUT P3, RZ, R5, 0x3, RZ, 0xc0, !PT ;  /* 0x0000000305ff7812 */ /* 0x000fe2000786c0ff */
[C---:B------:R-:W-:Y:S01]  /*10680*/  IMAD R9, R3.reuse, c[0x0][0x49c], R16 ;  /* 0x0001270003097a24 */ /* 0x040fe200078e0210 */
[----:B------:R-:W-:Y:S01]  /*10690*/  LEA.HI R2, R2, R5, RZ, 0x2 ;  /* 0x0000000502027211 */ /* 0x000fe200078f10ff */
[----:B------:R-:W-:Y:S01]  /*106a0*/  IMAD R5, R3, c[0x0][0x3f4], R14 ;  /* 0x0000fd0003057a24 */ /* 0x000fe200078e020e */
[----:B------:R-:W-:Y:S01]  /*106b0*/  LOP3.LUT R22, R15, R22, RZ, 0x3c, !PT ;  /* 0x000000160f167212 */ /* 0x000fe200078e3cff */
[----:B------:R-:W1:Y:S01]  /*106c0*/  S2R R14, SR_CTAID.X ;  /* 0x00000000000e7919 */ /* 0x000e620000002500 */
[----:B------:R-:W-:Y:S01]  /*106d0*/  SHF.R.S32.HI R15, RZ, 0x2, R17 ;  /* 0x00000002ff0f7819 */ /* 0x000fe20000011411 */
[----:B------:R-:W-:Y:S01]  /*106e0*/  IMAD.MOV.U32 R16, RZ, RZ, c[0x0][0x4e8] ;  /* 0x00013a00ff107624 */ /* 0x000fe200078e00ff */
[----:B------:R-:W-:Y:S01]  /*106f0*/  LEA.HI R28, R28, R23, RZ, 0x2 ;  /* 0x000000171c1c7211 */ /* 0x000fe200078f10ff */
[----:B------:R-:W-:Y:S01]  /*10700*/  IMAD.WIDE.U32 R18, R3, c[0x0][0x498], R18 ;  /* 0x0001260003127a25 */ /* 0x000fe200078e0012 */
[----:B------:R-:W-:-:S02]  /*10710*/  LEA.HI R20, R15, R15, RZ, 0x1 ;  /* 0x0000000f0f147211 */ /* 0x000fc400078f08ff */
[----:B------:R-:W-:Y:S01]  /*10720*/  SHF.R.S32.HI R24, RZ, 0x1f, R17 ;  /* 0x0000001fff187819 */ /* 0x000fe20000011411 */
[----:B------:R-:W-:Y:S01]  /*10730*/  IMAD.WIDE.U32 R26, R3, c[0x0][0x3f0], R26 ;  /* 0x0000fc00031a7a25 */ /* 0x000fe200078e001a */
[----:B------:R-:W-:Y:S02]  /*10740*/  LOP3.LUT R20, R20, 0x3fffffe, RZ, 0xc0, !PT ;  /* 0x03fffffe14147812 */ /* 0x000fe400078ec0ff */
[----:B------:R-:W-:Y:S01]  /*10750*/  LEA.HI R13, R4, R4, RZ, 0x1 ;  /* 0x00000004040d7211 */ /* 0x000fe200078f08ff */
[----:B------:R-:W-:Y:S01]  /*10760*/  IMAD.IADD R27, R27, 0x1, R5 ;  /* 0x000000011b1b7824 */ /* 0x000fe200078e0205 */
[----:B------:R-:W-:Y:S01]  /*10770*/  LOP3.LUT R28, R28, 0xffffffc, RZ, 0xc0, !PT ;  /* 0x0ffffffc1c1c7812 */ /* 0x000fe200078ec0ff */
[----:B------:R-:W-:Y:S01]  /*10780*/  IMAD.IADD R20, R15, 0x1, -R20 ;  /* 0x000000010f147824 */ /* 0x000fe200078e0a14 */
[----:B------:R-:W-:Y:S02]  /*10790*/  LEA.HI R24, R24, R15, RZ, 0x3 ;  /* 0x0000000f18187211 */ /* 0x000fe400078f18ff */
[C---:B------:R-:W-:Y:S01]  /*107a0*/  LOP3.LUT R3, R13.reuse, 0x1ffffffe, RZ, 0xc0, !PT ;  /* 0x1ffffffe0d037812 */ /* 0x040fe200078ec0ff */
[----:B------:R-:W-:Y:S01]  /*107b0*/  IMAD.SHL.U32 R13, R13, 0x20, RZ ;  /* 0x000000200d0d7824 */ /* 0x000fe200078e00ff */
[----:B------:R-:W-:Y:S01]  /*107c0*/  ISETP.NE.AND P0, PT, R16, 0x1, PT ;  /* 0x000000011000780c */ /* 0x000fe20003f05270 */
[C---:B------:R-:W-:Y:S01]  /*107d0*/  IMAD R17, R23.reuse, 0x8, R20 ;  /* 0x0000000817117824 */ /* 0x040fe200078e0214 */
[----:B------:R-:W-:Y:S01]  /*107e0*/  LOP3.LUT R24, R24, 0xfffffff8, RZ, 0xc0, !PT ;  /* 0xfffffff818187812 */ /* 0x000fe200078ec0ff */
[C---:B------:R-:W-:Y:S01]  /*107f0*/  IMAD.IADD R21, R23.reuse, 0x1, -R28 ;  /* 0x0000000117157824 */ /* 0x040fe200078e0a1c */
[----:B------:R-:W-:Y:S01]  /*10800*/  SHF.R.S32.HI R2, RZ, 0x2, R2 ;  /* 0x00000002ff027819 */ /* 0x000fe20000011402 */
[----:B------:R-:W-:Y:S01]  /*10810*/  IMAD R20, R23, 0x100, R4 ;  /* 0x0000010017147824 */ /* 0x000fe200078e0204 */
[----:B------:R-:W-:Y:S01]  /*10820*/  F2FP.BF16.PACK_AB R110, R111, R110 ;  /* 0x0000006e6f6e723e */ /* 0x000fe200000010ff */
[C---:B------:R-:W-:Y:S01]  /*10830*/  IMAD.IADD R3, R4.reuse, 0x1, -R3 ;  /* 0x0000000104037824 */ /* 0x040fe200078e0a03 */
[----:B------:R-:W-:Y:S01]  /*10840*/  F2FP.BF16.PACK_AB R112, R113, R112 ;  /* 0x000000707170723e */ /* 0x000fe200000010ff */
[----:B------:R-:W-:Y:S01]  /*10850*/  IMAD R23, R4, 0x20, R15 ;  /* 0x0000002004177824 */ /* 0x000fe200078e020f */
[----:B------:R-:W-:Y:S01]  /*10860*/  LOP3.LUT R4, R13, 0xffffffc0, RZ, 0xc0, !PT ;  /* 0xffffffc00d047812 */ /* 0x000fe200078ec0ff */
[----:B------:R-:W-:Y:S01]  /*10870*/  IMAD.IADD R24, R15, 0x1, -R24 ;  /* 0x000000010f187824 */ /* 0x000fe200078e0a18 */
[----:B------:R-:W-:Y:S01]  /*10880*/  F2FP.BF16.PACK_AB R114, R115, R114 ;  /* 0x000000727372723e */ /* 0x000fe200000010ff */
[----:B-1----:R-:W-:Y:S01]  /*10890*/  IMAD R23, R14, 0x80, R23 ;  /* 0x000000800e177824 */ /* 0x002fe200078e0217 */
[----:B------:R-:W-:Y:S01]  /*108a0*/  F2FP.BF16.PACK_AB R120, R121, R120 ;  /* 0x000000787978723e */ /* 0x000fe200000010ff */
[----:B------:R-:W-:Y:S01]  /*108b0*/  IMAD R21, R21, 0x10, R2 ;  /* 0x0000001015157824 */ /* 0x000fe200078e0202 */
[----:B------:R-:W-:Y:S01]  /*108c0*/  LEA.HI R13, R24, R24, RZ, 0x1 ;  /* 0x00000018180d7211 */ /* 0x000fe200078f08ff */
[----:B------:R-:W-:Y:S01]  /*108d0*/  IMAD R4, R3, 0x8, R4 ;  /* 0x0000000803047824 */ /* 0x000fe200078e0204 */
[----:B------:R-:W-:Y:S01]  /*108e0*/  F2FP.BF16.PACK_AB R122, R123, R122 ;  /* 0x0000007a7b7a723e */ /* 0x000fe200000010ff */
[----:B------:R-:W-:Y:S01]  /*108f0*/  @P0 IMAD.HI.U32 R2, R23, c[0x0][0x4ec], RZ ;  /* 0x00013b0017020a27 */ /* 0x000fe200078e00ff */
[----:B------:R-:W-:-:S02]  /*10900*/  LOP3.LUT R5, R13, 0x3fffffe, RZ, 0xc0, !PT ;  /* 0x03fffffe0d057812 */ /* 0x000fc400078ec0ff */
[----:B------:R-:W-:Y:S01]  /*10910*/  SHF.R.S32.HI R13, RZ, 0x1, R13 ;  /* 0x00000001ff0d7819 */ /* 0x000fe2000001140d */
[----:B------:R-:W-:Y:S01]  /*10920*/  IMAD.IADD R25, R21, 0x1, R4 ;  /* 0x0000000115197824 */ /* 0x000fe200078e0204 */
[----:B------:R-:W-:Y:S01]  /*10930*/  F2FP.BF16.PACK_AB R128, R129, R128 ;  /* 0x000000808180723e */ /* 0x000fe200000010ff */
[----:B------:R-:W-:Y:S01]  /*10940*/  IMAD R21, R14, 0x80, R21 ;  /* 0x000000800e157824 */ /* 0x000fe200078e0215 */
[----:B------:R-:W-:Y:S01]  /*10950*/  LOP3.LUT P1, RZ, R13, 0x2, RZ, 0xc0, !PT ;  /* 0x000000020dff7812 */ /* 0x000fe2000782c0ff */
[----:B------:R-:W-:Y:S01]  /*10960*/  IMAD.MOV.U32 R3, RZ, RZ, R23 ;  /* 0x000000ffff037224 */ /* 0x000fe200078e0017 */
[----:B------:R-:W-:Y:S01]  /*10970*/  @P0 SHF.R.U32.HI R3, RZ, c[0x0][0x4f0], R2 ;  /* 0x00013c00ff030a19 */ /* 0x000fe20000011602 */
[----:B------:R-:W-:Y:S01]  /*10980*/  IMAD.U32 R17, R17, 0x20, R22 ;  /* 0x0000002011117824 */ /* 0x000fe200078e0016 */
[----:B------:R-:W-:Y:S01]  /*10990*/  F2FP.BF16.PACK_AB R130, R131, R130 ;  /* 0x000000828382723e */ /* 0x000fe200000010ff */
[----:B------:R-:W-:Y:S01]  /*109a0*/  IMAD R22, R16, c[0x0][0x388], RZ ;  /* 0x0000e20010167a24 */ /* 0x000fe200078e02ff */
[----:B------:R-:W-:Y:S01]  /*109b0*/  IADD3 R16, R21, 0x8, RZ ;  /* 0x0000000815107810 */ /* 0x000fe20007ffe0ff */
[----:B------:R-:W-:Y:S01]  /*109c0*/  IMAD.IADD R5, R24, 0x1, -R5 ;  /* 0x0000000118057824 */ /* 0x000fe200078e0a05 */
[----:B------:R-:W-:Y:S01]  /*109d0*/  SHF.R.S32.HI R4, RZ, 0x1f, R3 ;  /* 0x0000001fff047819 */ /* 0x000fe20000011403 */
[----:B------:R-:W-:Y:S01]  /*109e0*/  IMAD R25, R14, 0x80, R25 ;  /* 0x000000800e197824 */ /* 0x000fe200078e0219 */
[-C--:B------:R-:W-:Y:S01]  /*109f0*/  ISETP.GE.OR P5, PT, R16, R22.reuse, P3 ;  /* 0x000000161000720c */ /* 0x080fe20001fa6670 */
[----:B------:R-:W-:Y:S01]  /*10a00*/  IMAD.SHL.U32 R16, R13, 0x40, RZ ;  /* 0x000000400d107824 */ /* 0x000fe200078e00ff */
[----:B------:R-:W-:Y:S01]  /*10a10*/  ISETP.GE.OR P6, PT, R21, R22, P3 ;  /* 0x000000161500720c */ /* 0x000fe20001fc6670 */
[----:B------:R-:W-:Y:S01]  /*10a20*/  IMAD R5, R5, 0x10, R20 ;  /* 0x0000001005057824 */ /* 0x000fe200078e0214 */
[----:B------:R-:W-:Y:S01]  /*10a30*/  LOP3.LUT R20, R13, 0x1, RZ, 0xc0, !PT ;  /* 0x000000010d147812 */ /* 0x000fe200078ec0ff */
[----:B------:R-:W-:Y:S01]  /*10a40*/  IMAD.MOV R2, RZ, RZ, -R3 ;  /* 0x000000ffff027224 */ /* 0x000fe200078e0a03 */
[----:B------:R-:W-:Y:S01]  /*10a50*/  LOP3.LUT R16, R16, 0xc0, RZ, 0xc0, !PT ;  /* 0x000000c010107812 */ /* 0x000fe200078ec0ff */
[----:B------:R-:W-:Y:S01]  /*10a60*/  IMAD R4, R4, c[0x0][0x3e0], RZ ;  /* 0x0000f80004047a24 */ /* 0x000fe200078e02ff */
[----:B------:R-:W-:Y:S01]  /*10a70*/  ISETP.NE.U32.AND P2, PT, R20, 0x1, PT ;  /* 0x000000011400780c */ /* 0x000fe20003f45070 */
[----:B------:R-:W-:Y:S01]  /*10a80*/  @P0 IMAD.HI.U32 R13, R25, c[0x0][0x4ec], RZ ;  /* 0x00013b00190d0a27 */ /* 0x000fe200078e00ff */
[----:B------:R-:W-:-:S02]  /*10a90*/  LEA.HI R16, R16, R16, RZ, 0x1d ;  /* 0x0000001010107211 */ /* 0x000fc400078fe8ff */
[----:B------:R-:W-:Y:S01]  /*10aa0*/  F2FP.BF16.PACK_AB R124, R125, R124 ;  /* 0x0000007c7d7c723e */ /* 0x000fe200000010ff */
[----:B------:R-:W-:Y:S01]  /*10ab0*/  IMAD R2, R2, c[0x0][0x4e8], R23 ;  /* 0x00013a0002027a24 */ /* 0x000fe200078e0217 */
[----:B------:R-:W-:Y:S01]  /*10ac0*/  F2FP.BF16.PACK_AB R126, R127, R126 ;  /* 0x0000007e7f7e723e */ /* 0x000fe200000010ff */
[----:B------:R-:W-:Y:S01]  /*10ad0*/  IMAD.WIDE.U32 R26, R3, c[0x0][0x3e0], R26 ;  /* 0x0000f800031a7a25 */ /* 0x000fe200078e001a */
[----:B------:R-:W-:Y:S02]  /*10ae0*/  F2FP.BF16.PACK_AB R132, R133, R132 ;  /* 0x000000848584723e */ /* 0x000fe400000010ff */
[----:B------:R-:W-:Y:S01]  /*10af0*/  F2FP.BF16.PACK_AB R134, R135, R134 ;  /* 0x000000868786723e */ /* 0x000fe200000010ff */
[----:B------:R-:W-:Y:S01]  /*10b00*/  IMAD R4, R3, c[0x0][0x3e4], R4 ;  /* 0x0000f90003047a24 */ /* 0x000fe200078e0204 */
[----:B------:R-:W-:Y:S01]  /*10b10*/  IADD3 R3, R21, 0x40, RZ ;  /* 0x0000004015037810 */ /* 0x000fe20007ffe0ff */
[----:B------:R-:W-:Y:S01]  /*10b20*/  IMAD.MOV.U32 R23, RZ, RZ, R25 ;  /* 0x000000ffff177224 */ /* 0x000fe200078e0019 */
[----:B------:R-:W-:Y:S01]  /*10b30*/  @P0 SHF.R.U32.HI R23, RZ, c[0x0][0x4f0], R13 ;  /* 0x00013c00ff170a19 */ /* 0x000fe2000001160d */
[----:B------:R-:W-:Y:S01]  /*10b40*/  IMAD.U32 R5, R5, 0x2, R16 ;  /* 0x0000000205057824 */ /* 0x000fe200078e0010 */
[----:B------:R-:W-:Y:S01]  /*10b50*/  ISETP.GE.OR P4, PT, R3, R22, P3 ;  /* 0x000000160300720c */ /* 0x000fe20001f86670 */
[----:B------:R-:W-:Y:S01]  /*10b60*/  IMAD.IADD R27, R27, 0x1, R4 ;  /* 0x000000011b1b7824 */ /* 0x000fe200078e0204 */
[--C-:B------:R-:W-:Y:S01]  /*10b70*/  SHF.R.S32.HI R3, RZ, 0x1f, R23.reuse ;  /* 0x0000001fff037819 */ /* 0x100fe20000011417 */
[----:B------:R-:W-:Y:S01]  /*10b80*/  IMAD.MOV R4, RZ, RZ, -R23 ;  /* 0x000000ffff047224 */ /* 0x000fe200078e0a17 */
[----:B------:R-:W-:Y:S01]  /*10b90*/  IADD3 R18, P0, R23, R18, RZ ;  /* 0x0000001217127210 */ /* 0x000fe20007f1e0ff */
[----:B------:R-:W-:Y:S01]  /*10ba0*/  IMAD.SHL.U32 R5, R5, 0x2, RZ ;  /* 0x0000000205057824 */ /* 0x000fe200078e00ff */
[----:B------:R-:W-:Y:S01]  /*10bb0*/  IADD3 R21, R21, 0x48, RZ ;  /* 0x0000004815157810 */ /* 0x000fe20007ffe0ff */
[----:B------:R-:W-:Y:S01]  /*10bc0*/  IMAD R25, R4, c[0x0][0x4e8], R25 ;  /* 0x00013a0004197a24 */ /* 0x000fe200078e0219 */
[----:B------:R-:W-:-:S02]  /*10bd0*/  IADD3.X R19, R3, R19, R9, P0, !PT ;  /* 0x0000001303137210 */ /* 0x000fc400007fe409 */
[----:B------:R-:W-:Y:S01]  /*10be0*/  SHF.R.S32.HI R3, RZ, 0x1f, R2 ;  /* 0x0000001fff037819 */ /* 0x000fe20000011402 */
[----:B------:R-:W-:Y:S01]  /*10bf0*/  STS [R5+0x80], R144 ;  /* 0x0000809005007388 */ /* 0x000fe20000000800 */
[----:B------:R-:W-:Y:S01]  /*10c00*/  IADD3 R4, R5, 0x80, RZ ;  /* 0x0000008005047810 */ /* 0x000fe20007ffe0ff */
[----:B------:R-:W-:Y:S01]  /*10c10*/  IMAD.WIDE.U32 R18, R25, c[0x0][0x488], R18 ;  /* 0x0001220019127a25 */ /* 0x000fe200078e0012 */
[----:B------:R-:W-:Y:S01]  /*10c20*/  ISETP.GE.OR P3, PT, R21, R22, P3 ;  /* 0x000000161500720c */ /* 0x000fe20001f66670 */
[----:B------:R-:W-:Y:S01]  /*10c30*/  STS [R5+0x280], R146 ;  /* 0x0002809205007388 */ /* 0x000fe20000000800 */
[----:B------:R-:W-:Y:S01]  /*10c40*/  IADD3 R9, R5, 0x70, RZ ;  /* 0x0000007005097810 */ /* 0x000fe20007ffe0ff */
[----:B------:R-:W-:Y:S01]  /*10c50*/  IMAD R3, R3, c[0x0][0x3d8], RZ ;  /* 0x0000f60003037a24 */ /* 0x000fe200078e02ff */
[----:B------:R-:W-:Y:S01]  /*10c60*/  @P2 IADD3 R9, R4, 0x10, RZ ;  /* 0x0000001004092810 */ /* 0x000fe20007ffe0ff */
[----:B------:R-:W-:Y:S01]  /*10c70*/  IMAD.WIDE.U32 R20, R2, c[0x0][0x3d8], R26 ;  /* 0x0000f60002147a25 */ /* 0x000fe200078e001a */
[----:B------:R-:W-:-:S02]  /*10c80*/  SHF.R.S32.HI R4, RZ, 0x1f, R25 ;  /* 0x0000001fff047819 */ /* 0x000fc40000011419 */
[----:B------:R-:W-:Y:S01]  /*10c90*/  F2FP.BF16.PACK_AB R52, R53, R52 ;  /* 0x000000343534723e */ /* 0x000fe200000010ff */
[----:B------:R-:W-:Y:S01]  /*10ca0*/  IMAD R3, R2, c[0x0][0x3dc], R3 ;  /* 0x0000f70002037a24 */ /* 0x000fe200078e0203 */
[----:B------:R-:W-:Y:S01]  /*10cb0*/  STS [R9], R100 ;  /* 0x0000006409007388 */ /* 0x000fe20000000800 */
[----:B------:R-:W-:Y:S01]  /*10cc0*/  IMAD.MOV.U32 R2, RZ, RZ, 0x20 ;  /* 0x00000020ff027424 */ /* 0x000fe200078e00ff */
[----:B------:R-:W-:Y:S01]  /*10cd0*/  F2FP.BF16.PACK_AB R54, R55, R54 ;  /* 0x000000363736723e */ /* 0x000fe200000010ff */
[----:B------:R-:W-:Y:S01]  /*10ce0*/  IMAD R4, R4, c[0x0][0x488], RZ ;  /* 0x0001220004047a24 */ /* 0x000fe200078e02ff */
[----:B------:R-:W-:Y:S01]  /*10cf0*/  STS [R9+0x200], R102 ;  /* 0x0002006609007388 */ /* 0x000fe20000000800 */
[----:B------:R-:W-:Y:S01]  /*10d00*/  F2FP.BF16.PACK_AB R64, R65, R64 ;  /* 0x000000404140723e */ /* 0x000fe200000010ff */
[----:B------:R-:W-:Y:S01]  /*10d10*/  IMAD.IADD R3, R21, 0x1, R3 ;  /* 0x0000000115037824 */ /* 0x000fe200078e0203 */
[----:B------:R-:W-:Y:S01]  /*10d20*/  SEL R2, R2, 0xffffffe0, !P1 ;  /* 0xffffffe002027807 */ /* 0x000fe20004800000 */
[----:B------:R-:W-:Y:S01]  /*10d30*/  IMAD R4, R25, c[0x0][0x48c], R4 ;  /* 0x0001230019047a24 */ /* 0x000fe200078e0204 */
[----:B------:R-:W-:Y:S01]  /*10d40*/  STS [R5+0x1080], R140 ;  /* 0x0010808c05007388 */ /* 0x000fe20000000800 */
[----:B------:R-:W-:-:S02]  /*10d50*/  F2FP.BF16.PACK_AB R66, R67, R66 ;  /* 0x000000424342723e */ /* 0x000fc400000010ff */
[----:B------:R-:W-:Y:S01]  /*10d60*/  IMAD.IADD R23, R5, 0x1, R2 ;  /* 0x0000000105177824 */ /* 0x000fe200078e0202 */
[----:B------:R-:W-:Y:S01]  /*10d70*/  STS [R5+0x1280], R142 ;  /* 0x0012808e05007388 */ /* 0x000fe20000000800 */
[----:B------:R-:W-:Y:S01]  /*10d80*/  IMAD.IADD R25, R2, 0x1, R9 ;  /* 0x0000000102197824 */ /* 0x000fe200078e0209 */
[----:B------:R-:W-:Y:S01]  /*10d90*/  F2FP.BF16.PACK_AB R56, R57, R56 ;  /* 0x000000383938723e */ /* 0x000fe200000010ff */
[----:B------:R-:W-:Y:S01]  /*10da0*/  IMAD.IADD R19, R19, 0x1, R4 ;  /* 0x0000000113137824 */ /* 0x000fe200078e0204 */
[----:B------:R-:W-:Y:S01]  /*10db0*/  STS [R9+0x1000], R136 ;  /* 0x0010008809007388 */ /* 0x000fe20000000800 */
[----:B------:R-:W-:Y:S01]  /*10dc0*/  F2FP.BF16.PACK_AB R58, R59, R58 ;  /* 0x0000003a3b3a723e */ /* 0x000fe200000010ff */
[----:B------:R-:W-:Y:S01]  /*10dd0*/  IMAD.SHL.U32 R57, R17, 0x2, RZ ;  /* 0x0000000211397824 */ /* 0x000fe200078e00ff */
        /* <DEDUP_REMOVED lines=10> */
[----:B------:R-:W-:Y:S01]  /*10e80*/  STS [R25], R116 ;  /* 0x0000007419007388 */ /* 0x000fe20000000800 */
[----:B------:R-:W-:-:S02]  /*10e90*/  F2FP.BF16.PACK_AB R74, R75, R74 ;  /* 0x0000004a4b4a723e */ /* 0x000fc400000010ff */
[----:B------:R-:W-:Y:S01]  /*10ea0*/  F2FP.BF16.PACK_AB R76, R77, R76 ;  /* 0x0000004c4d4c723e */ /* 0x000fe200000010ff */
[----:B------:R-:W-:Y:S01]  /*10eb0*/  STS [R25+0x200], R118 ;  /* 0x0002007619007388 */ /* 0x000fe20000000800 */
[----:B------:R-:W-:Y:S02]  /*10ec0*/  F2FP.BF16.PACK_AB R78, R79, R78 ;  /* 0x0000004e4f4e723e */ /* 0x000fe400000010ff */
[----:B------:R-:W-:Y:S01]  /*10ed0*/  F2FP.BF16.PACK_AB R84, R85, R84 ;  /* 0x000000545554723e */ /* 0x000fe200000010ff */
[----:B------:R-:W-:Y:S01]  /*10ee0*/  STS [R23+0x1080], R108 ;  /* 0x0010806c17007388 */ /* 0x000fe20000000800 */
[----:B------:R-:W-:Y:S02]  /*10ef0*/  F2FP.BF16.PACK_AB R86, R87, R86 ;  /* 0x000000565756723e */ /* 0x000fe400000010ff */
[----:B------:R-:W-:Y:S01]  /*10f00*/  LEA R13, P0, R18, c[0x0][0x450], 0x2 ;  /* 0x00011400120d7a11 */ /* 0x000fe200078010ff */
        /* <DEDUP_REMOVED lines=8> */
[----:B------:R-:W-:Y:S01]  /*10f90*/  LEA.HI.X R19, R18, c[0x0][0x454], R19, 0x2, P0 ;  /* 0x0001150012137a11 */ /* 0x000fe200000f1413 */
[----:B------:R-:W-:Y:S01]  /*10fa0*/  STS [R5+0x2080], R120 ;  /* 0x0020807805007388 */ /* 0x000fe20000000800 */
[----:B------:R-:W-:-:S03]  /*10fb0*/  LEA R2, P0, R20, c[0x0][0x380], 0x1 ;  /* 0x0000e00014027a11 */ /* 0x000fc600078008ff */
[----:B------:R-:W-:Y:S01]  /*10fc0*/  STS [R5+0x2280], R122 ;  /* 0x0022807a05007388 */ /* 0x000fe20000000800 */
[----:B------:R-:W-:-:S03]  /*10fd0*/  LEA.HI.X R20, R20, c[0x0][0x384], R3, 0x1, P0 ;  /* 0x0000e10014147a11 */ /* 0x000fc600000f0c03 */
        /* <DEDUP_REMOVED lines=30> */
[----:B------:R-:W-:Y:S04]  /*111c0*/  SHFL.IDX PT, R26, R13, RZ, 0x1c1f ;  /* 0x001c1fff0d1a7589 */ /* 0x000fe800000e0000 */
[----:B------:R-:W2:Y:S04]  /*111d0*/  SHFL.IDX PT, R27, R19, RZ, 0x1c1f ;  /* 0x001c1fff131b7589 */ /* 0x000ea800000e0000 */
[----:B------:R-:W-:Y:S01]  /*111e0*/  BAR.SYNC.DEFER_BLOCKING 0x1, 0x80 ;  /* 0x0042000000007b1d */ /* 0x000fe20000010000 */
[----:B-1----:R-:W-:-:S05]  /*111f0*/  IMAD R23, R14, 0x80, R15 ;  /* 0x000000800e177824 */ /* 0x002fca00078e020f */
[----:B------:R-:W-:Y:S04]  /*11200*/  SHFL.IDX PT, R94, R13, 0x1, 0x1c1f ;  /* 0x003c1f000d5e7f89 */ /* 0x000fe800000e0000 */
[----:B------:R-:W1:Y:S01]  /*11210*/  SHFL.IDX PT, R95, R19, 0x1, 0x1c1f ;  /* 0x003c1f00135f7f89 */ /* 0x000e6200000e0000 */
[----:B------:R-:W-:-:S03]  /*11220*/  ISETP.GE.AND P0, PT, R23, R22, PT ;  /* 0x000000161700720c */ /* 0x000fc60003f06270 */
[----:B------:R-:W-:Y:S04]  /*11230*/  SHFL.IDX PT, R52, R13, 0x2, 0x1c1f ;  /* 0x005c1f000d347f89 */ /* 0x000fe800000e0000 */
[----:B------:R-:W3:Y:S04]  /*11240*/  SHFL.IDX PT, R53, R19, 0x2, 0x1c1f ;  /* 0x005c1f0013357f89 */ /* 0x000ee800000e0000 */
[----:B------:R-:W-:Y:S04]  /*11250*/  SHFL.IDX PT, R54, R13, 0x3, 0x1c1f ;  /* 0x007c1f000d367f89 */ /* 0x000fe800000e0000 */
[----:B------:R-:W4:Y:S04]  /*11260*/  SHFL.IDX PT, R55, R19, 0x3, 0x1c1f ;  /* 0x007c1f0013377f89 */ /* 0x000f2800000e0000 */
[----:B--2---:R2:W-:Y:S04]  /*11270*/  @!P6 ST.E [R26.64], R8 ;  /* 0x000000081a00e985 */ /* 0x0045e8000c10190a */
[----:B-1----:R2:W-:Y:S04]  /*11280*/  @!P5 ST.E [R94.64], R10 ;  /* 0x0000000a5e00d985 */ /* 0x0025e8000c10190a */
[----:B------:R2:W1:Y:S04]  /*11290*/  SHFL.IDX PT, R60, R2, RZ, 0x1c1f ;  /* 0x001c1fff023c7589 */ /* 0x00046800000e0000 */
[----:B---3--:R2:W-:Y:S04]  /*112a0*/  @!P4 ST.E [R52.64], R11 ;  /* 0x0000000b3400c985 */ /* 0x0085e8000c10190a */
[----:B------:R2:W3:Y:S04]  /*112b0*/  SHFL.IDX PT, R61, R20, RZ, 0x1c1f ;  /* 0x001c1fff143d7589 */ /* 0x0004e800000e0000 */
[----:B----4-:R2:W-:Y:S04]  /*112c0*/  @!P3 ST.E [R54.64], R12 ;  /* 0x0000000c3600b985 */ /* 0x0105e8000c10190a */
[----:B------:R2:W4:Y:S04]  /*112d0*/  LDS.128 R48, [R57+0x880] ;  /* 0x0008800039307984 */ /* 0x0005280000000c00 */
[----:B------:R2:W1:Y:S04]  /*112e0*/  LDS.128 R44, [R57+0x1080] ;  /* 0x00108000392c7984 */ /* 0x0004680000000c00 */
[----:B------:R2:W1:Y:S04]  /*112f0*/  LDS.128 R40, [R57+0x1880] ;  /* 0x0018800039287984 */ /* 0x0004680000000c00 */
[----:B------:R2:W1:Y:S04]  /*11300*/  LDS.128 R36, [R57+0x2880] ;  /* 0x0028800039247984 */ /* 0x0004680000000c00 */
[----:B------:R2:W1:Y:S04]  /*11310*/  LDS.128 R32, [R57+0x3080] ;  /* 0x0030800039207984 */ /* 0x0004680000000c00 */
[----:B------:R2:W1:Y:S04]  /*11320*/  LDS.128 R28, [R57+0x3880] ;  /* 0x00388000391c7984 */ /* 0x0004680000000c00 */
[----:B------:R2:W1:Y:S04]  /*11330*/  LDS.128 R24, [R57+0x4880] ;  /* 0x0048800039187984 */ /* 0x0004680000000c00 */
[----:B------:R2:W1:Y:S04]  /*11340*/  LDS.128 R16, [R57+0x5080] ;  /* 0x0050800039107984 */ /* 0x0004680000000c00 */
[----:B------:R2:W1:Y:S01]  /*11350*/  LDS.128 R4, [R57+0x5880] ;  /* 0x0058800039047984 */ /* 0x0004620000000c00 */
[----:B------:R-:W-:Y:S05]  /*11360*/  @P0 BRA `(.L_x_227) ;  /* 0x0000014000000947 */ /* 0x000fea0003800000 */
[----:B--23--:R-:W2:Y:S01]  /*11370*/  LDS.128 R52, [R57+0x80] ;  /* 0x0000800039347984 */ /* 0x00cea20000000c00 */
[----:B------:R-:W-:-:S02]  /*11380*/  IADD3 R58, R0, 0x20, RZ ;  /* 0x00000020003a7810 */ /* 0x000fc40007ffe0ff */
[----:B------:R-:W-:Y:S01]  /*11390*/  IADD3 R56, R0, 0x40, RZ ;  /* 0x0000004000387810 */ /* 0x000fe20007ffe0ff */
[----:B------:R-:W3:Y:S01]  /*113a0*/  LDS.128 R12, [R57+0x2080] ;  /* 0x00208000390c7984 */ /* 0x000ee20000000c00 */
[----:B------:R-:W-:Y:S02]  /*113b0*/  ISETP.GE.AND P1, PT, R58, c[0x0][0x3c8], PT ;  /* 0x0000f2003a007a0c */ /* 0x000fe40003f26270 */
[----:B------:R-:W-:Y:S01]  /*113c0*/  ISETP.GE.AND P0, PT, R56, c[0x0][0x3c8], PT ;  /* 0x0000f20038007a0c */ /* 0x000fe20003f06270 */
[----:B------:R5:W4:Y:S01]  /*113d0*/  LDS.128 R8, [R57+0x4080] ;  /* 0x0040800039087984 */ /* 0x000b220000000c00 */
[----:B------:R-:W-:-:S09]  /*113e0*/  ISETP.GE.AND P2, PT, R0, c[0x0][0x3c8], PT ;  /* 0x0000f20000007a0c */ /* 0x000fd20003f46270 */
[----:B------:R-:W-:Y:S02]  /*113f0*/  @!P1 SHF.R.S32.HI R21, RZ, 0x1f, R58 ;  /* 0x0000001fff159819 */ /* 0x000fe4000001143a */
[----:B------:R-:W-:Y:S02]  /*11400*/  @!P0 SHF.R.S32.HI R3, RZ, 0x1f, R56 ;  /* 0x0000001fff038819 */ /* 0x000fe40000011438 */
[----:B------:R-:W-:Y:S02]  /*11410*/  @!P1 LEA.HI R21, R21, R58, RZ, 0x3 ;  /* 0x0000003a15159211 */ /* 0x000fe400078f18ff */
[----:B------:R-:W-:Y:S02]  /*11420*/  @!P0 LEA.HI R3, R3, R56, RZ, 0x3 ;  /* 0x0000003803038211 */ /* 0x000fe400078f18ff */
[----:B------:R-:W-:Y:S02]  /*11430*/  @!P1 LOP3.LUT R21, R21, 0xfffffff8, RZ, 0xc0, !PT ;  /* 0xfffffff815159812 */ /* 0x000fe400078ec0ff */
[----:B------:R-:W-:Y:S01]  /*11440*/  @!P0 LOP3.LUT R3, R3, 0xfffffff8, RZ, 0xc0, !PT ;  /* 0xfffffff803038812 */ /* 0x000fe200078ec0ff */
[----:B-1---5:R-:W-:-:S04]  /*11450*/  @!P2 IMAD.WIDE R56, R0, 0x2, R60 ;  /* 0x000000020038a825 */ /* 0x022fc800078e023c */
[----:B------:R-:W-:-:S04]  /*11460*/  @!P1 IMAD.WIDE R58, R21, 0x2, R60 ;  /* 0x00000002153a9825 */ /* 0x000fc800078e023c */
[----:B------:R-:W-:Y:S01]  /*11470*/  @!P0 IMAD.WIDE R60, R3, 0x2, R60 ;  /* 0x00000002033c8825 */ /* 0x000fe200078e023c */
[----:B--2---:R1:W-:Y:S04]  /*11480*/  @!P2 ST.E.128 [R56.64], R52 ;  /* 0x000000343800a985 */ /* 0x0043e8000c101d0a */
[----:B---3--:R1:W-:Y:S04]  /*11490*/  @!P1 ST.E.128 [R58.64], R12 ;  /* 0x0000000c3a009985 */ /* 0x0083e8000c101d0a */
[----:B----4-:R1:W-:Y:S02]  /*114a0*/  @!P0 ST.E.128 [R60.64], R8 ;  /* 0x000000083c008985 */ /* 0x0103e4000c101d0a */
.L_x_227:
[----:B---3--:R-:W-:Y:S05]  /*114b0*/  BSYNC B0 ;  /* 0x0000000000007941 */ /* 0x008fea0003800000 */
.L_x_226:
[----:B------:R-:W-:Y:S01]  /*114c0*/  IADD3 R3, R23, 0x20, RZ ;  /* 0x0000002017037810 */ /* 0x000fe20007ffe0ff */
[----:B-1----:R1:W3:Y:S01]  /*114d0*/  SHFL.IDX PT, R13, R20, 0x1, 0x1c1f ;  /* 0x003c1f00140d7f89 */ /* 0x0022e200000e0000 */
[----:B------:R-:W-:Y:S02]  /*114e0*/  BSSY B0, `(.L_x_228) ;  /* 0x0000015000007945 */ /* 0x000fe40003800000 */
[----:B------:R-:W-:Y:S01]  /*114f0*/  ISETP.GE.AND P0, PT, R3, R22, PT ;  /* 0x000000160300720c */ /* 0x000fe20003f06270 */
[----:B--2---:R1:W2:-:S12]  /*11500*/  SHFL.IDX PT, R12, R2, 0x1, 0x1c1f ;  /* 0x003c1f00020c7f89 */ /* 0x00429800000e0000 */
[----:B------:R-:W-:Y:S05]  /*11510*/  @P0 BRA `(.L_x_229) ;  /* 0x0000011000000947 */ /* 0x000fea0003800000 */
[C---:B------:R-:W-:Y:S02]  /*11520*/  IADD3 R10, R0.reuse, 0x20, RZ ;  /* 0x00000020000a7810 */ /* 0x040fe40007ffe0ff */
[----:B------:R-:W-:Y:S02]  /*11530*/  IADD3 R8, R0, 0x40, RZ ;  /* 0x0000004000087810 */ /* 0x000fe40007ffe0ff */
        /* <DEDUP_REMOVED lines=15> */
.L_x_229:
[----:B------:R-:W-:Y:S05]  /*11630*/  BSYNC B0 ;  /* 0x0000000000007941 */ /* 0x000fea0003800000 */
.L_x_228:
[----:B------:R-:W-:Y:S01]  /*11640*/  IADD3 R3, R23, 0x40, RZ ;  /* 0x0000004017037810 */ /* 0x000fe20007ffe0ff */
[----:B--23--:R2:W3:Y:S01]  /*11650*/  SHFL.IDX PT, R13, R20, 0x2, 0x1c1f ;  /* 0x005c1f00140d7f89 */ /* 0x00c4e200000e0000 */
[----:B------:R-:W-:Y:S02]  /*11660*/  BSSY B0, `(.L_x_230) ;  /* 0x0000015000007945 */ /* 0x000fe40003800000 */
[----:B------:R-:W-:Y:S01]  /*11670*/  ISETP.GE.AND P0, PT, R3, R22, PT ;  /* 0x000000160300720c */ /* 0x000fe20003f06270 */
[----:B------:R2:W1:-:S12]  /*11680*/  SHFL.IDX PT, R12, R2, 0x2, 0x1c1f ;  /* 0x005c1f00020c7f89 */ /* 0x00045800000e0000 */
        /* <DEDUP_REMOVED lines=18> */
.L_x_231:
[----:B------:R-:W-:Y:S05]  /*117b0*/  BSYNC B0 ;  /* 0x0000000000007941 */ /* 0x000fea0003800000 */
.L_x_230:
[----:B------:R-:W-:Y:S01]  /*117c0*/  IADD3 R23, R23, 0x60, RZ ;  /* 0x0000006017177810 */ /* 0x000fe20007ffe0ff */
[----:B-1----:R1:W2:Y:S03]  /*117d0*/  SHFL.IDX PT, R9, R20, 0x3, 0x1c1f ;  /* 0x007c1f0014097f89 */ /* 0x0022a600000e0000 */
[----:B------:R-:W-:Y:S01]  /*117e0*/  ISETP.GE.AND P0, PT, R23, R22, PT ;  /* 0x000000161700720c */ /* 0x000fe20003f06270 */
[----:B------:R1:W4:-:S12]  /*117f0*/  SHFL.IDX PT, R8, R2, 0x3, 0x1c1f ;  /* 0x007c1f0002087f89 */ /* 0x00031800000e0000 */
[----:B------:R-:W-:Y:S05]  /*11800*/  @P0 EXIT ;  /* 0x000000000000094d */ /* 0x000fea0003800000 */
[C---:B------:R-:W-:Y:S02]  /*11810*/  IADD3 R3, R0.reuse, 0x20, RZ ;  /* 0x0000002000037810 */ /* 0x040fe40007ffe0ff */
[C---:B------:R-:W-:Y:S02]  /*11820*/  ISETP.GE.AND P1, PT, R0.reuse, c[0x0][0x3c8], PT ;  /* 0x0000f20000007a0c */ /* 0x040fe40003f26270 */
[----:B------:R-:W-:Y:S02]  /*11830*/  ISETP.GE.AND P0, PT, R3, c[0x0][0x3c8], PT ;  /* 0x0000f20003007a0c */ /* 0x000fe40003f06270 */
[----:B---3--:R-:W-:-:S09]  /*11840*/  IADD3 R13, R0, 0x40, RZ ;  /* 0x00000040000d7810 */ /* 0x008fd20007ffe0ff */
[----:B--2-4-:R-:W-:Y:S02]  /*11850*/  @!P1 IMAD.WIDE R10, R0, 0x2, R8 ;  /* 0x00000002000a9825 */ /* 0x014fe400078e0208 */
[----:B-1----:R-:W-:-:S03]  /*11860*/  @!P0 SHF.R.S32.HI R2, RZ, 0x1f, R3 ;  /* 0x0000001fff028819 */ /* 0x002fc60000011403 */
[----:B------:R1:W-:Y:S01]  /*11870*/  @!P1 ST.E.128 [R10.64], R40 ;  /* 0x000000280a009985 */ /* 0x0003e2000c101d0a */
[----:B------:R-:W-:-:S04]  /*11880*/  @!P0 LEA.HI R2, R2, R3, RZ, 0x3 ;  /* 0x0000000302028211 */ /* 0x000fc800078f18ff */
[----:B------:R-:W-:-:S05]  /*11890*/  @!P0 LOP3.LUT R2, R2, 0xfffffff8, RZ, 0xc0, !PT ;  /* 0xfffffff802028812 */ /* 0x000fca00078ec0ff */
[----:B------:R-:W-:-:S05]  /*118a0*/  @!P0 IMAD.WIDE R2, R2, 0x2, R8 ;  /* 0x0000000202028825 */ /* 0x000fca00078e0208 */
[----:B------:R1:W-:Y:S01]  /*118b0*/  @!P0 ST.E.128 [R2.64], R28 ;  /* 0x0000001c02008985 */ /* 0x0003e2000c101d0a */
[----:B------:R-:W-:-:S13]  /*118c0*/  ISETP.GE.AND P0, PT, R13, c[0x0][0x3c8], PT ;  /* 0x0000f2000d007a0c */ /* 0x000fda0003f06270 */
[----:B------:R-:W-:Y:S05]  /*118d0*/  @P0 EXIT ;  /* 0x000000000000094d */ /* 0x000fea0003800000 */
[----:B------:R-:W-:-:S04]  /*118e0*/  SHF.R.S32.HI R0, RZ, 0x1f, R13 ;  /* 0x0000001fff007819 */ /* 0x000fc8000001140d */
[----:B------:R-:W-:-:S04]  /*118f0*/  LEA.HI R0, R0, R13, RZ, 0x3 ;  /* 0x0000000d00007211 */ /* 0x000fc800078f18ff */
[----:B-1----:R-:W-:-:S05]  /*11900*/  LOP3.LUT R3, R0, 0xfffffff8, RZ, 0xc0, !PT ;  /* 0xfffffff800037812 */ /* 0x002fca00078ec0ff */
[----:B------:R-:W-:-:S05]  /*11910*/  IMAD.WIDE R8, R3, 0x2, R8 ;  /* 0x0000000203087825 */ /* 0x000fca00078e0208 */
[----:B------:R-:W-:Y:S01]  /*11920*/  ST.E.128 [R8.64], R4 ;  /* 0x0000000408007985 */ /* 0x000fe2000c101d0a */
[----:B------:R-:W-:Y:S05]  /*11930*/  EXIT ;  /* 0x000000000000794d */ /* 0x000fea0003800000 */
.L_x_225:
[----:B------:R-:W1:Y:S01]  /*11940*/  S2R R7, SR_TID.X ;  /* 0x0000000000077919 */ /* 0x000e620000002100 */
[----:B------:R-:W-:Y:S03]  /*11950*/  BSSY B0, `(.L_x_232) ;  /* 0x0000027000007945 */ /* 0x000fe60003800000 */
[----:B------:R-:W2:Y:S01]  /*11960*/  S2R R8, SR_CTAID.Z ;  /* 0x0000000000087919 */ /* 0x000ea20000002700 */
[----:B-1----:R-:W-:Y:S02]  /*11970*/  ISETP.GT.AND P0, PT, R7, 0x7f, PT ;  /* 0x0000007f0700780c */ /* 0x002fe40003f04270 */
[----:B--2---:R-:W-:-:S11]  /*11980*/  SHF.R.S32.HI R11, RZ, 0x1f, R8 ;  /* 0x0000001fff0b7819 */ /* 0x004fd60000011408 */
[----:B------:R-:W-:Y:S05]  /*11990*/  @P0 BRA `(.L_x_233) ;  /* 0x0000022000000947 */ /* 0x000fea0003800000 */
[----:B------:R-:W1:Y:S01]  /*119a0*/  S2R R0, SR_CTAID.X ;  /* 0x0000000000007919 */ /* 0x000e620000002500 */
[----:B------:R-:W-:-:S05]  /*119b0*/  MOV R2, c[0x0][0x4e8] ;  /* 0x00013a0000027a02 */ /* 0x000fca0000000f00 */
[----:B------:R-:W-:Y:S01]  /*119c0*/  IMAD R3, R2, c[0x0][0x388], RZ ;  /* 0x0000e20002037a24 */ /* 0x000fe200078e02ff */
[----:B-1----:R-:W-:-:S04]  /*119d0*/  LEA R0, R0, R7, 0x7 ;  /* 0x0000000700007211 */ /* 0x002fc800078e38ff */
[----:B------:R-:W-:-:S13]  /*119e0*/  ISETP.GE.AND P0, PT, R0, R3, PT ;  /* 0x000000030000720c */ /* 0x000fda0003f06270 */
[----:B------:R-:W-:Y:S05]  /*119f0*/  @P0 BRA `(.L_x_233) ;  /* 0x000001c000000947 */ /* 0x000fea0003800000 */
[----:B------:R-:W1:Y:S01]  /*11a00*/  S2R R9, SR_CTAID.Y ;  /* 0x0000000000097919 */ /* 0x000e620000002600 */
[----:B------:R-:W-:Y:S02]  /*11a10*/  ISETP.NE.AND P0, PT, R2, 0x1, PT ;  /* 0x000000010200780c */ /* 0x000fe40003f05270 */
[----:B------:R-:W-:-:S11]  /*11a20*/  MOV R5, R0 ;  /* 0x0000000000057202 */ /* 0x000fd60000000f00 */
[----:B------:R-:W-:-:S05]  /*11a30*/  @P0 IMAD.HI.U32 R6, R0, c[0x0][0x4ec], RZ ;  /* 0x00013b0000060a27 */ /* 0x000fca00078e00ff */
[----:B------:R-:W-:Y:S02]  /*11a40*/  @P0 SHF.R.U32.HI R5, RZ, c[0x0][0x4f0], R6 ;  /* 0x00013c00ff050a19 */ /* 0x000fe40000011606 */
[----:B-1----:R-:W-:Y:S01]  /*11a50*/  SHF.R.S32.HI R4, RZ, 0x1f, R9 ;  /* 0x0000001fff047819 */ /* 0x002fe20000011409 */
[----:B------:R-:W-:-:S04]  /*11a60*/  IMAD.WIDE.U32 R2, R9, c[0x0][0x490], RZ ;  /* 0x0001240009027a25 */ /* 0x000fc800078e00ff */
[----:B------:R-:W-:Y:S02]  /*11a70*/  IMAD R4, R4, c[0x0][0x490], RZ ;  /* 0x0001240004047a24 */ /* 0x000fe400078e02ff */
[----:B------:R-:W-:Y:S02]  /*11a80*/  IMAD.MOV.U32 R12, RZ, RZ, R2 ;  /* 0x000000ffff0c7224 */ /* 0x000fe400078e0002 */
[----:B------:R-:W-:Y:S01]  /*11a90*/  IMAD R13, R9, c[0x0][0x494], R4 ;  /* 0x00012500090d7a24 */ /* 0x000fe200078e0204 */
[----:B------:R-:W-:-:S04]  /*11aa0*/  IADD3 R9, -R5, RZ, RZ ;  /* 0x000000ff05097210 */ /* 0x000fc80007ffe1ff */
[----:B------:R-:W-:Y:S01]  /*11ab0*/  IADD3 R13, R3, R13, RZ ;  /* 0x0000000d030d7210 */ /* 0x000fe20007ffe0ff */
[----:B------:R-:W-:Y:S02]  /*11ac0*/  IMAD R3, R11, c[0x0][0x498], RZ ;  /* 0x000126000b037a24 */ /* 0x000fe400078e02ff */
[----:B------:R-:W-:Y:S02]  /*11ad0*/  IMAD R4, R9, c[0x0][0x4e8], R0 ;  /* 0x00013a0009047a24 */ /* 0x000fe400078e0200 */
[----:B------:R-:W-:-:S03]  /*11ae0*/  IMAD.WIDE.U32 R12, R8, c[0x0][0x498], R12 ;  /* 0x00012600080c7a25 */ /* 0x000fc600078e000c */
[----:B------:R-:W-:Y:S01]  /*11af0*/  SHF.R.S32.HI R2, RZ, 0x1f, R4 ;  /* 0x0000001fff027819 */ /* 0x000fe20000011404 */
[----:B------:R-:W-:Y:S01]  /*11b00*/  IMAD R0, R8, c[0x0][0x49c], R3 ;  /* 0x0001270008007a24 */ /* 0x000fe200078e0203 */
[----:B------:R-:W-:Y:S02]  /*11b10*/  SHF.R.S32.HI R3, RZ, 0x1f, R5 ;  /* 0x0000001fff037819 */ /* 0x000fe40000011405 */
[----:B------:R-:W-:Y:S01]  /*11b20*/  IADD3 R12, P0, R5, R12, RZ ;  /* 0x0000000c050c7210 */ /* 0x000fe20007f1e0ff */
[----:B------:R-:W-:-:S03]  /*11b30*/  IMAD R5, R2, c[0x0][0x488], RZ ;  /* 0x0001220002057a24 */ /* 0x000fc600078e02ff */
[----:B------:R-:W-:Y:S01]  /*11b40*/  IADD3.X R13, R3, R13, R0, P0, !PT ;  /* 0x0000000d030d7210 */ /* 0x000fe200007fe400 */
[----:B------:R-:W-:-:S04]  /*11b50*/  IMAD R5, R4, c[0x0][0x48c], R5 ;  /* 0x0001230004057a24 */ /* 0x000fc800078e0205 */
[----:B------:R-:W-:-:S05]  /*11b60*/  IMAD.WIDE.U32 R12, R4, c[0x0][0x488], R12 ;  /* 0x00012200040c7a25 */ /* 0x000fca00078e000c */
[----:B------:R-:W-:Y:S02]  /*11b70*/  IADD3 R5, R13, R5, RZ ;  /* 0x000000050d057210 */ /* 0x000fe40007ffe0ff */
[----:B------:R-:W-:-:S04]  /*11b80*/  LEA R2, P0, R12, c[0x0][0x450], 0x2 ;  /* 0x000114000c027a11 */ /* 0x000fc800078010ff */
[----:B------:R-:W-:Y:S01]  /*11b90*/  LEA.HI.X R3, R12, c[0x0][0x454], R5, 0x2, P0 ;  /* 0x000115000c037a11 */ /* 0x000fe200000f1405 */
[----:B------:R-:W-:-:S05]  /*11ba0*/  IMAD.MOV.U32 R5, RZ, RZ, -0x800000 ;  /* 0xff800000ff057424 */ /* 0x000fca00078e00ff */
[----:B------:R1:W-:Y:S03]  /*11bb0*/  STG.E [R2.64], R5 ;  /* 0x0000000502007986 */ /* 0x0003e6000c10190a */
.L_x_233:
[----:B------:R-:W-:Y:S05]  /*11bc0*/  BSYNC B0 ;  /* 0x0000000000007941 */ /* 0x000fea0003800000 */
.L_x_232:
[----:B------:R-:W2:Y:S01]  /*11bd0*/  S2R R12, SR_CTAID.Y ;  /* 0x00000000000c7919 */ /* 0x000ea20000002600 */
[----:B------:R-:W-:Y:S01]  /*11be0*/  SHF.R.S32.HI R4, RZ, 0x1f, R7 ;  /* 0x0000001fff047819 */ /* 0x000fe20000011407 */
[----:B------:R-:W-:Y:S01]  /*11bf0*/  IMAD R11, R11, c[0x0][0x3f0], RZ ;  /* 0x0000fc000b0b7a24 */ /* 0x000fe200078e02ff */
[----:B-1----:R-:W-:Y:S01]  /*11c00*/  MOV R3, c[0x0][0x4e8] ;  /* 0x00013a0000037a02 */ /* 0x002fe20000000f00 */
[----:B------:R-:W1:Y:S01]  /*11c10*/  S2R R5, SR_CTAID.X ;  /* 0x0000000000057919 */ /* 0x000e620000002500 */
[----:B------:R-:W-:Y:S01]  /*11c20*/  LEA.HI R4, R4, R7, RZ, 0x2 ;  /* 0x0000000704047211 */ /* 0x000fe200078f10ff */
[----:B------:R-:W-:Y:S01]  /*11c30*/  BSSY B0, `(.L_x_234) ;  /* 0x0000038000007945 */ /* 0x000fe20003800000 */
[C---:B------:R-:W-:Y:S01]  /*11c40*/  ISETP.NE.AND P0, PT, R3.reuse, 0x1, PT ;  /* 0x000000010300780c */ /* 0x040fe20003f05270 */
[----:B------:R-:W-:Y:S01]  /*11c50*/  IMAD R3, R3, c[0x0][0x388], RZ ;  /* 0x0000e20003037a24 */ /* 0x000fe200078e02ff */
[----:B------:R-:W-:Y:S02]  /*11c60*/  LOP3.LUT R2, R4, 0xfffffffc, RZ, 0xc0, !PT ;  /* 0xfffffffc04027812 */ /* 0x000fe400078ec0ff */
[----:B------:R-:W-:-:S03]  /*11c70*/  SHF.R.S32.HI R4, RZ, 0x2, R4 ;  /* 0x00000002ff047819 */ /* 0x000fc60000011404 */
[----:B------:R-:W-:-:S05]  /*11c80*/  IMAD.IADD R7, R7, 0x1, -R2 ;  /* 0x0000000107077824 */ /* 0x000fca00078e0a02 */
[CC--:B------:R-:W-:Y:S02]  /*11c90*/  LEA R6, R7.reuse, R4.reuse, 0x5 ;  /* 0x0000000407067211 */ /* 0x0c0fe400078e28ff */
[----:B------:R-:W-:Y:S02]  /*11ca0*/  SHF.L.U32 R7, R7, 0x3, RZ ;  /* 0x0000000307077819 */ /* 0x000fe400000006ff */
[----:B--2---:R-:W-:Y:S01]  /*11cb0*/  SHF.R.S32.HI R0, RZ, 0x1f, R12 ;  /* 0x0000001fff007819 */ /* 0x004fe2000001140c */
[C---:B-1----:R-:W-:Y:S01]  /*11cc0*/  IMAD R6, R5.reuse, 0x80, R6 ;  /* 0x0000008005067824 */ /* 0x042fe200078e0206 */
[----:B------:R-:W-:-:S03]  /*11cd0*/  LEA R4, R5, R4, 0x7 ;  /* 0x0000000405047211 */ /* 0x000fc600078e38ff */
[----:B------:R-:W-:Y:S01]  /*11ce0*/  IMAD R9, R0, c[0x0][0x3e8], RZ ;  /* 0x0000fa0000097a24 */ /* 0x000fe200078e02ff */
[----:B------:R-:W-:Y:S01]  /*11cf0*/  IADD3 R5, R7, 0x40, RZ ;  /* 0x0000004007057810 */ /* 0x000fe20007ffe0ff */
[----:B------:R-:W-:-:S04]  /*11d00*/  @P0 IMAD.HI.U32 R2, R6, c[0x0][0x4ec], RZ ;  /* 0x00013b0006020a27 */ /* 0x000fc800078e00ff */
[C---:B------:R-:W-:Y:S02]  /*11d10*/  IMAD R9, R12.reuse, c[0x0][0x3ec], R9 ;  /* 0x0000fb000c097a24 */ /* 0x040fe400078e0209 */
[----:B------:R-:W-:-:S04]  /*11d20*/  IMAD.WIDE.U32 R12, R12, c[0x0][0x3e8], RZ ;  /* 0x0000fa000c0c7a25 */ /* 0x000fc800078e00ff */
[----:B------:R-:W-:Y:S01]  /*11d30*/  IMAD R0, R8, c[0x0][0x3f4], R11 ;  /* 0x0000fd0008007a24 */ /* 0x000fe200078e020b */
[----:B------:R-:W-:Y:S01]  /*11d40*/  IADD3 R13, R13, R9, RZ ;  /* 0x000000090d0d7210 */ /* 0x000fe20007ffe0ff */
[----:B------:R-:W-:Y:S01]  /*11d50*/  IMAD.MOV.U32 R9, RZ, RZ, R6 ;  /* 0x000000ffff097224 */ /* 0x000fe200078e0006 */
[----:B------:R-:W-:-:S03]  /*11d60*/  @P0 SHF.R.U32.HI R9, RZ, c[0x0][0x4f0], R2 ;  /* 0x00013c00ff090a19 */ /* 0x000fc60000011602 */
[----:B------:R-:W-:Y:S01]  /*11d70*/  IMAD.WIDE.U32 R12, R8, c[0x0][0x3f0], R12 ;  /* 0x0000fc00080c7a25 */ /* 0x000fe200078e000c */
[----:B------:R-:W-:Y:S02]  /*11d80*/  SHF.R.S32.HI R2, RZ, 0x1f, R9 ;  /* 0x0000001fff027819 */ /* 0x000fe40000011409 */
[----:B------:R-:W-:Y:S01]  /*11d90*/  IADD3 R11, -R9, RZ, RZ ;  /* 0x000000ff090b7210 */ /* 0x000fe20007ffe1ff */
[----:B------:R-:W-:Y:S02]  /*11da0*/  IMAD.IADD R13, R13, 0x1, R0 ;  /* 0x000000010d0d7824 */ /* 0x000fe400078e0200 */
[----:B------:R-:W-:Y:S02]  /*11db0*/  IMAD R2, R2, c[0x0][0x3e0], RZ ;  /* 0x0000f80002027a24 */ /* 0x000fe400078e02ff */
[----:B------:R-:W-:Y:S01]  /*11dc0*/  IMAD R11, R11, c[0x0][0x4e8], R6 ;  /* 0x00013a000b0b7a24 */ /* 0x000fe200078e0206 */
[----:B------:R-:W-:Y:S01]  /*11dd0*/  IADD3 R6, R7, 0x20, RZ ;  /* 0x0000002007067810 */ /* 0x000fe20007ffe0ff */
[----:B------:R-:W-:-:S03]  /*11de0*/  IMAD.WIDE.U32 R12, R9, c[0x0][0x3e0], R12 ;  /* 0x0000f800090c7a25 */ /* 0x000fc600078e000c */
[----:B------:R-:W-:Y:S01]  /*11df0*/  SHF.R.S32.HI R0, RZ, 0x1f, R11 ;  /* 0x0000001fff007819 */ /* 0x000fe2000001140b */
[----:B------:R-:W-:-:S04]  /*11e00*/  IMAD R9, R9, c[0x0][0x3e4], R2 ;  /* 0x0000f90009097a24 */ /* 0x000fc800078e0202 */
[----:B------:R-:W-:Y:S01]  /*11e10*/  IMAD R0, R0, c[0x0][0x3d8], RZ ;  /* 0x0000f60000007a24 */ /* 0x000fe200078e02ff */
[----:B------:R-:W-:-:S03]  /*11e20*/  IADD3 R13, R13, R9, RZ ;  /* 0x000000090d0d7210 */ /* 0x000fc60007ffe0ff */
[C---:B------:R-:W-:Y:S02]  /*11e30*/  IMAD R0, R11.reuse, c[0x0][0x3dc], R0 ;  /* 0x0000f7000b007a24 */ /* 0x040fe400078e0200 */
[----:B------:R-:W-:-:S04]  /*11e40*/  IMAD.WIDE.U32 R8, R11, c[0x0][0x3d8], R12 ;  /* 0x0000f6000b087a25 */ /* 0x000fc800078e000c */
[----:B------:R-:W-:Y:S01]  /*11e50*/  IMAD.IADD R11, R9, 0x1, R0 ;  /* 0x00000001090b7824 */ /* 0x000fe200078e0200 */
[----:B------:R-:W-:-:S04]  /*11e60*/  LEA R9, P0, R8, c[0x0][0x380], 0x1 ;  /* 0x0000e00008097a11 */ /* 0x000fc800078008ff */
[----:B------:R-:W-:Y:S01]  /*11e70*/  LEA.HI.X R8, R8, c[0x0][0x384], R11, 0x1, P0 ;  /* 0x0000e10008087a11 */ /* 0x000fe200000f0c0b */
[----:B------:R1:W2:Y:S01]  /*11e80*/  SHFL.IDX PT, R10, R9, RZ, 0x1c1f ;  /* 0x001c1fff090a7589 */ /* 0x0002a200000e0000 */
[----:B------:R-:W-:-:S03]  /*11e90*/  ISETP.GE.AND P0, PT, R4, R3, PT ;  /* 0x000000030400720c */ /* 0x000fc60003f06270 */
[----:B------:R1:W3:Y:S10]  /*11ea0*/  SHFL.IDX PT, R11, R8, RZ, 0x1c1f ;  /* 0x001c1fff080b7589 */ /* 0x0002f400000e0000 */
[----:B------:R-:W-:Y:S05]  /*11eb0*/  @P0 BRA `(.L_x_235) ;  /* 0x000000f000000947 */ /* 0x000fea0003800000 */
[----:B------:R-:W-:Y:S02]  /*11ec0*/  ISETP.GE.AND P1, PT, R6, c[0x0][0x3c8], PT ;  /* 0x0000f20006007a0c */ /* 0x000fe40003f26270 */
[----:B------:R-:W-:-:S02]  /*11ed0*/  ISETP.GE.AND P0, PT, R5, c[0x0][0x3c8], PT ;  /* 0x0000f20005007a0c */ /* 0x000fc40003f06270 */
        /* <DEDUP_REMOVED lines=13> */
.L_x_235:
[----:B------:R-:W-:Y:S05]  /*11fb0*/  BSYNC B0 ;  /* 0x0000000000007941 */ /* 0x000fea0003800000 */
.L_x_234:
[----:B------:R-:W-:Y:S01]  /*11fc0*/  IADD3 R0, R4, 0x20, RZ ;  /* 0x0000002004007810 */ /* 0x000fe20007ffe0ff */
[----:B--23--:R2:W3:Y:S01]  /*11fd0*/  SHFL.IDX PT, R11, R8, 0x1, 0x1c1f ;  /* 0x003c1f00080b7f89 */ /* 0x00c4e200000e0000 */
        /* <DEDUP_REMOVED lines=19> */
.L_x_237:
[----:B------:R-:W-:Y:S05]  /*12110*/  BSYNC B0 ;  /* 0x0000000000007941 */ /* 0x000fea0003800000 */
.L_x_236:
[----:B------:R-:W-:Y:S01]  /*12120*/  IADD3 R0, R4, 0x40, RZ ;  /* 0x0000004004007810 */ /* 0x000fe20007ffe0ff */
[----:B---3--:R3:W1:Y:S01]  /*12130*/  SHFL.IDX PT, R11, R8, 0x2, 0x1c1f ;  /* 0x005c1f00080b7f89 */ /* 0x00866200000e0000 */
        /* <DEDUP_REMOVED lines=19> */
.L_x_239:
[----:B------:R-:W-:Y:S05]  /*12270*/  BSYNC B0 ;  /* 0x0000000000007941 */ /* 0x000fea0003800000 */
.L_x_238:
[----:B------:R-:W-:Y:S01]  /*12280*/  IADD3 R4, R4, 0x60, RZ ;  /* 0x0000006004047810 */ /* 0x000fe20007ffe0ff */
[----:B-1----:R1:W2:Y:S03]  /*12290*/  SHFL.IDX PT, R11, R8, 0x3, 0x1c1f ;  /* 0x007c1f00080b7f89 */ /* 0x0022a600000e0000 */
[----:B------:R-:W-:Y:S01]  /*122a0*/  ISETP.GE.AND P0, PT, R4, R3, PT ;  /* 0x000000030400720c */ /* 0x000fe20003f06270 */
[----:B----4-:R1:W4:-:S12]  /*122b0*/  SHFL.IDX PT, R10, R9, 0x3, 0x1c1f ;  /* 0x007c1f00090a7f89 */ /* 0x01031800000e0000 */
[----:B------:R-:W-:Y:S05]  /*122c0*/  @P0 EXIT ;  /* 0x000000000000094d */ /* 0x000fea0003800000 */
[----:B------:R-:W-:Y:S02]  /*122d0*/  ISETP.GE.AND P0, PT, R6, c[0x0][0x3c8], PT ;  /* 0x0000f20006007a0c */ /* 0x000fe40003f06270 */
[----:B------:R-:W-:-:S11]  /*122e0*/  ISETP.GE.AND P1, PT, R7, c[0x0][0x3c8], PT ;  /* 0x0000f20007007a0c */ /* 0x000fd60003f26270 */
[----:B------:R-:W-:-:S04]  /*122f0*/  @!P0 SHF.R.S32.HI R3, RZ, 0x1f, R6 ;  /* 0x0000001fff038819 */ /* 0x000fc80000011406 */
[----:B------:R-:W-:Y:S01]  /*12300*/  @!P0 LEA.HI R3, R3, R6, RZ, 0x3 ;  /* 0x0000000603038211 */ /* 0x000fe200078f18ff */
[----:B--2-4-:R-:W-:-:S03]  /*12310*/  @!P1 IMAD.WIDE R6, R7, 0x2, R10 ;  /* 0x0000000207069825 */ /* 0x014fc600078e020a */
[----:B------:R-:W-:Y:S02]  /*12320*/  @!P0 LOP3.LUT R3, R3, 0xfffffff8, RZ, 0xc0, !PT ;  /* 0xfffffff803038812 */ /* 0x000fe400078ec0ff */
[----:B------:R2:W-:Y:S03]  /*12330*/  @!P1 ST.E.128 [R6.64], RZ ;  /* 0x000000ff06009985 */ /* 0x0005e6000c101d0a */
[----:B------:R-:W-:-:S05]  /*12340*/  @!P0 IMAD.WIDE R2, R3, 0x2, R10 ;  /* 0x0000000203028825 */ /* 0x000fca00078e020a */
[----:B------:R2:W-:Y:S01]  /*12350*/  @!P0 ST.E.128 [R2.64], RZ ;  /* 0x000000ff02008985 */ /* 0x0005e2000c101d0a */
[----:B------:R-:W-:-:S13]  /*12360*/  ISETP.GE.AND P0, PT, R5, c[0x0][0x3c8], PT ;  /* 0x0000f20005007a0c */ /* 0x000fda0003f06270 */
[----:B------:R-:W-:Y:S05]  /*12370*/  @P0 EXIT ;  /* 0x000000000000094d */ /* 0x000fea0003800000 */
[----:B------:R-:W-:-:S04]  /*12380*/  SHF.R.S32.HI R0, RZ, 0x1f, R5 ;  /* 0x0000001fff007819 */ /* 0x000fc80000011405 */
[----:B------:R-:W-:-:S04]  /*12390*/  LEA.HI R0, R0, R5, RZ, 0x3 ;  /* 0x0000000500007211 */ /* 0x000fc800078f18ff */
[----:B--2---:R-:W-:-:S05]  /*123a0*/  LOP3.LUT R3, R0, 0xfffffff8, RZ, 0xc0, !PT ;  /* 0xfffffff800037812 */ /* 0x004fca00078ec0ff */
[----:B------:R-:W-:-:S05]  /*123b0*/  IMAD.WIDE R10, R3, 0x2, R10 ;  /* 0x00000002030a7825 */ /* 0x000fca00078e020a */
[----:B------:R-:W-:Y:S01]  /*123c0*/  ST.E.128 [R10.64], RZ ;  /* 0x000000ff0a007985 */ /* 0x000fe2000c101d0a */
[----:B------:R-:W-:Y:S05]  /*123d0*/  EXIT ;  /* 0x000000000000794d */ /* 0x000fea0003800000 */
.L_x_240:
        /* <DEDUP_REMOVED lines=10> */
.L_x_757:


//--------------------- .text._ZN7cutlass13device_kernelIN5flash19enable_sm80_to_sm89INS1_16FlashAttnFwdSm80INS1_25CollectiveMainloopFwdSm80ILi4ELi1ELb0EN4cute5tupleIJNS5_1CILi128EEENS7_ILi48EEENS7_ILi96EEEEEELi96ENS_10bfloat16_tEfNS_4arch4Sm80ELb0ELb1ELb0ELb1ELb0ELb0ELb1ELb0EEENS1_21CollectiveEpilogueFwdINS6_IJS8_SA_S9_EEENS6_IJNS7_ILi1EEESI_SI_EEESC_SE_Li128ELb1ELb1ELb0ELb0EEENS1_19SingleTileSchedulerILb1ELb0ELb1ELi128EEEEEEEEEvNT_6ParamsE --------------------------
	.section	.text._ZN7cutlass13device_kernelIN5flash19enable_sm80_to_sm89INS1_16FlashAttnFwdSm80INS1_25CollectiveMainloopFwdSm80ILi4ELi1ELb0EN4cute5tupleIJNS5_1CILi128EEENS7_ILi48EEENS7_ILi96EEEEEELi96ENS_10bfloat16_tEfNS_4arch4Sm80ELb0ELb1ELb0ELb1ELb0ELb0ELb1ELb0EEENS1_21CollectiveEpilogueFwdINS6_IJS8_SA_S9_EEENS6_IJNS7_ILi1EEESI_SI_EEESC_SE_Li128ELb1ELb1ELb0ELb0EEENS1_19SingleTileSchedulerILb1ELb0ELb1ELi128EEEEEEEEEvNT_6ParamsE,"ax",@progbits
	.sectioninfo	@"SHI_REGISTERS=255"
	.align	128
.text._ZN7cutlass13device_kernelIN5flash19enable_sm80_to_sm89INS1_16FlashAttnFwdSm80INS1_25CollectiveMainloopFwdSm80ILi4ELi1ELb0EN4cute5tupleIJNS5_1CILi128EEENS7_ILi48EEENS7_ILi96EEEEEELi96ENS_10bfloat16_tEfNS_4arch4Sm80ELb0ELb1ELb0ELb1ELb0ELb0ELb1ELb0EEENS1_21CollectiveEpilogueFwdINS6_IJS8_SA_S9_EEENS6_IJNS7_ILi1EEESI_SI_EEESC_SE_Li128ELb1ELb1ELb0ELb0EEENS1_19SingleTileSchedulerILb1ELb0ELb1ELi128EEEEEEEEEvNT_6ParamsE:
        .type           _ZN7cutlass13device_kernelIN5flash19enable_sm80_to_sm89INS1_16FlashAttnFwdSm80INS1_25CollectiveMainloopFwdSm80ILi4ELi1ELb0EN4cute5tupleIJNS5_1CILi128EEENS7_ILi48EEENS7_ILi96EEEEEELi96ENS_10bfloat16_tEfNS_4arch4Sm80ELb0ELb1ELb0ELb1ELb0ELb0ELb1ELb0EEENS1_21CollectiveEpilogueFwdINS6_IJS8_SA_S9_EEENS6_IJNS7_ILi1EEESI_SI_EEESC_SE_Li128ELb1ELb1ELb0ELb0EEENS1_19SingleTileSchedulerILb1ELb0ELb1ELi128EEEEEEEEEvNT_6ParamsE,@function
        .size           _ZN7cutlass13device_kernelIN5flash19enable_sm80_to_sm89INS1_16FlashAttnFwdSm80INS1_25CollectiveMainloopFwdSm80ILi4ELi1ELb0EN4cute5tupleIJNS5_1CILi128EEENS7_ILi48EEENS7_ILi96EEEEEELi96ENS_10bfloat16_tEfNS_4arch4Sm80ELb0ELb1ELb0ELb1ELb0ELb0ELb1ELb0EEENS1_21CollectiveEpilogueFwdINS6_IJS8_SA_S9_EEENS6_IJNS7_ILi1EEESI_SI_EEESC_SE_Li128ELb1ELb1ELb0ELb0EEENS1_19SingleTileSchedulerILb1ELb0ELb1ELi128EEEEEEEEEvNT_6ParamsE,(.L_x_758 - _ZN7cutlass13device_kernelIN5flash19enable_sm80_to_sm89INS1_16FlashAttnFwdSm80INS1_25CollectiveMainloopFwdSm80ILi4ELi1ELb0EN4cute5tupleIJNS5_1CILi128EEENS7_ILi48EEENS7_ILi96EEEEEELi96ENS_10bfloat16_tEfNS_4arch4Sm80ELb0ELb1ELb0ELb1ELb0ELb0ELb1ELb0EEENS1_21CollectiveEpilogueFwdINS6_IJS8_SA_S9_EEENS6_IJNS7_ILi1EEESI_SI_EEESC_SE_Li128ELb1ELb1ELb0ELb0EEENS1_19SingleTileSchedulerILb1ELb0ELb1ELi128EEEEEEEEEvNT_6ParamsE)
        .other          _ZN7cutlass13device_kernelIN5flash19enable_sm80_to_sm89INS1_16FlashAttnFwdSm80INS1_25CollectiveMainloopFwdSm80ILi4ELi1ELb0EN4cute5tupleIJNS5_1CILi128EEENS7_ILi48EEENS7_ILi96EEEEEELi96ENS_10bfloat16_tEfNS_4arch4Sm80ELb0ELb1ELb0ELb1ELb0ELb0ELb1ELb0EEENS1_21CollectiveEpilogueFwdINS6_IJS8_SA_S9_EEENS6_IJNS7_ILi1EEESI_SI_EEESC_SE_Li128ELb1ELb1ELb0ELb0EEENS1_19SingleTileSchedulerILb1ELb0ELb1ELi128EEEEEEEEEvNT_6ParamsE,@"STO_CUDA_ENTRY STV_DEFAULT"
_ZN7cutlass13device_kernelIN5flash19enable_sm80_to_sm89INS1_16FlashAttnFwdSm80INS1_25CollectiveMainloopFwdSm80ILi4ELi1ELb0EN4cute5tupleIJNS5_1CILi128EEENS7_ILi48EEENS7_ILi96EEEEEELi96ENS_10bfloat16_tEfNS_4arch4Sm80ELb0ELb1ELb0ELb1ELb0ELb0ELb1ELb0EEENS1_21CollectiveEpilogueFwdINS6_IJS8_SA_S9_EEENS6_IJNS7_ILi1EEESI_SI_EEESC_SE_Li128ELb1ELb1ELb0ELb0EEENS1_19SingleTileSchedulerILb1ELb0ELb1ELi128EEEEEEEEEvNT_6ParamsE:
[----:B------:R-:W-:Y:S02]  /*0000*/  MOV R1, c[0x0][0x28] ;  /* 0x00000a0000017a02 */ /* 0x000fe40000000f00 */
[----:B------:R-:W1:Y:S01]  /*0010*/  S2R R223, SR_TID.X ;  /* 0x0000000000df7919 */ /* 0x000e620000002100 */
[----:B------:R-:W-:Y:S01]  /*0020*/  MOV R3, 0x4 ;  /* 0x0000000400037802 */ /* 0x000fe20000000f00 */
[----:B------:R-:W2:Y:S01]  /*0030*/  S2UR UR4, SR_CTAID.X ;  /* 0x00000000000479c3 */ /* 0x000ea20000002500 */
[----:B------:R-:W-:Y:S01]  /*0040*/  ULDC.64 UR8, c[0x0][0x118] ;  /* 0x0000460000087ab9 */ /* 0x000fe20000000a00 */
[----:B------:R-:W3:Y:S01]  /*0050*/  S2R R224, SR_CTAID.Z ;  /* 0x0000000000e07919 */ /* 0x000ee20000002700 */
[----:B-1----:R-:W-:Y:S01]  /*0060*/  SHF.R.U32.HI R0, RZ, 0x5, R223 ;  /* 0x00000005ff007819 */ /* 0x002fe200000116df */
[----:B---3--:R-:W-:-:S05]  /*0070*/  IMAD.WIDE R4, R224, R3, c[0x0][0x568] ;  /* 0x00015a00e0047625 */ /* 0x008fca00078e0203 */
[----:B------:R-:W1:Y:S02]  /*0080*/  SHFL.IDX PT, R0, R0, RZ, 0x1f ;  /* 0x00001fff00007589 */ /* 0x000e6400000e0000 */
[----:B-1----:R-:W-:-:S13]  /*0090*/  ISETP.NE.AND P0, PT, R0, RZ, PT ;  /* 0x000000ff0000720c */ /* 0x002fda0003f05270 */
[----:B--2---:R-:W-:Y:S05]  /*00a0*/  @!P0 BRA `(.L_x_241) ;  /* 0x0000014000008947 */ /* 0x004fea0003800000 */
[----:B------:R-:W-:-:S04]  /*00b0*/  ISETP.NE.U32.AND P0, PT, RZ, c[0x0][0x568], PT ;  /* 0x00015a00ff007a0c */ /* 0x000fc80003f05070 */
[----:B------:R-:W-:-:S13]  /*00c0*/  ISETP.NE.AND.EX P0, PT, RZ, c[0x0][0x56c], PT, P0 ;  /* 0x00015b00ff007a0c */ /* 0x000fda0003f05300 */
[----:B------:R-:W-:Y:S05]  /*00d0*/  @!P0 BRA `(.L_x_242) ;  /* 0x0000002000008947 */ /* 0x000fea0003800000 */
[----:B------:R1:W5:Y:S01]  /*00e0*/  LDG.E R0, [R4.64] ;  /* 0x0000000804007981 */ /* 0x000362000c1e1900 */
[----:B------:R-:W-:Y:S05]  /*00f0*/  BRA `(.L_x_243) ;  /* 0x0000009000007947 */ /* 0x000fea0003800000 */
.L_x_242:
        /* <DEDUP_REMOVED lines=8> */
.L_x_244:
[----:B------:R-:W-:-:S04]  /*0180*/  MOV R0, c[0x0][0x54c] ;  /* 0x0001530000007a02 */ /* 0x000fc80000000f00 */
.L_x_243:
[----:B------:R-:W-:Y:S01]  /*0190*/  USHF.L.U32 UR4, UR4, 0x7, URZ ;  /* 0x0000000704047899 */ /* 0x000fe2000800063f */
[----:B-----5:R-:W-:-:S05]  /*01a0*/  IMAD R0, R0, c[0x0][0x548], RZ ;  /* 0x0001520000007a24 */ /* 0x020fca00078e02ff */
[----:B------:R-:W-:-:S04]  /*01b0*/  MOV R153, UR4 ;  /* 0x0000000400997c02 */ /* 0x000fc80008000f00 */
[----:B------:R-:W-:-:S04]  /*01c0*/  ISETP.GE.AND P0, PT, R153, R0, PT ;  /* 0x000000009900720c */ /* 0x000fc80003f06270 */
[----:B------:R-:W-:Y:S01]  /*01d0*/  SEL R224, R224, 0xffffffff, !P0 ;  /* 0xffffffffe0e07807 */ /* 0x000fe20004000000 */
[----:B------:R-:W-:Y:S05]  /*01e0*/  BRA `(.L_x_245) ;  /* 0x0000013000007947 */ /* 0x000fea0003800000 */
.L_x_241:
[----:B------:R-:W-:-:S04]  /*01f0*/  ISETP.NE.U32.AND P0, PT, RZ, c[0x0][0x568], PT ;  /* 0x00015a00ff007a0c */ /* 0x000fc80003f05070 */
[----:B------:R-:W-:-:S13]  /*0200*/  ISETP.NE.AND.EX P0, PT, RZ, c[0x0][0x56c], PT, P0 ;  /* 0x00015b00ff007a0c */ /* 0x000fda0003f05300 */
[----:B------:R-:W-:Y:S05]  /*0210*/  @!P0 BRA `(.L_x_246) ;  /* 0x0000002000008947 */ /* 0x000fea0003800000 */
[----:B------:R1:W5:Y:S01]  /*0220*/  LDG.E R0, [R4.64] ;  /* 0x0000000804007981 */ /* 0x000362000c1e1900 */
[----:B------:R-:W-:Y:S05]  /*0230*/  BRA `(.L_x_247) ;  /* 0x0000009000007947 */ /* 0x000fea0003800000 */
.L_x_246:
        /* <DEDUP_REMOVED lines=8> */
.L_x_248:
[----:B------:R-:W-:-:S04]  /*02c0*/  MOV R0, c[0x0][0x54c] ;  /* 0x0001530000007a02 */ /* 0x000fc80000000f00 */
.L_x_247:
[----:B------:R-:W-:Y:S01]  /*02d0*/  USHF.L.U32 UR4, UR4, 0x7, URZ ;  /* 0x0000000704047899 */ /* 0x000fe2000800063f */
[----:B-----5:R-:W-:-:S05]  /*02e0*/  IMAD R0, R0, c[0x0][0x548], RZ ;  /* 0x0001520000007a24 */ /* 0x020fca00078e02ff */
[----:B------:R-:W-:-:S04]  /*02f0*/  MOV R153, UR4 ;  /* 0x0000000400997c02 */ /* 0x000fc80008000f00 */
[----:B------:R-:W-:-:S04]  /*0300*/  ISETP.GE.AND P0, PT, R153, R0, PT ;  /* 0x000000009900720c */ /* 0x000fc80003f06270 */
[----:B------:R-:W-:-:S04]  /*0310*/  SEL R224, R224, 0xffffffff, !P0 ;  /* 0xffffffffe0e07807 */ /* 0x000fc80004000000 */
.L_x_245:
[----:B------:R-:W-:-:S13]  /*0320*/  ISETP.GE.AND P0, PT, R224, RZ, PT ;  /* 0x000000ffe000720c */ /* 0x000fda0003f06270 */
        /* <DEDUP_REMOVED lines=11> */
[----:B-1----:R-:W-:Y:S01]  /*03e0*/  IMAD.WIDE R4, R224, R3, c[0x0][0x350] ;  /* 0x0000d400e0047625 */ /* 0x002fe200078e0203 */
        /* <DEDUP_REMOVED lines=8> */
[----:B------:R-:W-:Y:S01]  /*0470*/  IMAD.MOV.U32 R220, RZ, RZ, c[0x0][0x1d0] ;  /* 0x00007400ffdc7624 */ /* 0x000fe200078e00ff */
[----:B------:R-:W-:Y:S05]  /*0480*/  @P0 BRA `(.L_x_249) ;  /* 0x0000004000000947 */ /* 0x000fea0003800000 */
[----:B------:R-:W-:Y:S05]  /*0490*/  @!P2 BRA `(.L_x_249) ;  /* 0x000000300000a947 */ /* 0x000fea0003800000 */
[----:B-----5:R-:W2:Y:S04]  /*04a0*/  LDG.E R225, [R8.64] ;  /* 0x0000000808e17981 */ /* 0x020ea8000c1e1900 */
[----:B------:R-:W2:Y:S02]  /*04b0*/  LDG.E R0, [R8.64+0x4] ;  /* 0x0000040808007981 */ /* 0x000ea4000c1e1900 */
[----:B--2---:R-:W-:-:S02]  /*04c0*/  IADD3 R225, -R225, R0, RZ ;  /* 0x00000000e1e17210 */ /* 0x004fc40007ffe1ff */
.L_x_249:
[----:B------:R-:W-:-:S04]  /*04d0*/  ISETP.NE.U32.AND P0, PT, RZ, c[0x0][0x368], PT ;  /* 0x0000da00ff007a0c */ /* 0x000fc80003f05070 */
[----:B------:R-:W-:-:S13]  /*04e0*/  ISETP.NE.AND.EX P0, PT, RZ, c[0x0][0x36c], PT, P0 ;  /* 0x0000db00ff007a0c */ /* 0x000fda0003f05300 */
[----:B------:R-:W-:Y:S05]  /*04f0*/  @!P0 BRA `(.L_x_250) ;  /* 0x0000003000008947 */ /* 0x000fea0003800000 */
[----:B------:R-:W-:-:S06]  /*0500*/  IMAD.WIDE R220, R224, R3, c[0x0][0x368] ;  /* 0x0000da00e0dc7625 */ /* 0x000fcc00078e0203 */
[----:B------:R2:W5:Y:S01]  /*0510*/  LDG.E R220, [R220.64] ;  /* 0x00000008dcdc7981 */ /* 0x000562000c1e1900 */
[----:B------:R-:W-:Y:S05]  /*0520*/  BRA `(.L_x_251) ;  /* 0x0000004000007947 */ /* 0x000fea0003800000 */
.L_x_250:
[----:B------:R-:W-:Y:S05]  /*0530*/  @!P3 BRA `(.L_x_251) ;  /* 0x000000300000b947 */ /* 0x000fea0003800000 */
[----:B------:R-:W2:Y:S04]  /*0540*/  LDG.E R220, [R4.64] ;  /* 0x0000000804dc7981 */ /* 0x000ea8000c1e1900 */
[----:B-1----:R-:W2:Y:S02]  /*0550*/  LDG.E R9, [R4.64+0x4] ;  /* 0x0000040804097981 */ /* 0x002ea4000c1e1900 */
[----:B--2---:R-:W-:Y:S02]  /*0560*/  IADD3 R220, -R220, R9, RZ ;  /* 0x00000009dcdc7210 */ /* 0x004fe40007ffe1ff */
.L_x_251:
[----:B------:R-:W-:Y:S01]  /*0570*/  IMAD.MOV.U32 R222, RZ, RZ, c[0x0][0x2c4] ;  /* 0x0000b100ffde7624 */ /* 0x000fe200078e00ff */
[----:B------:R-:W-:Y:S01]  /*0580*/  LOP3.LUT R226, R226, 0xfffff7ff, RZ, 0xc0, !PT ;  /* 0xfffff7ffe2e27812 */ /* 0x000fe200078ec0ff */
[----:B--2---:R-:W-:Y:S01]  /*0590*/  IMAD.MOV.U32 R221, RZ, RZ, c[0x0][0x32c] ;  /* 0x0000cb00ffdd7624 */ /* 0x004fe200078e00ff */
[----:B-1----:R-:W-:Y:S01]  /*05a0*/  IADD3 R5, R153, 0x7f, RZ ;  /* 0x0000007f99057810 */ /* 0x002fe20007ffe0ff */
[----:B-----5:R-:W-:Y:S01]  /*05b0*/  IMAD.IADD R220, R220, 0x1, -R7 ;  /* 0x00000001dcdc7824 */ /* 0x020fe200078e0a07 */
[----:B------:R-:W-:-:S02]  /*05c0*/  ISETP.NE.AND P6, PT, R222, 0x1, PT ;  /* 0x00000001de00780c */ /* 0x000fc40003fc5270 */
[----:B------:R-:W-:Y:S02]  /*05d0*/  ISETP.GE.AND P5, PT, R221, 0x1, PT ;  /* 0x00000001dd00780c */ /* 0x000fe40003fa6270 */
[----:B------:R-:W-:-:S09]  /*05e0*/  IADD3 R0, R220, 0x1, -R225 ;  /* 0x00000001dc007810 */ /* 0x000fd20007ffe8e1 */
[----:B------:R-:W-:Y:S02]  /*05f0*/  @P6 IADD3 R4, R153, 0x7f, RZ ;  /* 0x0000007f99046810 */ /* 0x000fe40007ffe0ff */
[----:B------:R-:W-:-:S03]  /*0600*/  @P6 LOP3.LUT R226, R226, 0x800, RZ, 0xfc, !PT ;  /* 0x00000800e2e26812 */ /* 0x000fc600078efcff */
[----:B------:R-:W-:Y:S01]  /*0610*/  @P6 IMAD.HI.U32 R4, R4, c[0x0][0x2c8], RZ ;  /* 0x0000b20004046a27 */ /* 0x000fe200078e00ff */
[----:B------:R-:W-:-:S04]  /*0620*/  LOP3.LUT R226, R226, 0xfffffbff, RZ, 0xc0, !PT ;  /* 0xfffffbffe2e27812 */ /* 0x000fc800078ec0ff */
[----:B------:R-:W-:Y:S02]  /*0630*/  @P6 SHF.R.U32.HI R5, RZ, c[0x0][0x2cc], R4 ;  /* 0x0000b300ff056a19 */ /* 0x000fe40000011604 */
[----:B------:R-:W-:-:S03]  /*0640*/  @P5 LOP3.LUT R226, R226, 0x400, RZ, 0xfc, !PT ;  /* 0x00000400e2e25812 */ /* 0x000fc600078efcff */
[----:B------:R-:W-:Y:S02]  /*0650*/  IMAD.IADD R5, R0, 0x1, R5 ;  /* 0x0000000100057824 */ /* 0x000fe400078e0205 */
[----:B------:R-:W-:-:S03]  /*0660*/  IMAD.IADD R0, R6, 0x1, R7 ;  /* 0x0000000106007824 */ /* 0x000fc600078e0207 */
[----:B------:R-:W-:Y:S01]  /*0670*/  IADD3 R6, R5, c[0x0][0x328], RZ ;  /* 0x0000ca0005067a10 */ /* 0x000fe20007ffe0ff */
[----:B------:R-:W-:Y:S05]  /*0680*/  @!P5 BRA `(.L_x_252) ;  /* 0x000000e00000d947 */ /* 0x000fea0003800000 */
[C---:B------:R-:W-:Y:S02]  /*0690*/  ISETP.GT.AND P0, PT, R5.reuse, RZ, PT ;  /* 0x000000ff0500720c */ /* 0x040fe40003f04270 */
[----:B------:R-:W-:-:S11]  /*06a0*/  IADD3 R4, R5, -0x1, RZ ;  /* 0xffffffff05047810 */ /* 0x000fd60007ffe0ff */
[----:B------:R-:W-:Y:S05]  /*06b0*/  @P0 BRA `(.L_x_253) ;  /* 0x0000006000000947 */ /* 0x000fea0003800000 */
[----:B------:R-:W-:Y:S01]  /*06c0*/  ISETP.NE.AND P0, PT, R221, 0x1, PT ;  /* 0x00000001dd00780c */ /* 0x000fe20003f05270 */
[----:B------:R-:W-:-:S12]  /*06d0*/  IMAD.MOV R5, RZ, RZ, -R5 ;  /* 0x000000ffff057224 */ /* 0x000fd800078e0a05 */
[----:B------:R-:W-:-:S05]  /*06e0*/  @P0 IMAD.HI.U32 R4, R5, c[0x0][0x330], RZ ;  /* 0x0000cc0005040a27 */ /* 0x000fca00078e00ff */
[----:B------:R-:W-:-:S04]  /*06f0*/  @P0 SHF.R.U32.HI R5, RZ, c[0x0][0x334], R4 ;  /* 0x0000cd00ff050a19 */ /* 0x000fc80000011604 */
[----:B------:R-:W-:Y:S01]  /*0700*/  LOP3.LUT R4, RZ, R5, RZ, 0x33, !PT ;  /* 0x00000005ff047212 */ /* 0x000fe200078e33ff */
[----:B------:R-:W-:Y:S05]  /*0710*/  BRA `(.L_x_254) ;  /* 0x0000003000007947 */ /* 0x000fea0003800000 */
.L_x_253:
[----:B------:R-:W-:-:S13]  /*0720*/  ISETP.NE.AND P0, PT, R221, 0x1, PT ;  /* 0x00000001dd00780c */ /* 0x000fda0003f05270 */
[----:B------:R-:W-:-:S05]  /*0730*/  @P0 IMAD.HI.U32 R5, R4, c[0x0][0x330], RZ ;  /* 0x0000cc0004050a27 */ /* 0x000fca00078e00ff */
[----:B------:R-:W-:-:S05]  /*0740*/  @P0 SHF.R.U32.HI R4, RZ, c[0x0][0x334], R5 ;  /* 0x0000cd00ff040a19 */ /* 0x000fca0000011605 */
.L_x_254:
[----:B------:R-:W-:-:S05]  /*0750*/  IMAD R5, R4, R221, c[0x0][0x32c] ;  /* 0x0000cb0004057624 */ /* 0x000fca00078e02dd */
[----:B------:R-:W-:-:S04]  /*0760*/  IMNMX R6, R6, R5, PT ;  /* 0x0000000506067217 */ /* 0x000fc80003800200 */
.L_x_252:
[----:B------:R-:W-:Y:S01]  /*0770*/  IADD3 R6, R6, 0x2f, RZ ;  /* 0x0000002f06067810 */ /* 0x000fe20007ffe0ff */
[----:B------:R-:W-:Y:S01]  /*0780*/  @P6 IMAD.HI.U32 R4, R153, c[0x0][0x2c8], RZ ;  /* 0x0000b20099046a27 */ /* 0x000fe200078e00ff */
[----:B------:R-:W-:-:S03]  /*0790*/  IADD3 R8, R220, 0x2f, RZ ;  /* 0x0000002fdc087810 */ /* 0x000fc60007ffe0ff */
[----:B------:R-:W-:-:S04]  /*07a0*/  IMAD.HI R6, R6, 0x2aaaaaab, RZ ;  /* 0x2aaaaaab06067827 */ /* 0x000fc800078e02ff */
[----:B------:R-:W-:Y:S01]  /*07b0*/  IMAD.HI R8, R8, 0x2aaaaaab, RZ ;  /* 0x2aaaaaab08087827 */ /* 0x000fe200078e02ff */
[----:B------:R-:W-:-:S03]  /*07c0*/  SHF.R.U32.HI R5, RZ, 0x1f, R6 ;  /* 0x0000001fff057819 */ /* 0x000fc60000011606 */
[----:B------:R-:W-:Y:S01]  /*07d0*/  IMAD.MOV.U32 R9, RZ, RZ, R153 ;  /* 0x000000ffff097224 */ /* 0x000fe200078e0099 */
[----:B------:R-:W-:Y:S01]  /*07e0*/  @P6 SHF.R.U32.HI R9, RZ, c[0x0][0x2cc], R4 ;  /* 0x0000b300ff096a19 */ /* 0x000fe20000011604 */
[----:B------:R-:W-:Y:S01]  /*07f0*/  IMAD.IADD R150, R220, 0x1, -R225 ;  /* 0x00000001dc967824 */ /* 0x000fe200078e0ae1 */
[----:B------:R-:W-:Y:S02]  /*0800*/  SHF.R.U32.HI R7, RZ, 0x1f, R8 ;  /* 0x0000001fff077819 */ /* 0x000fe40000011608 */
[----:B------:R-:W-:Y:S01]  /*0810*/  LEA.HI.SX32 R5, R6, R5, 0x1d ;  /* 0x0000000506057211 */ /* 0x000fe200078feaff */
[----:B------:R-:W-:Y:S01]  /*0820*/  IMAD.IADD R4, R150, 0x1, R9 ;  /* 0x0000000196047824 */ /* 0x000fe200078e0209 */
[----:B------:R-:W-:-:S04]  /*0830*/  LEA.HI.SX32 R148, R8, R7, 0x1d ;  /* 0x0000000708947211 */ /* 0x000fc800078feaff */
[----:B------:R-:W-:Y:S02]  /*0840*/  IADD3 R6, R4, -c[0x0][0x324], RZ ;  /* 0x8000c90004067a10 */ /* 0x000fe40007ffe0ff */
[----:B------:R-:W-:Y:S01]  /*0850*/  IMNMX R148, R148, R5, PT ;  /* 0x0000000594947217 */ /* 0x000fe20003800200 */
[----:B------:R-:W-:Y:S05]  /*0860*/  @!P5 BRA `(.L_x_255) ;  /* 0x000000e00000d947 */ /* 0x000fea0003800000 */
[----:B------:R-:W-:-:S04]  /*0870*/  MOV R5, R4 ;  /* 0x0000000400057202 */ /* 0x000fc80000000f00 */
[----:B------:R-:W-:-:S13]  /*0880*/  ISETP.GT.AND P0, PT, R5, -0x1, PT ;  /* 0xffffffff0500780c */ /* 0x000fda0003f04270 */
[----:B------:R-:W-:Y:S05]  /*0890*/  @P0 BRA `(.L_x_256) ;  /* 0x0000006000000947 */ /* 0x000fea0003800000 */
[----:B------:R-:W-:Y:S02]  /*08a0*/  ISETP.NE.AND P0, PT, R221, 0x1, PT ;  /* 0x00000001dd00780c */ /* 0x000fe40003f05270 */
[----:B------:R-:W-:-:S11]  /*08b0*/  LOP3.LUT R5, RZ, R5, RZ, 0x33, !PT ;  /* 0x00000005ff057212 */ /* 0x000fd600078e33ff */
[----:B------:R-:W-:-:S05]  /*08c0*/  @P0 IMAD.HI.U32 R4, R5, c[0x0][0x330], RZ ;  /* 0x0000cc0005040a27 */ /* 0x000fca00078e00ff */
[----:B------:R-:W-:-:S04]  /*08d0*/  @P0 SHF.R.U32.HI R5, RZ, c[0x0][0x334], R4 ;  /* 0x0000cd00ff050a19 */ /* 0x000fc80000011604 */
[----:B------:R-:W-:Y:S01]  /*08e0*/  LOP3.LUT R5, RZ, R5, RZ, 0x33, !PT ;  /* 0x00000005ff057212 */ /* 0x000fe200078e33ff */
[----:B------:R-:W-:Y:S05]  /*08f0*/  BRA `(.L_x_257) ;  /* 0x0000003000007947 */ /* 0x000fea0003800000 */
.L_x_256:
[----:B------:R-:W-:-:S13]  /*0900*/  ISETP.NE.AND P0, PT, R221, 0x1, PT ;  /* 0x00000001dd00780c */ /* 0x000fda0003f05270 */
[----:B------:R-:W-:-:S05]  /*0910*/  @P0 IMAD.HI.U32 R4, R5, c[0x0][0x330], RZ ;  /* 0x0000cc0005040a27 */ /* 0x000fca00078e00ff */
[----:B------:R-:W-:-:S05]  /*0920*/  @P0 SHF.R.U32.HI R5, RZ, c[0x0][0x334], R4 ;  /* 0x0000cd00ff050a19 */ /* 0x000fca0000011604 */
.L_x_257:
[----:B------:R-:W-:-:S05]  /*0930*/  IMAD R5, R5, c[0x0][0x32c], RZ ;  /* 0x0000cb0005057a24 */ /* 0x000fca00078e02ff */
[----:B------:R-:W-:-:S05]  /*0940*/  IMNMX R6, R6, R5, !PT ;  /* 0x0000000506067217 */ /* 0x000fca0007800200 */
.L_x_255:
[----:B------:R-:W-:Y:S01]  /*0950*/  IMAD.HI R4, R6, 0x2aaaaaab, RZ ;  /* 0x2aaaaaab06047827 */ /* 0x000fe200078e02ff */
[----:B------:R-:W-:Y:S01]  /*0960*/  PLOP3.LUT P4, PT, PT, PT, PT, 0x80, 0x0 ;  /* 0x000000000000781c */ /* 0x000fe20003f8f070 */
[----:B------:R-:W-:Y:S01]  /*0970*/  CS2R R8, SRZ ;  /* 0x0000000000087805 */ /* 0x000fe2000001ff00 */
[----:B------:R-:W-:Y:S01]  /*0980*/  CS2R R92, SRZ ;  /* 0x00000000005c7805 */ /* 0x000fe2000001ff00 */
[----:B------:R-:W-:Y:S01]  /*0990*/  IMAD.MOV.U32 R94, RZ, RZ, RZ ;  /* 0x000000ffff5e7224 */ /* 0x000fe200078e00ff */
[----:B------:R-:W-:Y:S01]  /*09a0*/  SHF.R.U32.HI R219, RZ, 0x1f, R4 ;  /* 0x0000001fffdb7819 */ /* 0x000fe20000011604 */
[----:B------:R-:W-:Y:S01]  /*09b0*/  CS2R R98, SRZ ;  /* 0x0000000000627805 */ /* 0x000fe2000001ff00 */
[----:B------:R-:W-:Y:S01]  /*09c0*/  IMAD.MOV.U32 R96, RZ, RZ, RZ ;  /* 0x000000ffff607224 */ /* 0x000fe200078e00ff */
[----:B------:R-:W-:Y:S01]  /*09d0*/  CS2R R90, SRZ ;  /* 0x00000000005a7805 */ /* 0x000fe2000001ff00 */
[----:B------:R-:W-:Y:S01]  /*09e0*/  LEA.HI.SX32 R219, R4, R219, 0x1d ;  /* 0x000000db04db7211 */ /* 0x000fe200078feaff */
[----:B------:R-:W-:Y:S01]  /*09f0*/  CS2R R88, SRZ ;  /* 0x0000000000587805 */ /* 0x000fe2000001ff00 */
[----:B------:R-:W-:Y:S01]  /*0a00*/  CS2R R4, SRZ ;  /* 0x0000000000047805 */ /* 0x000fe2000001ff00 */
[----:B------:R-:W-:Y:S01]  /*0a10*/  CS2R R86, SRZ ;  /* 0x0000000000567805 */ /* 0x000fe2000001ff00 */
[----:B------:R-:W-:Y:S01]  /*0a20*/  IMNMX R219, RZ, R219, !PT ;  /* 0x000000dbffdb7217 */ /* 0x000fe20007800200 */
[----:B------:R-:W-:Y:S01]  /*0a30*/  CS2R R84, SRZ ;  /* 0x0000000000547805 */ /* 0x000fe2000001ff00 */
[----:B------:R-:W-:Y:S01]  /*0a40*/  CS2R R78, SRZ ;  /* 0x00000000004e7805 */ /* 0x000fe2000001ff00 */
[----:B------:R-:W-:Y:S01]  /*0a50*/  CS2R R76, SRZ ;  /* 0x00000000004c7805 */ /* 0x000fe2000001ff00 */
[----:B------:R-:W-:Y:S01]  /*0a60*/  ISETP.GT.AND P0, PT, R148, R219, PT ;  /* 0x000000db9400720c */ /* 0x000fe20003f04270 */
        /* <DEDUP_REMOVED lines=39> */
[----:B------:R-:W-:Y:S05]  /*0ce0*/  @!P0 BRA `(.L_x_258) ;  /* 0x0000f84000008947 */ /* 0x000fea0003800000 */
[----:B------:R-:W-:-:S04]  /*0cf0*/  ISETP.NE.U32.AND P0, PT, RZ, c[0x0][0x340], PT ;  /* 0x0000d000ff007a0c */ /* 0x000fc80003f05070 */
[----:B------:R-:W-:-:S13]  /*0d00*/  ISETP.NE.AND.EX P0, PT, RZ, c[0x0][0x344], PT, P0 ;  /* 0x0000d100ff007a0c */ /* 0x000fda0003f05300 */
[----:B------:R-:W-:-:S06]  /*0d10*/  @P0 IMAD.WIDE R10, R224, R3, c[0x0][0x340] ;  /* 0x0000d000e00a0625 */ /* 0x000fcc00078e0203 */
[----:B------:R1:W2:Y:S01]  /*0d20*/  @P0 LDG.E R10, [R10.64] ;  /* 0x000000080a0a0981 */ /* 0x0002a2000c1e1900 */
[----:B------:R-:W-:Y:S01]  /*0d30*/  SHF.R.S32.HI R6, RZ, 0x1f, R223 ;  /* 0x0000001fff067819 */ /* 0x000fe200000114df */
[----:B------:R-:W-:Y:S01]  /*0d40*/  IMAD.WIDE.U32 R8, R2, c[0x0][0x178], RZ ;  /* 0x00005e0002087a25 */ /* 0x000fe200078e00ff */
[----:B------:R-:W-:Y:S01]  /*0d50*/  SHF.R.S32.HI R3, RZ, 0x1f, R2 ;  /* 0x0000001fff037819 */ /* 0x000fe20000011402 */
[----:B------:R-:W3:Y:S01]  /*0d60*/  S2R R4, SR_CTAID.Y ;  /* 0x0000000000047919 */ /* 0x000ee20000002600 */
[-C--:B------:R-:W-:Y:S01]  /*0d70*/  LEA.HI R12, R6, R223.reuse, RZ, 0x2 ;  /* 0x000000df060c7211 */ /* 0x080fe200078f10ff */
[----:B------:R-:W-:Y:S01]  /*0d80*/  BSSY B0, `(.L_x_259) ;  /* 0x0000089000007945 */ /* 0x000fe20003800000 */
[----:B------:R-:W-:Y:S01]  /*0d90*/  SHF.R.S32.HI R14, RZ, 0x1f, R0 ;  /* 0x0000001fff0e7819 */ /* 0x000fe20000011400 */
[----:B------:R-:W-:Y:S01]  /*0da0*/  IMAD R3, R3, c[0x0][0x178], RZ ;  /* 0x00005e0003037a24 */ /* 0x000fe200078e02ff */
[----:B------:R-:W-:Y:S02]  /*0db0*/  LOP3.LUT R96, R12, 0xfffffffc, RZ, 0xc0, !PT ;  /* 0xfffffffc0c607812 */ /* 0x000fe400078ec0ff */
[----:B------:R-:W-:Y:S01]  /*0dc0*/  SHF.R.S32.HI R247, RZ, 0x2, R12 ;  /* 0x00000002fff77819 */ /* 0x000fe2000001140c */
[----:B------:R-:W-:Y:S01]  /*0dd0*/  IMAD R26, R2, c[0x0][0x17c], R3 ;  /* 0x00005f00021a7a24 */ /* 0x000fe200078e0203 */
[----:B------:R-:W-:Y:S01]  /*0de0*/  LEA.HI R3, R6, R223, RZ, 0x3 ;  /* 0x000000df06037211 */ /* 0x000fe200078f18ff */
[----:B------:R-:W-:Y:S01]  /*0df0*/  IMAD.IADD R96, R223, 0x1, -R96 ;  /* 0x00000001df607824 */ /* 0x000fe200078e0a60 */
[----:B------:R-:W-:Y:S01]  /*0e00*/  IADD3 R19, P1, R0, R247, RZ ;  /* 0x000000f700137210 */ /* 0x000fe20007f3e0ff */
[----:B------:R-:W-:Y:S01]  /*0e10*/  IMAD.IADD R27, R9, 0x1, R26 ;  /* 0x00000001091b7824 */ /* 0x000fe200078e021a */
[----:B------:R-:W-:Y:S01]  /*0e20*/  LEA.HI R9, R6, R223, RZ, 0x4 ;  /* 0x000000df06097211 */ /* 0x000fe200078f20ff */
[----:B------:R-:W-:Y:S01]  /*0e30*/  IMAD.SHL.U32 R16, R96, 0x8, RZ ;  /* 0x0000000860107824 */ /* 0x000fe200078e00ff */
[----:B------:R-:W-:Y:S01]  /*0e40*/  LEA.HI.X.SX32 R0, R247, R14, 0x1, P1 ;  /* 0x0000000ef7007211 */ /* 0x000fe200008f0eff */
[----:B------:R-:W-:Y:S01]  /*0e50*/  IMAD.MOV.U32 R26, RZ, RZ, R8 ;  /* 0x000000ffff1a7224 */ /* 0x000fe200078e0008 */
[----:B------:R-:W-:-:S02]  /*0e60*/  LEA.HI R12, R12, R247, RZ, 0x1 ;  /* 0x000000f70c0c7211 */ /* 0x000fc400078f08ff */
[----:B------:R-:W-:Y:S02]  /*0e70*/  IADD3 R8, R16, 0x40, RZ ;  /* 0x0000004010087810 */ /* 0x000fe40007ffe0ff */
[----:B-1----:R-:W-:Y:S02]  /*0e80*/  SHF.R.S32.HI R11, RZ, 0x1f, R224 ;  /* 0x0000001fff0b7819 */ /* 0x002fe400000114e0 */
[----:B------:R-:W-:Y:S01]  /*0e90*/  ISETP.GE.AND P1, PT, R8, c[0x0][0x1d4], PT ;  /* 0x0000750008007a0c */ /* 0x000fe20003f26270 */
[----:B---3--:R-:W-:Y:S01]  /*0ea0*/  IMAD.WIDE.U32 R26, R4, c[0x0][0x1b8], R26 ;  /* 0x00006e00041a7a25 */ /* 0x008fe200078e001a */
[----:B------:R-:W-:Y:S02]  /*0eb0*/  SHF.R.S32.HI R5, RZ, 0x1f, R4 ;  /* 0x0000001fff057819 */ /* 0x000fe40000011404 */
[----:B------:R-:W-:Y:S01]  /*0ec0*/  LOP3.LUT R12, R12, 0x7fffffe, RZ, 0xc0, !PT ;  /* 0x07fffffe0c0c7812 */ /* 0x000fe200078ec0ff */
[----:B------:R-:W-:Y:S01]  /*0ed0*/  IMAD R8, R0, c[0x0][0x1e0], RZ ;  /* 0x0000780000087a24 */ /* 0x000fe200078e02ff */
[----:B------:R-:W-:Y:S01]  /*0ee0*/  SHF.R.S32.HI R17, RZ, 0x1f, R16 ;  /* 0x0000001fff117819 */ /* 0x000fe20000011410 */
[----:B------:R-:W-:Y:S01]  /*0ef0*/  IMAD R7, R5, c[0x0][0x1b8], RZ ;  /* 0x00006e0005077a24 */ /* 0x000fe200078e02ff */
[----:B------:R-:W-:Y:S01]  /*0f00*/  LEA.HI R95, R6, R223, RZ, 0x5 ;  /* 0x000000df065f7211 */ /* 0x000fe200078f28ff */
[----:B------:R-:W-:Y:S01]  /*0f10*/  IMAD R0, R0, c[0x0][0x208], RZ ;  /* 0x0000820000007a24 */ /* 0x000fe200078e02ff */
[----:B------:R-:W-:Y:S01]  /*0f20*/  SEL R6, R11, RZ, !P2 ;  /* 0x000000ff0b067207 */ /* 0x000fe20005000000 */
[----:B------:R-:W-:Y:S01]  /*0f30*/  IMAD R7, R4, c[0x0][0x1bc], R7 ;  /* 0x00006f0004077a24 */ /* 0x000fe200078e0207 */
[----:B------:R-:W-:Y:S01]  /*0f40*/  SEL R15, R224, RZ, !P2 ;  /* 0x000000ffe00f7207 */ /* 0x000fe20005000000 */
[----:B------:R-:W-:Y:S01]  /*0f50*/  IMAD.IADD R29, R247, 0x1, -R12 ;  /* 0x00000001f71d7824 */ /* 0x000fe200078e0a0c */
[----:B------:R-:W-:Y:S01]  /*0f60*/  SHF.R.S32.HI R2, RZ, 0x3, R3 ;  /* 0x00000003ff027819 */ /* 0x000fe20000011403 */
[----:B------:R-:W-:Y:S01]  /*0f70*/  IMAD R13, R19, c[0x0][0x1e4], R8 ;  /* 0x00007900130d7a24 */ /* 0x000fe200078e0208 */
[----:B------:R-:W-:Y:S01]  /*0f80*/  IADD3 R27, R27, R7, RZ ;  /* 0x000000071b1b7210 */ /* 0x000fe20007ffe0ff */
[----:B------:R-:W-:Y:S01]  /*0f90*/  IMAD R7, R19, c[0x0][0x20c], R0 ;  /* 0x0000830013077a24 */ /* 0x000fe200078e0200 */
[----:B------:R-:W-:Y:S01]  /*0fa0*/  LOP3.LUT R0, R9, 0xfffffff0, RZ, 0xc0, !PT ;  /* 0xfffffff009007812 */ /* 0x000fe200078ec0ff */
[----:B------:R-:W-:Y:S01]  /*0fb0*/  IMAD.WIDE.U32 R24, R19, c[0x0][0x1e0], R16 ;  /* 0x0000780013187a25 */ /* 0x000fe200078e0010 */
[----:B------:R-:W-:-:S02]  /*0fc0*/  LOP3.LUT R226, R226, 0xfffffeff, RZ, 0xc0, !PT ;  /* 0xfffffeffe2e27812 */ /* 0x000fc400078ec0ff */
[----:B------:R-:W-:Y:S01]  /*0fd0*/  SHF.R.S32.HI R94, RZ, 0x5, R95 ;  /* 0x00000005ff5e7819 */ /* 0x000fe2000001145f */
[----:B------:R-:W-:Y:S01]  /*0fe0*/  IMAD.IADD R101, R223, 0x1, -R0 ;  /* 0x00000001df657824 */ /* 0x000fe200078e0a00 */
[----:B------:R-:W-:Y:S01]  /*0ff0*/  @P1 LOP3.LUT R226, R226, 0x100, RZ, 0xfc, !PT ;  /* 0x00000100e2e21812 */ /* 0x000fe200078efcff */
[----:B------:R-:W-:Y:S01]  /*1000*/  IMAD R0, R96, 0x20, R247 ;  /* 0x0000002060007824 */ /* 0x000fe200078e02f7 */
[----:B------:R-:W-:Y:S01]  /*1010*/  ISETP.GE.AND P1, PT, R16, c[0x0][0x1d4], PT ;  /* 0x0000750010007a0c */ /* 0x000fe20003f26270 */
[----:B------:R-:W-:Y:S01]  /*1020*/  IMAD R6, R6, c[0x0][0x1c0], RZ ;  /* 0x0000700006067a24 */ /* 0x000fe200078e02ff */
[----:B------:R-:W-:Y:S01]  /*1030*/  LEA.HI R8, R101, R101, RZ, 0x1 ;  /* 0x0000006565087211 */ /* 0x000fe200078f08ff */
[----:B------:R-:W-:Y:S01]  /*1040*/  IMAD.IADD R0, R153, 0x1, R0 ;  /* 0x0000000199007824 */ /* 0x000fe200078e0200 */
[----:B------:R-:W-:Y:S01]  /*1050*/  LOP3.LUT R226, R226, 0xfffffdff, RZ, 0xc0, !PT ;  /* 0xfffffdffe2e27812 */ /* 0x000fe200078ec0ff */
[----:B------:R-:W-:Y:S01]  /*1060*/  IMAD.IADD R25, R25, 0x1, R13 ;  /* 0x0000000119197824 */ /* 0x000fe200078e020d */
[----:B------:R-:W-:Y:S01]  /*1070*/  SHF.R.S32.HI R14, RZ, 0x1, R8 ;  /* 0x00000001ff0e7819 */ /* 0x000fe20000011408 */
[----:B------:R-:W-:Y:S01]  /*1080*/  @P6 IMAD.HI.U32 R20, R0, c[0x0][0x2c8], RZ ;  /* 0x0000b20000146a27 */ /* 0x000fe200078e00ff */
[----:B------:R-:W-:-:S02]  /*1090*/  MOV R12, R0 ;  /* 0x00000000000c7202 */ /* 0x000fc40000000f00 */
[----:B------:R-:W-:Y:S01]  /*10a0*/  SHF.R.S32.HI R21, RZ, 0x1f, R8 ;  /* 0x0000001fff157819 */ /* 0x000fe20000011408 */
[C---:B------:R-:W-:Y:S01]  /*10b0*/  IMAD R6, R15.reuse, c[0x0][0x1c4], R6 ;  /* 0x000071000f067a24 */ /* 0x040fe200078e0206 */
[----:B------:R-:W-:Y:S01]  /*10c0*/  @P6 SHF.R.U32.HI R12, RZ, c[0x0][0x2cc], R20 ;  /* 0x0000b300ff0c6a19 */ /* 0x000fe20000011614 */
[----:B------:R-:W-:Y:S01]  /*10d0*/  IMAD.WIDE.U32 R26, R15, c[0x0][0x1c0], R26 ;  /* 0x000070000f1a7a25 */ /* 0x000fe200078e001a */
[----:B------:R-:W-:Y:S02]  /*10e0*/  LEA.HI R21, R21, R14, RZ, 0x2 ;  /* 0x0000000e15157211 */ /* 0x000fe400078f10ff */
[--C-:B------:R-:W-:Y:S01]  /*10f0*/  SHF.R.S32.HI R15, RZ, 0x1f, R12.reuse ;  /* 0x0000001fff0f7819 */ /* 0x100fe2000001140c */
[----:B------:R-:W-:Y:S01]  /*1100*/  IMAD.MOV R13, RZ, RZ, -R12 ;  /* 0x000000ffff0d7224 */ /* 0x000fe200078e0a0c */
[----:B------:R-:W-:Y:S01]  /*1110*/  IADD3 R27, R27, R6, RZ ;  /* 0x000000061b1b7210 */ /* 0x000fe20007ffe0ff */
[----:B------:R-:W-:Y:S01]  /*1120*/  IMAD.SHL.U32 R23, R2, 0x40, RZ ;  /* 0x0000004002177824 */ /* 0x000fe200078e00ff */
[----:B------:R-:W-:Y:S01]  /*1130*/  LOP3.LUT R21, R21, 0xfffffffc, RZ, 0xc0, !PT ;  /* 0xfffffffc15157812 */ /* 0x000fe200078ec0ff */
[----:B------:R-:W-:Y:S01]  /*1140*/  IMAD R13, R13, c[0x0][0x2c4], R0 ;  /* 0x0000b1000d0d7a24 */ /* 0x000fe200078e0200 */
[----:B------:R-:W-:Y:S01]  /*1150*/  @P1 LOP3.LUT R226, R226, 0x200, RZ, 0xfc, !PT ;  /* 0x00000200e2e21812 */ /* 0x000fe200078efcff */
[----:B------:R-:W-:Y:S01]  /*1160*/  IMAD R15, R15, c[0x0][0x1b0], RZ ;  /* 0x00006c000f0f7a24 */ /* 0x000fe200078e02ff */
[----:B------:R-:W-:Y:S01]  /*1170*/  LOP3.LUT R23, R23, 0xc0, RZ, 0xc0, !PT ;  /* 0x000000c017177812 */ /* 0x000fe200078ec0ff */
[----:B------:R-:W-:Y:S01]  /*1180*/  IMAD.WIDE.U32 R26, R12, c[0x0][0x1b0], R26 ;  /* 0x00006c000c1a7a25 */ /* 0x000fe200078e001a */
[----:B------:R-:W-:-:S02]  /*1190*/  SHF.R.S32.HI R0, RZ, 0x1f, R13 ;  /* 0x0000001fff007819 */ /* 0x000fc4000001140d */
[--C-:B------:R-:W-:Y:S01]  /*11a0*/  LOP3.LUT R18, R23, 0x18, R16.reuse, 0xf8, !PT ;  /* 0x0000001817127812 */ /* 0x100fe200078ef810 */
[----:B------:R-:W-:Y:S01]  /*11b0*/  IMAD R15, R12, c[0x0][0x1b4], R15 ;  /* 0x00006d000c0f7a24 */ /* 0x000fe200078e020f */
[----:B------:R-:W-:Y:S01]  /*11c0*/  SHF.R.U32.HI R23, RZ, 0x3, R23 ;  /* 0x00000003ff177819 */ /* 0x000fe20000011617 */
[----:B------:R-:W-:Y:S01]  /*11d0*/  IMAD R0, R0, c[0x0][0x1a8], RZ ;  /* 0x00006a0000007a24 */ /* 0x000fe200078e02ff */
[----:B------:R-:W-:Y:S01]  /*11e0*/  LOP3.LUT R226, R226, 0xffffff7f, RZ, 0xc0, !PT ;  /* 0xffffff7fe2e27812 */ /* 0x000fe200078ec0ff */
[----:B------:R-:W-:Y:S01]  /*11f0*/  IMAD.IADD R27, R27, 0x1, R15 ;  /* 0x000000011b1b7824 */ /* 0x000fe200078e020f */
[----:B------:R-:W-:Y:S01]  /*1200*/  LOP3.LUT R23, R18, R23, RZ, 0x3c, !PT ;  /* 0x0000001712177212 */ /* 0x000fe200078e3cff */
[----:B------:R-:W-:-:S04]  /*1210*/  IMAD.WIDE.U32 R18, R19, c[0x0][0x208], R16 ;  /* 0x0000820013127a25 */ /* 0x000fc800078e0010 */
[C---:B------:R-:W-:Y:S02]  /*1220*/  IMAD R0, R13.reuse, c[0x0][0x1ac], R0 ;  /* 0x00006b000d007a24 */ /* 0x040fe400078e0200 */
[----:B------:R-:W-:-:S04]  /*1230*/  IMAD.WIDE.U32 R26, R13, c[0x0][0x1a8], R26 ;  /* 0x00006a000d1a7a25 */ /* 0x000fc800078e001a */
[----:B------:R-:W-:Y:S02]  /*1240*/  IMAD.IADD R6, R14, 0x1, -R21 ;  /* 0x000000010e067824 */ /* 0x000fe400078e0a15 */
[----:B------:R-:W-:Y:S02]  /*1250*/  IMAD.IADD R19, R19, 0x1, R7 ;  /* 0x0000000113137824 */ /* 0x000fe400078e0207 */
[----:B------:R-:W-:Y:S02]  /*1260*/  IMAD R7, R5, c[0x0][0x1e8], RZ ;  /* 0x00007a0005077a24 */ /* 0x000fe400078e02ff */
[----:B------:R-:W-:Y:S02]  /*1270*/  IMAD.IADD R12, R27, 0x1, R0 ;  /* 0x000000011b0c7824 */ /* 0x000fe400078e0200 */
[----:B------:R-:W-:Y:S02]  /*1280*/  IMAD R5, R5, c[0x0][0x210], RZ ;  /* 0x0000840005057a24 */ /* 0x000fe400078e02ff */
[----:B------:R-:W-:-:S02]  /*1290*/  IMAD R7, R4, c[0x0][0x1ec], R7 ;  /* 0x00007b0004077a24 */ /* 0x000fc400078e0207 */
[C---:B------:R-:W-:Y:S02]  /*12a0*/  IMAD R5, R4.reuse, c[0x0][0x214], R5 ;  /* 0x0000850004057a24 */ /* 0x040fe400078e0205 */
[----:B------:R-:W-:-:S04]  /*12b0*/  IMAD.WIDE.U32 R24, R4, c[0x0][0x1e8], R24 ;  /* 0x00007a0004187a25 */ /* 0x000fc800078e0018 */
[----:B------:R-:W-:-:S04]  /*12c0*/  IMAD.WIDE.U32 R18, R4, c[0x0][0x210], R18 ;  /* 0x0000840004127a25 */ /* 0x000fc800078e0012 */
[----:B------:R-:W-:Y:S01]  /*12d0*/  IMAD.IADD R25, R25, 0x1, R7 ;  /* 0x0000000119197824 */ /* 0x000fe200078e0207 */
[----:B------:R-:W-:Y:S01]  /*12e0*/  IADD3 R7, R16, 0x20, RZ ;  /* 0x0000002010077810 */ /* 0x000fe20007ffe0ff */
[----:B------:R-:W-:Y:S01]  /*12f0*/  IMAD R218, R94, 0x8, R29 ;  /* 0x000000085eda7824 */ /* 0x000fe200078e021d */
[----:B------:R-:W-:Y:S02]  /*1300*/  IADD3 R19, R19, R5, RZ ;  /* 0x0000000513137210 */ /* 0x000fe40007ffe0ff */
[----:B------:R-:W-:Y:S01]  /*1310*/  SHF.L.U32 R5, R96, 0x3, RZ ;  /* 0x0000000360057819 */ /* 0x000fe200000006ff */
[----:B------:R-:W-:Y:S01]  /*1320*/  IMAD.U32 R218, R218, 0x20, R23 ;  /* 0x00000020dada7824 */ /* 0x000fe200078e0017 */
[----:B------:R-:W-:Y:S02]  /*1330*/  ISETP.GE.AND P2, PT, R7, c[0x0][0x198], PT ;  /* 0x0000660007007a0c */ /* 0x000fe40003f46270 */
[----:B--2---:R-:W-:Y:S01]  /*1340*/  @P0 SHF.R.S32.HI R15, RZ, 0x1f, R10 ;  /* 0x0000001fff0f0819 */ /* 0x004fe2000001140a */
[----:B------:R-:W-:Y:S01]  /*1350*/  @!P0 IMAD.MOV.U32 R15, RZ, RZ, R11 ;  /* 0x000000ffff0f8224 */ /* 0x000fe200078e000b */
[----:B------:R-:W-:Y:S01]  /*1360*/  @P0 MOV R14, R10 ;  /* 0x0000000a000e0202 */ /* 0x000fe20000000f00 */
[----:B------:R-:W-:Y:S01]  /*1370*/  @!P0 IMAD.MOV.U32 R14, RZ, RZ, R224 ;  /* 0x000000ffff0e8224 */ /* 0x000fe200078e00e0 */
[----:B------:R-:W-:Y:S01]  /*1380*/  LEA R13, P0, R26, c[0x0][0x160], 0x1 ;  /* 0x000058001a0d7a11 */ /* 0x000fe200078008ff */
[----:B------:R-:W-:Y:S01]  /*1390*/  IMAD R11, R225, c[0x0][0x2c4], RZ ;  /* 0x0000b100e10b7a24 */ /* 0x000fe200078e02ff */
[----:B------:R-:W-:Y:S01]  /*13a0*/  SEL R0, R15, RZ, !P3 ;  /* 0x000000ff0f007207 */ /* 0x000fe20005800000 */
[----:B------:R-:W-:Y:S01]  /*13b0*/  IMAD.IADD R10, R153, 0x1, R247 ;  /* 0x00000001990a7824 */ /* 0x000fe200078e02f7 */
[----:B------:R-:W-:-:S02]  /*13c0*/  SEL R15, R14, RZ, !P3 ;  /* 0x000000ff0e0f7207 */ /* 0x000fc40005800000 */
[----:B------:R-:W-:Y:S01]  /*13d0*/  LEA.HI.X R12, R26, c[0x0][0x164], R12, 0x1, P0 ;  /* 0x000059001a0c7a11 */ /* 0x000fe200000f0c0c */
[----:B------:R-:W-:Y:S01]  /*13e0*/  IMAD R4, R0, c[0x0][0x1f0], RZ ;  /* 0x00007c0000047a24 */ /* 0x000fe200078e02ff */
[----:B------:R-:W-:Y:S01]  /*13f0*/  LOP3.LUT P0, RZ, R6, 0x2, RZ, 0xc0, !PT ;  /* 0x0000000206ff7812 */ /* 0x000fe2000780c0ff */
[----:B------:R-:W-:Y:S01]  /*1400*/  IMAD R0, R0, c[0x0][0x218], RZ ;  /* 0x0000860000007a24 */ /* 0x000fe200078e02ff */
[----:B------:R-:W-:Y:S01]  /*1410*/  ISETP.GE.AND P4, PT, R10, R11, PT ;  /* 0x0000000b0a00720c */ /* 0x000fe20003f86270 */
[----:B------:R-:W-:Y:S01]  /*1420*/  IMAD R237, R15, c[0x0][0x1f4], R4 ;  /* 0x00007d000fed7a24 */ /* 0x000fe200078e0204 */
[----:B------:R-:W-:Y:S01]  /*1430*/  IADD3 R4, R5, 0x40, RZ ;  /* 0x0000004005047810 */ /* 0x000fe20007ffe0ff */
[----:B------:R-:W-:Y:S01]  /*1440*/  IMAD R235, R15, c[0x0][0x21c], R0 ;  /* 0x000087000feb7a24 */ /* 0x000fe200078e0200 */
[----:B------:R-:W-:Y:S01]  /*1450*/  ISETP.GE.AND P3, PT, R5, c[0x0][0x198], PT ;  /* 0x0000660005007a0c */ /* 0x000fe20003f66270 */
[----:B------:R-:W-:Y:S01]  /*1460*/  IMAD.MOV.U32 R0, RZ, RZ, 0x10 ;  /* 0x00000010ff007424 */ /* 0x000fe200078e00ff */
[----:B------:R-:W-:Y:S01]  /*1470*/  ISETP.GE.AND P1, PT, R4, c[0x0][0x198], PT ;  /* 0x0000660004007a0c */ /* 0x000fe20003f26270 */
[----:B------:R-:W-:-:S03]  /*1480*/  IMAD.WIDE.U32 R230, R15, c[0x0][0x1f0], R24 ;  /* 0x00007c000fe67a25 */ /* 0x000fc600078e0018 */
[----:B------:R-:W-:Y:S01]  /*1490*/  SEL R0, R0, 0xfffffff0, !P0 ;  /* 0xfffffff000007807 */ /* 0x000fe20004000000 */
[----:B------:R-:W-:Y:S01]  /*14a0*/  IMAD.WIDE.U32 R228, R15, c[0x0][0x218], R18 ;  /* 0x000086000fe47a25 */ /* 0x000fe200078e0012 */
[----:B------:R-:W-:Y:S01]  /*14b0*/  ISETP.GE.AND P0, PT, R7, c[0x0][0x1d4], PT ;  /* 0x0000750007007a0c */ /* 0x000fe20003f06270 */
[----:B------:R1:W2:Y:S02]  /*14c0*/  SHFL.IDX PT, R18, R13, RZ, 0x1c1f ;  /* 0x001c1fff0d127589 */ /* 0x0002a400000e0000 */
[----:B------:R-:W-:Y:S02]  /*14d0*/  IMAD.IADD R237, R231, 0x1, R237 ;  /* 0x00000001e7ed7824 */ /* 0x000fe400078e02ed */
[----:B------:R1:W3:Y:S01]  /*14e0*/  SHFL.IDX PT, R19, R12, RZ, 0x1c1f ;  /* 0x001c1fff0c137589 */ /* 0x0002e200000e0000 */
[----:B------:R-:W-:-:S07]  /*14f0*/  IMAD.IADD R235, R229, 0x1, R235 ;  /* 0x00000001e5eb7824 */ /* 0x000fce00078e02eb */
[----:B------:R-:W-:Y:S01]  /*1500*/  @P0 LOP3.LUT R226, R226, 0x80, RZ, 0xfc, !PT ;  /* 0x00000080e2e20812 */ /* 0x000fe200078efcff */
[----:B------:R-:W-:Y:S05]  /*1510*/  @P4 BRA `(.L_x_260) ;  /* 0x000000f000004947 */ /* 0x000fea0003800000 */
[----:B------:R-:W-:Y:S02]  /*1520*/  SHF.R.S32.HI R14, RZ, 0x1f, R7 ;  /* 0x0000001fff0e7819 */ /* 0x000fe40000011407 */
[----:B------:R-:W-:Y:S02]  /*1530*/  SHF.R.S32.HI R15, RZ, 0x1f, R4 ;  /* 0x0000001fff0f7819 */ /* 0x000fe40000011404 */
[----:B------:R-:W-:Y:S02]  /*1540*/  LEA.HI R14, R14, R7, RZ, 0x3 ;  /* 0x000000070e0e7211 */ /* 0x000fe400078f18ff */
[----:B------:R-:W-:Y:S01]  /*1550*/  LEA.HI R15, R15, R4, RZ, 0x3 ;  /* 0x000000040f0f7211 */ /* 0x000fe200078f18ff */
[----:B------:R-:W-:Y:S01]  /*1560*/  IMAD.SHL.U32 R4, R218, 0x2, RZ ;  /* 0x00000002da047824 */ /* 0x000fe200078e00ff */
[----:B--2---:R-:W-:Y:S02]  /*1570*/  LEA R20, P0, R5, R18, 0x1 ;  /* 0x0000001205147211 */ /* 0x004fe400078008ff */
[----:B------:R-:W-:-:S02]  /*1580*/  LOP3.LUT R14, R14, 0xfffffff8, RZ, 0xc0, !PT ;  /* 0xfffffff80e0e7812 */ /* 0x000fc400078ec0ff */
[----:B------:R-:W-:Y:S02]  /*1590*/  LOP3.LUT R15, R15, 0xfffffff8, RZ, 0xc0, !PT ;  /* 0xfffffff80f0f7812 */ /* 0x000fe400078ec0ff */
[----:B---3--:R-:W-:Y:S01]  /*15a0*/  LEA.HI.X R21, R5, R19, R17, 0x1, P0 ;  /* 0x0000001305157211 */ /* 0x008fe200000f0c11 */
[----:B------:R-:W-:-:S04]  /*15b0*/  IMAD.WIDE R22, R14, 0x2, R18 ;  /* 0x000000020e167825 */ /* 0x000fc800078e0212 */
[----:B------:R-:W-:Y:S01]  /*15c0*/  IMAD.WIDE R18, R15, 0x2, R18 ;  /* 0x000000020f127825 */ /* 0x000fe200078e0212 */
[----:B------:R-:W-:Y:S01]  /*15d0*/  @!PT LDS RZ, [RZ] ;  /* 0x00000000fffff984 */ /* 0x000fe20000000800 */
[----:B------:R2:W-:Y:S04]  /*15e0*/  LDGSTS.E.BYPASS.LTC128B.128 [R4+0x6080], [R20.64], !P3 ;  /* 0x0608000014047fae */ /* 0x0005e8000d901d48 */
[----:B------:R2:W-:Y:S04]  /*15f0*/  LDGSTS.E.BYPASS.LTC128B.128 [R4+0x8080], [R22.64], !P2 ;  /* 0x0808000016047fae */ /* 0x0005e8000d101d48 */
[----:B------:R2:W-:Y:S02]  /*1600*/  LDGSTS.E.BYPASS.LTC128B.128 [R4+0xa080], [R18.64], !P1 ;  /* 0x0a08000012047fae */ /* 0x0005e4000c901d48 */
.L_x_260:
[----:B------:R-:W-:Y:S05]  /*1610*/  BSYNC B0 ;  /* 0x0000000000007941 */ /* 0x000fea0003800000 */
.L_x_259:
[----:B--2---:R-:W-:Y:S01]  /*1620*/  IADD3 R4, R10, 0x20, RZ ;  /* 0x000000200a047810 */ /* 0x004fe20007ffe0ff */
[----:B---3--:R2:W3:Y:S01]  /*1630*/  SHFL.IDX PT, R19, R12, 0x1, 0x1c1f ;  /* 0x003c1f000c137f89 */ /* 0x0084e200000e0000 */
[----:B------:R-:W-:Y:S02]  /*1640*/  BSSY B0, `(.L_x_261) ;  /* 0x0000014000007945 */ /* 0x000fe40003800000 */
[----:B------:R-:W-:Y:S01]  /*1650*/  ISETP.GE.AND P0, PT, R4, R11, PT ;  /* 0x0000000b0400720c */ /* 0x000fe20003f06270 */
[----:B------:R2:W4:-:S12]  /*1660*/  SHFL.IDX PT, R18, R13, 0x1, 0x1c1f ;  /* 0x003c1f000d127f89 */ /* 0x00051800000e0000 */
[----:B------:R-:W-:Y:S05]  /*1670*/  @P0 BRA `(.L_x_262) ;  /* 0x0000010000000947 */ /* 0x000fea0003800000 */
[C---:B------:R-:W-:Y:S02]  /*1680*/  IADD3 R15, R5.reuse, 0x40, RZ ;  /* 0x00000040050f7810 */ /* 0x040fe40007ffe0ff */
[----:B------:R-:W-:Y:S02]  /*1690*/  SHF.R.S32.HI R14, RZ, 0x1f, R7 ;  /* 0x0000001fff0e7819 */ /* 0x000fe40000011407 */
[----:B------:R-:W-:Y:S02]  /*16a0*/  SHF.R.S32.HI R4, RZ, 0x1f, R15 ;  /* 0x0000001fff047819 */ /* 0x000fe4000001140f */
[----:B------:R-:W-:Y:S02]  /*16b0*/  LEA.HI R14, R14, R7, RZ, 0x3 ;  /* 0x000000070e0e7211 */ /* 0x000fe400078f18ff */
[----:B------:R-:W-:Y:S01]  /*16c0*/  LEA.HI R4, R4, R15, RZ, 0x3 ;  /* 0x0000000f04047211 */ /* 0x000fe200078f18ff */
[----:B------:R-:W-:Y:S01]  /*16d0*/  IMAD.SHL.U32 R15, R218, 0x2, RZ ;  /* 0x00000002da0f7824 */ /* 0x000fe200078e00ff */
[----:B----4-:R-:W-:-:S02]  /*16e0*/  LEA R20, P0, R5, R18, 0x1 ;  /* 0x0000001205147211 */ /* 0x010fc400078008ff */
[----:B------:R-:W-:Y:S02]  /*16f0*/  LOP3.LUT R14, R14, 0xfffffff8, RZ, 0xc0, !PT ;  /* 0xfffffff80e0e7812 */ /* 0x000fe400078ec0ff */
        /* <DEDUP_REMOVED lines=8> */
.L_x_262:
[----:B------:R-:W-:Y:S05]  /*1780*/  BSYNC B0 ;  /* 0x0000000000007941 */ /* 0x000fea0003800000 */
.L_x_261:
[----:B------:R-:W-:Y:S01]  /*1790*/  IADD3 R4, R10, 0x40, RZ ;  /* 0x000000400a047810 */ /* 0x000fe20007ffe0ff */
[----:B---3--:R3:W1:Y:S01]  /*17a0*/  SHFL.IDX PT, R19, R12, 0x2, 0x1c1f ;  /* 0x005c1f000c137f89 */ /* 0x00866200000e0000 */
[----:B------:R-:W-:Y:S02]  /*17b0*/  BSSY B0, `(.L_x_263) ;  /* 0x0000014000007945 */ /* 0x000fe40003800000 */
[----:B------:R-:W-:Y:S01]  /*17c0*/  ISETP.GE.AND P0, PT, R4, R11, PT ;  /* 0x0000000b0400720c */ /* 0x000fe20003f06270 */
[----:B----4-:R3:W4:-:S12]  /*17d0*/  SHFL.IDX PT, R18, R13, 0x2, 0x1c1f ;  /* 0x005c1f000d127f89 */ /* 0x01071800000e0000 */
        /* <DEDUP_REMOVED lines=10> */
[----:B-1----:R-:W-:Y:S01]  /*1880*/  LEA.HI.X R21, R5, R19, R17, 0x1, P0 ;  /* 0x0000001305157211 */ /* 0x002fe200000f0c11 */
[----:B------:R-:W-:-:S04]  /*1890*/  IMAD.WIDE R22, R14, 0x2, R18 ;  /* 0x000000020e167825 */ /* 0x000fc800078e0212 */
[----:B------:R-:W-:Y:S01]  /*18a0*/  IMAD.WIDE R18, R4, 0x2, R18 ;  /* 0x0000000204127825 */ /* 0x000fe200078e0212 */
[----:B------:R-:W-:Y:S01]  /*18b0*/  @!PT LDS RZ, [RZ] ;  /* 0x00000000fffff984 */ /* 0x000fe20000000800 */
[----:B------:R1:W-:Y:S04]  /*18c0*/  LDGSTS.E.BYPASS.LTC128B.128 [R15+0x7080], [R20.64], !P3 ;  /* 0x07080000140f7fae */ /* 0x0003e8000d901d48 */
[----:B------:R1:W-:Y:S04]  /*18d0*/  LDGSTS.E.BYPASS.LTC128B.128 [R15+0x9080], [R22.64], !P2 ;  /* 0x09080000160f7fae */ /* 0x0003e8000d101d48 */
[----:B------:R1:W-:Y:S02]  /*18e0*/  LDGSTS.E.BYPASS.LTC128B.128 [R15+0xb080], [R18.64], !P1 ;  /* 0x0b080000120f7fae */ /* 0x0003e4000c901d48 */
.L_x_264:
[----:B------:R-:W-:Y:S05]  /*18f0*/  BSYNC B0 ;  /* 0x0000000000007941 */ /* 0x000fea0003800000 */
.L_x_263:
[----:B------:R-:W-:Y:S01]  /*1900*/  IADD3 R10, R10, 0x60, RZ ;  /* 0x000000600a0a7810 */ /* 0x000fe20007ffe0ff */
[----:B------:R-:W5:Y:S01]  /*1910*/  SHFL.IDX PT, R14, R13, 0x3, 0x1c1f ;  /* 0x007c1f000d0e7f89 */ /* 0x000f6200000e0000 */
[----:B------:R-:W-:Y:S01]  /*1920*/  LOP3.LUT R216, R3, 0xfffffff8, RZ, 0xc0, !PT ;  /* 0xfffffff803d87812 */ /* 0x000fe200078ec0ff */
[----:B------:R-:W-:Y:S01]  /*1930*/  IMAD.MOV.U32 R99, RZ, RZ, 0x30 ;  /* 0x00000030ff637424 */ /* 0x000fe200078e00ff */
[----:B------:R-:W-:Y:S01]  /*1940*/  ISETP.GE.AND P0, PT, R10, R11, PT ;  /* 0x0000000b0a00720c */ /* 0x000fe20003f06270 */
[----:B-1----:R1:W2:Y:S01]  /*1950*/  SHFL.IDX PT, R15, R12, 0x3, 0x1c1f ;  /* 0x007c1f000c0f7f89 */ /* 0x0022a200000e0000 */
[----:B------:R-:W-:Y:S01]  /*1960*/  IMAD.SHL.U32 R218, R218, 0x2, RZ ;  /* 0x00000002dada7824 */ /* 0x000fe200078e00ff */
[----:B------:R-:W-:Y:S01]  /*1970*/  P2R R4, PR, RZ, 0x20 ;  /* 0x00000020ff047803 */ /* 0x000fe20000000000 */
[----:B------:R-:W-:Y:S01]  /*1980*/  IMAD.IADD R216, R223, 0x1, -R216 ;  /* 0x00000001dfd87824 */ /* 0x000fe200078e0ad8 */
[----:B------:R-:W-:Y:S01]  /*1990*/  LOP3.LUT P5, RZ, R226, 0x200, RZ, 0xc0, !PT ;  /* 0x00000200e2ff7812 */ /* 0x000fe200078ac0ff */
[----:B------:R-:W-:Y:S01]  /*19a0*/  IMAD R93, R99, c[0x0][0x1e4], RZ ;  /* 0x00007900635d7a24 */ /* 0x000fe200078e02ff */
[----:B------:R-:W-:Y:S01]  /*19b0*/  ULDC.64 UR4, c[0x0][0x1e0] ;  /* 0x0000780000047ab9 */ /* 0x000fe20000000a00 */
[----:B------:R-:W-:Y:S01]  /*19c0*/  IMAD.MOV.U32 R236, RZ, RZ, R230 ;  /* 0x000000ffffec7224 */ /* 0x000fe200078e00e6 */
[----:B------:R-:W-:Y:S01]  /*19d0*/  LOP3.LUT R100, R8, 0x7fffffe, RZ, 0xc0, !PT ;  /* 0x07fffffe08647812 */ /* 0x000fe200078ec0ff */
[----:B------:R-:W-:Y:S01]  /*19e0*/  USHF.L.U32 UR7, UR4, 0x5, URZ ;  /* 0x0000000504077899 */ /* 0x000fe2000800063f */
[----:B------:R-:W-:Y:S01]  /*19f0*/  SHF.R.S32.HI R8, RZ, 0x1f, R101 ;  /* 0x0000001fff087819 */ /* 0x000fe20000011465 */
[----:B------:R-:W-:Y:S01]  /*1a00*/  UMOV UR6, 0x5 ;  /* 0x0000000500067882 */ /* 0x000fe20000000000 */
[----:B------:R-:W-:Y:S01]  /*1a10*/  @!P0 SHF.R.S32.HI R10, RZ, 0x1f, R7 ;  /* 0x0000001fff0a8819 */ /* 0x000fe20000011407 */
[----:B------:R-:W-:Y:S01]  /*1a20*/  USHF.L.U64.HI UR6, UR4, UR6, UR5 ;  /* 0x0000000604067299 */ /* 0x000fe20008010205 */
[----:B------:R-:W-:Y:S01]  /*1a30*/  IMAD.IADD R100, R101, 0x1, -R100 ;  /* 0x0000000165647824 */ /* 0x000fe200078e0a64 */
[----:B------:R-:W-:Y:S01]  /*1a40*/  LEA.HI R101, R8, R101, RZ, 0x3 ;  /* 0x0000006508657211 */ /* 0x000fe200078f18ff */
[----:B------:R-:W-:Y:S01]  /*1a50*/  IMAD.MOV.U32 R234, RZ, RZ, R228 ;  /* 0x000000ffffea7224 */ /* 0x000fe200078e00e4 */
[----:B------:R-:W-:Y:S01]  /*1a60*/  @!P0 LEA.HI R7, R10, R7, RZ, 0x3 ;  /* 0x000000070a078211 */ /* 0x000fe200078f18ff */
[----:B------:R-:W-:Y:S01]  /*1a70*/  IMAD.SHL.U32 R6, R6, 0x40, RZ ;  /* 0x0000004006067824 */ /* 0x000fe200078e00ff */
[----:B------:R-:W-:Y:S01]  /*1a80*/  SHF.R.S32.HI R10, RZ, 0x4, R9 ;  /* 0x00000004ff0a7819 */ /* 0x000fe20000011409 */
[----:B------:R-:W-:Y:S01]  /*1a90*/  IMAD.SHL.U32 R101, R101, 0x20, RZ ;  /* 0x0000002065657824 */ /* 0x000fe200078e00ff */
[----:B------:R-:W-:-:S02]  /*1aa0*/  @!P0 LOP3.LUT R7, R7, 0xfffffff8, RZ, 0xc0, !PT ;  /* 0xfffffff807078812 */ /* 0x000fc400078ec0ff */
[C---:B-123--:R-:W-:Y:S02]  /*1ab0*/  @!P0 IADD3 R12, R5.reuse, 0x40, RZ ;  /* 0x00000040050c8810 */ /* 0x04efe40007ffe0ff */
[----:B-----5:R-:W-:Y:S01]  /*1ac0*/  @!P0 LEA R16, P4, R5, R14, 0x1 ;  /* 0x0000000e05108211 */ /* 0x020fe200078808ff */
[----:B----4-:R-:W-:Y:S01]  /*1ad0*/  @!P0 IMAD.WIDE R18, R7, 0x2, R14 ;  /* 0x0000000207128825 */ /* 0x010fe200078e020e */
[----:B------:R-:W-:Y:S02]  /*1ae0*/  @!P0 SHF.R.S32.HI R7, RZ, 0x1f, R12 ;  /* 0x0000001fff078819 */ /* 0x000fe4000001140c */
[----:B------:R-:W-:Y:S02]  /*1af0*/  LEA.HI R97, R9, R10, RZ, 0x1 ;  /* 0x0000000a09617211 */ /* 0x000fe400078f08ff */
[----:B------:R-:W-:Y:S02]  /*1b00*/  LEA.HI R9, R216, R216, RZ, 0x1 ;  /* 0x000000d8d8097211 */ /* 0x000fe400078f08ff */
[----:B------:R-:W-:-:S02]  /*1b10*/  @!P0 LEA.HI R7, R7, R12, RZ, 0x3 ;  /* 0x0000000c07078211 */ /* 0x000fc400078f18ff */
[----:B------:R-:W-:Y:S02]  /*1b20*/  @!P0 LEA.HI.X R17, R5, R15, R17, 0x1, P4 ;  /* 0x0000000f05118211 */ /* 0x000fe400020f0c11 */
[----:B------:R-:W-:Y:S02]  /*1b30*/  SHF.R.S32.HI R5, RZ, 0x1, R9 ;  /* 0x00000001ff057819 */ /* 0x000fe40000011409 */
[----:B------:R-:W-:Y:S01]  /*1b40*/  @!P0 LOP3.LUT R7, R7, 0xfffffff8, RZ, 0xc0, !PT ;  /* 0xfffffff807078812 */ /* 0x000fe200078ec0ff */
[----:B------:R-:W-:Y:S01]  /*1b50*/  @!PT LDS RZ, [RZ] ;  /* 0x00000000fffff984 */ /* 0x000fe20000000800 */
[----:B------:R1:W-:Y:S01]  /*1b60*/  @!P0 LDGSTS.E.BYPASS.LTC128B.128 [R218+0x7880], [R16.64], !P3 ;  /* 0x0788000010da8fae */ /* 0x0003e2000d901d48 */
[----:B------:R-:W-:Y:S01]  /*1b70*/  LOP3.LUT R97, R97, 0xfffffffe, RZ, 0xc0, !PT ;  /* 0xfffffffe61617812 */ /* 0x000fe200078ec0ff */
[----:B------:R-:W-:Y:S01]  /*1b80*/  IMAD.SHL.U32 R3, R5, 0x40, RZ ;  /* 0x0000004005037824 */ /* 0x000fe200078e00ff */
[C---:B------:R-:W-:Y:S01]  /*1b90*/  LOP3.LUT P3, RZ, R226.reuse, 0x80, RZ, 0xc0, !PT ;  /* 0x00000080e2ff7812 */ /* 0x040fe2000786c0ff */
[----:B------:R-:W-:Y:S01]  /*1ba0*/  @!P0 IMAD.WIDE R14, R7, 0x2, R14 ;  /* 0x00000002070e8825 */ /* 0x000fe200078e020e */
[----:B------:R-:W-:Y:S01]  /*1bb0*/  LOP3.LUT R7, R9, 0x3fffffe, RZ, 0xc0, !PT ;  /* 0x03fffffe09077812 */ /* 0x000fe200078ec0ff */
[----:B------:R1:W-:Y:S01]  /*1bc0*/  @!P0 LDGSTS.E.BYPASS.LTC128B.128 [R218+0x9880], [R18.64], !P2 ;  /* 0x0988000012da8fae */ /* 0x0003e2000d101d48 */
[----:B------:R-:W-:Y:S01]  /*1bd0*/  LOP3.LUT P4, RZ, R226, 0x100, RZ, 0xc0, !PT ;  /* 0x00000100e2ff7812 */ /* 0x000fe2000788c0ff */
[----:B------:R-:W-:Y:S01]  /*1be0*/  IMAD.SHL.U32 R9, R2, 0x8, RZ ;  /* 0x0000000802097824 */ /* 0x000fe200078e00ff */
[----:B------:R-:W-:Y:S01]  /*1bf0*/  LOP3.LUT R2, R3, 0xc0, RZ, 0xc0, !PT ;  /* 0x000000c003027812 */ /* 0x000fe200078ec0ff */
[----:B------:R-:W-:Y:S01]  /*1c00*/  IMAD R3, R148, -0x30, R99 ;  /* 0xffffffd094037824 */ /* 0x000fe200078e0263 */
[----:B------:R2:W-:Y:S01]  /*1c10*/  @!P0 LDGSTS.E.BYPASS.LTC128B.128 [R218+0xb880], [R14.64], !P1 ;  /* 0x0b8800000eda8fae */ /* 0x0005e2000c901d48 */
[----:B------:R-:W-:Y:S01]  /*1c20*/  IMAD.IADD R216, R216, 0x1, -R7 ;  /* 0x00000001d8d87824 */ /* 0x000fe200078e0a07 */
[----:B------:R-:W-:Y:S01]  /*1c30*/  LOP3.LUT R7, R2, 0x8, R9, 0xf8, !PT ;  /* 0x0000000802077812 */ /* 0x000fe200078ef809 */
[----:B------:R-:W-:Y:S01]  /*1c40*/  IMAD.IADD R92, R220, 0x1, R3 ;  /* 0x00000001dc5c7824 */ /* 0x000fe200078e0203 */
[----:B------:R-:W-:Y:S01]  /*1c50*/  SHF.R.U32.HI R2, RZ, 0x3, R2 ;  /* 0x00000003ff027819 */ /* 0x000fe20000011602 */
[----:B------:R-:W-:Y:S01]  /*1c60*/  IMAD.IADD R97, R10, 0x1, -R97 ;  /* 0x000000010a617824 */ /* 0x000fe200078e0a61 */
[----:B------:R-:W-:Y:S01]  /*1c70*/  LOP3.LUT P0, RZ, R5, 0x2, RZ, 0xc0, !PT ;  /* 0x0000000205ff7812 */ /* 0x000fe2000780c0ff */
[----:B------:R-:W-:Y:S01]  /*1c80*/  IMAD.WIDE.U32 R98, R99, c[0x0][0x1e0], RZ ;  /* 0x0000780063627a25 */ /* 0x000fe200078e00ff */
[----:B------:R-:W-:Y:S01]  /*1c90*/  IMNMX R10, R92, 0x30, PT ;  /* 0x000000305c0a7817 */ /* 0x000fe20003800200 */
[----:B------:R-:W0:Y:S01]  /*1ca0*/  LDGDEPBAR ;  /* 0x00000000000079af */ /* 0x000e220000000000 */
[----:B------:R-:W-:Y:S01]  /*1cb0*/  LOP3.LUT R7, R7, R2, RZ, 0x3c, !PT ;  /* 0x0000000207077212 */ /* 0x000fe200078e3cff */
[----:B------:R-:W-:Y:S01]  /*1cc0*/  IMAD R216, R97, 0x8, R216 ;  /* 0x0000000861d87824 */ /* 0x000fe200078e02d8 */
[----:B------:R-:W-:Y:S01]  /*1cd0*/  IADD3 R2, R148, -0x1, RZ ;  /* 0xffffffff94027810 */ /* 0x000fe20007ffe0ff */
[----:B------:R-:W-:Y:S01]  /*1ce0*/  IMAD.IADD R9, R10, 0x1, -R247 ;  /* 0x000000010a097824 */ /* 0x000fe200078e0af7 */
[----:B------:R-:W-:Y:S01]  /*1cf0*/  ISETP.GT.AND P2, PT, R223, 0x3f, PT ;  /* 0x0000003fdf00780c */ /* 0x000fe20003f44270 */
[----:B------:R-:W-:Y:S01]  /*1d00*/  IMAD.U32 R216, R216, 0x20, R7 ;  /* 0x00000020d8d87824 */ /* 0x000fe200078e0007 */
[----:B------:R-:W-:Y:S01]  /*1d10*/  SHF.R.S32.HI R5, RZ, 0x1f, R2 ;  /* 0x0000001fff057819 */ /* 0x000fe20000011402 */
[----:B------:R-:W-:Y:S01]  /*1d20*/  IMAD.IADD R93, R99, 0x1, R93 ;  /* 0x00000001635d7824 */ /* 0x000fe200078e025d */
[----:B------:R-:W-:Y:S01]  /*1d30*/  ISETP.GE.AND P1, PT, R9, 0x1, PT ;  /* 0x000000010900780c */ /* 0x000fe20003f26270 */
[----:B------:R-:W-:Y:S01]  /*1d40*/  IMAD.SHL.U32 R216, R216, 0x2, RZ ;  /* 0x00000002d8d87824 */ /* 0x000fe200078e00ff */
[----:B------:R-:W-:Y:S01]  /*1d50*/  BAR.SYNC.DEFER_BLOCKING 0x0 ;  /* 0x0000000000007b1d */ /* 0x000fe20000010000 */
[----:B------:R-:W-:Y:S01]  /*1d60*/  IMAD R7, R93, R2, RZ ;  /* 0x000000025d077224 */ /* 0x000fe200078e02ff */
[----:B------:R-:W-:Y:S01]  /*1d70*/  SEL R52, RZ, 0x1, P5 ;  /* 0x00000001ff347807 */ /* 0x000fe20002800000 */
[----:B------:R-:W-:Y:S01]  /*1d80*/  IMAD.WIDE.U32 R12, R2, R98, R236 ;  /* 0x00000062020c7225 */ /* 0x000fe200078e00ec */
[----:B------:R-:W-:-:S02]  /*1d90*/  IADD3 R10, R216, 0x3c80, RZ ;  /* 0x00003c80d80a7810 */ /* 0x000fc40007ffe0ff */
[----:B------:R-:W-:Y:S01]  /*1da0*/  IADD3 R215, R216, 0x3ca0, RZ ;  /* 0x00003ca0d8d77810 */ /* 0x000fe20007ffe0ff */
[C---:B------:R-:W-:Y:S01]  /*1db0*/  IMAD R7, R5.reuse, R98, R7 ;  /* 0x0000006205077224 */ /* 0x040fe200078e0207 */
[----:B------:R-:W-:Y:S01]  /*1dc0*/  @P0 IADD3 R215, R10, -0x20, RZ ;  /* 0xffffffe00ad70810 */ /* 0x000fe20007ffe0ff */
[----:B------:R-:W-:Y:S01]  /*1dd0*/  IMAD R5, R5, c[0x0][0x208], RZ ;  /* 0x0000820005057a24 */ /* 0x000fe200078e02ff */
[----:B------:R-:W-:Y:S01]  /*1de0*/  LOP3.LUT R6, R6, 0xc0, RZ, 0xc0, !PT ;  /* 0x000000c006067812 */ /* 0x000fe200078ec0ff */
[----:B------:R-:W-:Y:S01]  /*1df0*/  IMAD.IADD R7, R13, 0x1, R7 ;  /* 0x000000010d077824 */ /* 0x000fe200078e0207 */
[----:B--2---:R-:W-:Y:S01]  /*1e00*/  @P1 LEA R14, P0, R12, c[0x0][0x1c8], 0x1 ;  /* 0x000072000c0e1a11 */ /* 0x004fe200078008ff */
[----:B------:R-:W-:Y:S01]  /*1e10*/  IMAD R5, R2, c[0x0][0x20c], R5 ;  /* 0x0000830002057a24 */ /* 0x000fe200078e0205 */
[----:B------:R-:W-:Y:S01]  /*1e20*/  LOP3.LUT R101, R101, 0xffffff00, RZ, 0xc0, !PT ;  /* 0xffffff0065657812 */ /* 0x000fe200078ec0ff */
[----:B------:R-:W-:Y:S01]  /*1e30*/  IMAD.SHL.U32 R97, R97, 0x8, RZ ;  /* 0x0000000861617824 */ /* 0x000fe200078e00ff */
[----:B------:R-:W-:-:S02]  /*1e40*/  @P1 LEA.HI.X R15, R12, c[0x0][0x1cc], R7, 0x1, P0 ;  /* 0x000073000c0f1a11 */ /* 0x000fc400000f0c07 */
[----:B------:R-:W-:Y:S02]  /*1e50*/  ISETP.GE.AND P0, PT, R9, 0x21, PT ;  /* 0x000000210900780c */ /* 0x000fe40003f06270 */
[----:B------:R-:W-:Y:S02]  /*1e60*/  SEL R9, RZ, 0x2, P3 ;  /* 0x00000002ff097807 */ /* 0x000fe40001800000 */
[----:B------:R-:W-:Y:S01]  /*1e70*/  LOP3.LUT R97, R6, 0x8, R97, 0xf8, !PT ;  /* 0x0000000806617812 */ /* 0x000fe200078ef861 */
[----:B------:R-:W-:Y:S01]  /*1e80*/  @!PT LDS RZ, [RZ] ;  /* 0x00000000fffff984 */ /* 0x000fe20000000800 */
[----:B------:R-:W-:Y:S01]  /*1e90*/  @!PT LDS RZ, [RZ] ;  /* 0x00000000fffff984 */ /* 0x000fe20000000800 */
[----:B------:R-:W-:Y:S01]  /*1ea0*/  @!PT LDS RZ, [RZ] ;  /* 0x00000000fffff984 */ /* 0x000fe20000000800 */
[----:B------:R2:W-:Y:S02]  /*1eb0*/  @P1 LDGSTS.E.BYPASS.LTC128B.128 [R218+0x3c80], [R14.64], !P5 ;  /* 0x03c800000eda1fae */ /* 0x0005e4000e901d48 */
[----:B------:R-:W-:Y:S01]  /*1ec0*/  IMAD.IADD R52, R9, 0x1, R52 ;  /* 0x0000000109347824 */ /* 0x000fe200078e0234 */
[----:B------:R-:W-:Y:S01]  /*1ed0*/  SHF.R.U32.HI R6, RZ, 0x3, R6 ;  /* 0x00000003ff067819 */ /* 0x000fe20000011606 */
[----:B------:R2:W-:Y:S01]  /*1ee0*/  @P1 LDGSTS.E.BYPASS.LTC128B.128 [R218+0x4880], [R14.64+0x40], !P3 ;  /* 0x048800400eda1fae */ /* 0x0005e2000d901d48 */
[----:B------:R-:W-:-:S02]  /*1ef0*/  IADD3 R76, R3, R220, -R247 ;  /* 0x000000dc034c7210 */ /* 0x000fc40007ffe8f7 */
[----:B------:R-:W-:Y:S01]  /*1f00*/  LOP3.LUT R97, R97, R6, RZ, 0x3c, !PT ;  /* 0x0000000661617212 */ /* 0x000fe200078e3cff */
[----:B------:R2:W-:Y:S01]  /*1f10*/  @P1 LDGSTS.E.BYPASS.LTC128B.128 [R218+0x5480], [R14.64+0x80], !P4 ;  /* 0x054800800eda1fae */ /* 0x0005e2000e101d48 */
[----:B------:R-:W-:Y:S01]  /*1f20*/  @P0 IADD3 R8, P1, R12, UR7, RZ ;  /* 0x000000070c080c10 */ /* 0x000fe2000ff3e0ff */
[----:B------:R-:W-:Y:S01]  /*1f30*/  IMAD.WIDE.U32 R12, R2, c[0x0][0x208], RZ ;  /* 0x00008200020c7a25 */ /* 0x000fe200078e00ff */
[----:B------:R-:W-:Y:S02]  /*1f40*/  LOP3.LUT R226, R226, 0xffffffbf, RZ, 0xc0, !PT ;  /* 0xffffffbfe2e27812 */ /* 0x000fe400078ec0ff */
[----:B------:R-:W-:Y:S01]  /*1f50*/  @P0 IADD3.X R7, R7, UR6, RZ, P1, !PT ;  /* 0x0000000607070c10 */ /* 0x000fe20008ffe4ff */
[----:B------:R-:W-:Y:S01]  /*1f60*/  IMAD.IADD R5, R13, 0x1, R5 ;  /* 0x000000010d057824 */ /* 0x000fe200078e0205 */
[----:B------:R-:W-:Y:S02]  /*1f70*/  @P0 LEA R10, P1, R8, c[0x0][0x1c8], 0x1 ;  /* 0x00007200080a0a11 */ /* 0x000fe400078208ff */
[----:B------:R-:W-:-:S02]  /*1f80*/  @P2 LOP3.LUT R226, R226, 0x40, RZ, 0xfc, !PT ;  /* 0x00000040e2e22812 */ /* 0x000fc400078efcff */
[----:B------:R-:W-:Y:S01]  /*1f90*/  @P0 LEA.HI.X R11, R8, c[0x0][0x1cc], R7, 0x1, P1 ;  /* 0x00007300080b0a11 */ /* 0x000fe200008f0c07 */
[----:B------:R-:W-:Y:S01]  /*1fa0*/  IMAD.WIDE.U32 R8, R12, 0x30, R234 ;  /* 0x000000300c087825 */ /* 0x000fe200078e00ea */
[C---:B------:R-:W-:Y:S02]  /*1fb0*/  IADD3 R211, R215.reuse, 0x400, RZ ;  /* 0x00000400d7d37810 */ /* 0x040fe40007ffe0ff */
[----:B------:R-:W-:Y:S01]  /*1fc0*/  IADD3 R210, R215, 0x800, RZ ;  /* 0x00000800d7d27810 */ /* 0x000fe20007ffe0ff */
[----:B------:R3:W-:Y:S01]  /*1fd0*/  @P0 LDGSTS.E.BYPASS.LTC128B.128 [R218+0x4480], [R10.64], !P5 ;  /* 0x044800000ada0fae */ /* 0x0007e2000e901d48 */
[----:B------:R-:W-:Y:S01]  /*1fe0*/  ISETP.NE.AND P5, PT, R4, RZ, PT ;  /* 0x000000ff0400720c */ /* 0x000fe20003fa5270 */
[----:B------:R-:W-:Y:S01]  /*1ff0*/  IMAD R4, R5, 0x30, RZ ;  /* 0x0000003005047824 */ /* 0x000fe200078e02ff */
[C---:B------:R-:W-:Y:S01]  /*2000*/  IADD3 R209, R215.reuse, 0xc00, RZ ;  /* 0x00000c00d7d17810 */ /* 0x040fe20007ffe0ff */
[----:B------:R3:W-:Y:S01]  /*2010*/  @P0 LDGSTS.E.BYPASS.LTC128B.128 [R218+0x5080], [R10.64+0x40], !P3 ;  /* 0x050800400ada0fae */ /* 0x0007e2000d901d48 */
[----:B------:R-:W-:Y:S01]  /*2020*/  @!P2 IMAD.MOV.U32 R7, RZ, RZ, c[0x0][0x208] ;  /* 0x00008200ff07a624 */ /* 0x000fe200078e00ff */
[----:B------:R-:W-:Y:S01]  /*2030*/  IADD3 R208, R215, 0x1000, RZ ;  /* 0x00001000d7d07810 */ /* 0x000fe20007ffe0ff */
[----:B------:R-:W-:Y:S01]  /*2040*/  IMAD.IADD R4, R9, 0x1, R4 ;  /* 0x0000000109047824 */ /* 0x000fe200078e0204 */
[----:B------:R3:W-:Y:S01]  /*2050*/  @P0 LDGSTS.E.BYPASS.LTC128B.128 [R218+0x5c80], [R10.64+0x80], !P4 ;  /* 0x05c800800ada0fae */ /* 0x0007e2000e101d48 */
[C---:B------:R-:W-:Y:S01]  /*2060*/  LEA R54, P0, R8.reuse, c[0x0][0x1f8], 0x1 ;  /* 0x00007e0008367a11 */ /* 0x040fe200078008ff */
[----:B------:R-:W-:Y:S01]  /*2070*/  @!P2 IMAD.MOV.U32 R5, RZ, RZ, c[0x0][0x20c] ;  /* 0x00008300ff05a624 */ /* 0x000fe200078e00ff */
[----:B------:R-:W-:Y:S01]  /*2080*/  SEL R9, RZ, 0x4, P4 ;  /* 0x00000004ff097807 */ /* 0x000fe20002000000 */
[----:B------:R-:W0:Y:S01]  /*2090*/  LDGDEPBAR ;  /* 0x00000000000079af */ /* 0x000e220000000000 */
[----:B------:R-:W-:-:S02]  /*20a0*/  LEA.HI.X R55, R8, c[0x0][0x1fc], R4, 0x1, P0 ;  /* 0x00007f0008377a11 */ /* 0x000fc400000f0c04 */
[----:B------:R-:W-:Y:S01]  /*20b0*/  @!P2 LEA R102, P0, R7, R54, 0x6 ;  /* 0x000000360766a211 */ /* 0x000fe200078030ff */
[----:B------:R-:W-:Y:S01]  /*20c0*/  IMAD.IADD R4, R9, 0x1, R52 ;  /* 0x0000000109047824 */ /* 0x000fe200078e0234 */
[----:B------:R-:W-:Y:S02]  /*20d0*/  IADD3 R207, R215, 0x1400, RZ ;  /* 0x00001400d7cf7810 */ /* 0x000fe40007ffe0ff */
[----:B------:R-:W-:Y:S02]  /*20e0*/  @!P2 LEA.HI.X R103, R7, R55, R5, 0x6, P0 ;  /* 0x000000370767a211 */ /* 0x000fe400000f3405 */
[----:B------:R-:W-:Y:S02]  /*20f0*/  LOP3.LUT P0, RZ, R4, 0x1, RZ, 0xc0, !PT ;  /* 0x0000000104ff7812 */ /* 0x000fe4000780c0ff */
[----:B------:R-:W-:Y:S02]  /*2100*/  IADD3 R206, R215, 0x1800, RZ ;  /* 0x00001800d7ce7810 */ /* 0x000fe40007ffe0ff */
[----:B------:R-:W-:-:S02]  /*2110*/  ISETP.LT.OR P0, PT, R76, 0x1, !P0 ;  /* 0x000000014c00780c */ /* 0x000fc40004701670 */
[C---:B------:R-:W-:Y:S02]  /*2120*/  IADD3 R205, R215.reuse, 0x1c00, RZ ;  /* 0x00001c00d7cd7810 */ /* 0x040fe40007ffe0ff */
[----:B------:R-:W-:Y:S01]  /*2130*/  IADD3 R204, R215, 0x2000, RZ ;  /* 0x00002000d7cc7810 */ /* 0x000fe20007ffe0ff */
[----:B---3--:R-:W-:Y:S01]  /*2140*/  IMAD R11, R94, 0x200, R101 ;  /* 0x000002005e0b7824 */ /* 0x008fe200078e0265 */
[----:B------:R-:W-:-:S04]  /*2150*/  DEPBAR.LE SB0, 0x1 ;  /* 0x000080400000791a */ /* 0x000fc80000000000 */
[----:B------:R-:W-:-:S04]  /*2160*/  DEPBAR.LE SB0, 0x0 ;  /* 0x000080000000791a */ /* 0x000fc80000000000 */
[----:B------:R-:W-:Y:S01]  /*2170*/  BAR.SYNC.DEFER_BLOCKING 0x0 ;  /* 0x0000000000007b1d */ /* 0x000fe20000010000 */
[C---:B------:R-:W-:Y:S02]  /*2180*/  IMAD R6, R100.reuse, 0x20, R11 ;  /* 0x0000002064067824 */ /* 0x040fe400078e020b */
[----:B------:R-:W-:Y:S02]  /*2190*/  IMAD R100, R100, 0x20, R101 ;  /* 0x0000002064647824 */ /* 0x000fe400078e0265 */
[----:B------:R-:W-:-:S04]  /*21a0*/  IMAD.IADD R217, R97, 0x1, R6 ;  /* 0x0000000161d97824 */ /* 0x000fc800078e0206 */
[----:B------:R-:W-:-:S04]  /*21b0*/  IMAD.SHL.U32 R217, R217, 0x2, RZ ;  /* 0x00000002d9d97824 */ /* 0x000fc800078e00ff */
[----:B------:R-:W-:Y:S01]  /*21c0*/  IMAD R213, R0, 0x2, R217 ;  /* 0x0000000200d57824 */ /* 0x000fe200078e02d9 */
[----:B------:R-:W-:Y:S04]  /*21d0*/  LDSM.16.M88.4 R44, [R217+0x6080] ;  /* 0x00608000d92c783b */ /* 0x000fe80000000200 */
[----:B------:R-:W-:Y:S04]  /*21e0*/  LDSM.16.M88.4 R48, [R217+0x7080] ;  /* 0x00708000d930783b */ /* 0x000fe80000000200 */
[----:B------:R-:W3:Y:S04]  /*21f0*/  LDSM.16.M88.4 R64, [R216+0x3c80] ;  /* 0x003c8000d840783b */ /* 0x000ee80000000200 */
[----:B------:R-:W2:Y:S04]  /*2200*/  LDSM.16.M88.4 R56, [R216+0x4080] ;  /* 0x00408000d838783b */ /* 0x000ea80000000200 */
[----:B------:R-:W4:Y:S04]  /*2210*/  LDSM.16.M88.4 R72, [R216+0x4480] ;  /* 0x00448000d848783b */ /* 0x000f280000000200 */
[----:B------:R-:W-:Y:S04]  /*2220*/  LDSM.16.M88.4 R24, [R213+0x6080] ;  /* 0x00608000d518783b */ /* 0x000fe80000000200 */
[----:B------:R-:W-:Y:S04]  /*2230*/  LDSM.16.M88.4 R40, [R213+0x7080] ;  /* 0x00708000d528783b */ /* 0x000fe80000000200 */
[----:B------:R-:W-:Y:S04]  /*2240*/  LDSM.16.M88.4 R36, [R215] ;  /* 0x00000000d724783b */ /* 0x000fe80000000200 */
[----:B------:R-:W5:Y:S04]  /*2250*/  LDSM.16.M88.4 R32, [R215+0x400] ;  /* 0x00040000d720783b */ /* 0x000f680000000200 */
[----:B------:R-:W4:Y:S04]  /*2260*/  LDSM.16.M88.4 R28, [R215+0x800] ;  /* 0x00080000d71c783b */ /* 0x000f280000000200 */
[----:B------:R-:W-:Y:S01]  /*2270*/  @!PT LDS RZ, [RZ] ;  /* 0x00000000fffff984 */ /* 0x000fe20000000800 */
[----:B------:R-:W-:Y:S01]  /*2280*/  @!PT LDS RZ, [RZ] ;  /* 0x00000000fffff984 */ /* 0x000fe20000000800 */
[----:B------:R-:W-:Y:S01]  /*2290*/  @!PT LDS RZ, [RZ] ;  /* 0x00000000fffff984 */ /* 0x000fe20000000800 */
[----:B------:R4:W-:Y:S01]  /*22a0*/  LDGSTS.E.BYPASS.LTC128B.128 [R218+0x1880], [R54.64], !P0 ;  /* 0x0188000036da7fae */ /* 0x0009e2000c101d48 */
[----:B------:R-:W-:-:S04]  /*22b0*/  LOP3.LUT P0, RZ, R4, 0x2, RZ, 0xc0, !PT ;  /* 0x0000000204ff7812 */ /* 0x000fc8000780c0ff */
[----:B------:R-:W-:Y:S01]  /*22c0*/  ISETP.LT.OR P0, PT, R76, 0x1, !P0 ;  /* 0x000000014c00780c */ /* 0x000fe20004701670 */
[C---:B---3--:R-:W-:Y:S08]  /*22d0*/  HMMA.16816.F32.BF16 R20, R48.reuse, R64, RZ ;  /* 0x000000403014723c */ /* 0x048ff000000418ff */
[----:B--2---:R-:W-:Y:S04]  /*22e0*/  HMMA.16816.F32.BF16 R12, R48, R56, RZ ;  /* 0x00000038300c723c */ /* 0x004fe800000418ff */
[----:B------:R2:W-:Y:S01]  /*22f0*/  LDGSTS.E.BYPASS.LTC128B.128 [R218+0x2480], [R54.64+0x40], !P0 ;  /* 0x0248004036da7fae */ /* 0x0005e2000c101d48 */
[----:B------:R-:W-:-:S04]  /*2300*/  LOP3.LUT P0, RZ, R4, 0x4, RZ, 0xc0, !PT ;  /* 0x0000000404ff7812 */ /* 0x000fc8000780c0ff */
[----:B------:R-:W-:Y:S01]  /*2310*/  ISETP.LT.OR P0, PT, R76, 0x1, !P0 ;  /* 0x000000014c00780c */ /* 0x000fe20004701670 */
[C---:B-1----:R-:W-:Y:S08]  /*2320*/  HMMA.16816.F32.BF16 R16, R48.reuse, R66, RZ ;  /* 0x000000423010723c */ /* 0x042ff000000418ff */
[----:B------:R-:W-:Y:S04]  /*2330*/  HMMA.16816.F32.BF16 R8, R48, R58, RZ ;  /* 0x0000003a3008723c */ /* 0x000fe800000418ff */
[----:B------:R2:W-:Y:S01]  /*2340*/  LDGSTS.E.BYPASS.LTC128B.128 [R218+0x3080], [R54.64+0x80], !P0 ;  /* 0x0308008036da7fae */ /* 0x0005e2000c101d48 */
[----:B------:R-:W-:-:S03]  /*2350*/  @!P2 LOP3.LUT P0, RZ, R52, 0x1, RZ, 0xc0, !PT ;  /* 0x0000000134ffa812 */ /* 0x000fc6000780c0ff */
[----:B------:R-:W-:Y:S01]  /*2360*/  HMMA.16816.F32.BF16 R68, R44, R64, RZ ;  /* 0x000000402c44723c */ /* 0x000fe200000418ff */
[----:B------:R-:W-:-:S07]  /*2370*/  @!P2 ISETP.LT.OR P0, PT, R76, 0x21, !P0 ;  /* 0x000000214c00a80c */ /* 0x000fce0004701670 */
[----:B------:R-:W-:Y:S06]  /*2380*/  HMMA.16816.F32.BF16 R60, R44, R56, RZ ;  /* 0x000000382c3c723c */ /* 0x000fec00000418ff */
[----:B------:R1:W-:Y:S01]  /*2390*/  @!P2 LDGSTS.E.BYPASS.LTC128B.128 [R218+0x2080], [R102.64], !P0 ;  /* 0x0208000066daafae */ /* 0x0003e2000c101d48 */
[----:B------:R-:W-:Y:S01]  /*23a0*/  @!P2 LOP3.LUT P0, RZ, R52, 0x2, RZ, 0xc0, !PT ;  /* 0x0000000234ffa812 */ /* 0x000fe2000780c0ff */
[----:B----4-:R-:W-:Y:S03]  /*23b0*/  HMMA.16816.F32.BF16 R4, R48, R72, RZ ;  /* 0x000000483004723c */ /* 0x010fe600000418ff */
[----:B------:R-:W-:-:S05]  /*23c0*/  @!P2 ISETP.LT.OR P0, PT, R76, 0x21, !P0 ;  /* 0x000000214c00a80c */ /* 0x000fca0004701670 */
[C---:B------:R-:W-:Y:S08]  /*23d0*/  HMMA.16816.F32.BF16 R64, R44.reuse, R66, RZ ;  /* 0x000000422c40723c */ /* 0x040ff000000418ff */
[----:B------:R1:W-:Y:S01]  /*23e0*/  @!P2 LDGSTS.E.BYPASS.LTC128B.128 [R218+0x2c80], [R102.64+0x40], !P0 ;  /* 0x02c8004066daafae */ /* 0x0003e2000c101d48 */
[----:B------:R-:W-:Y:S01]  /*23f0*/  @!P2 ISETP.LT.OR P0, PT, R76, 0x21, P4 ;  /* 0x000000214c00a80c */ /* 0x000fe20002701670 */
[C---:B------:R-:W-:Y:S08]  /*2400*/  HMMA.16816.F32.BF16 R56, R44.reuse, R58, RZ ;  /* 0x0000003a2c38723c */ /* 0x040ff000000418ff */
[----:B--2---:R-:W-:Y:S04]  /*2410*/  HMMA.16816.F32.BF16 R52, R44, R72, RZ ;  /* 0x000000482c34723c */ /* 0x004fe800000418ff */
[----:B------:R1:W-:Y:S01]  /*2420*/  @!P2 LDGSTS.E.BYPASS.LTC128B.128 [R218+0x3880], [R102.64+0x80], !P0 ;  /* 0x0388008066daafae */ /* 0x0003e2000c101d48 */
[----:B------:R-:W-:Y:S01]  /*2430*/  ISETP.GT.AND P0, PT, R2, R219, PT ;  /* 0x000000db0200720c */ /* 0x000fe20003f04270 */
[----:B------:R-:W-:-:S02]  /*2440*/  IMAD.IADD R2, R97, 0x1, R100 ;  /* 0x0000000161027824 */ /* 0x000fc400078e0264 */
[-C--:B------:R-:W-:Y:S01]  /*2450*/  HMMA.16816.F32.BF16 R48, R48, R74.reuse, RZ ;  /* 0x0000004a3030723c */ /* 0x080fe200000418ff */
[----:B------:R-:W-:Y:S04]  /*2460*/  LDSM.16.M88.4 R88, [R217+0x9080] ;  /* 0x00908000d958783b */ /* 0x000fe80000000200 */
[----:B------:R-:W2:Y:S03]  /*2470*/  LDSM.16.M88.4 R80, [R216+0x4c80] ;  /* 0x004c8000d850783b */ /* 0x000ea60000000200 */
[----:B------:R-:W-:Y:S01]  /*2480*/  HMMA.16816.F32.BF16 R44, R44, R74, RZ ;  /* 0x0000004a2c2c723c */ /* 0x000fe200000418ff */
[----:B------:R-:W3:Y:S04]  /*2490*/  LDSM.16.M88.4 R84, [R216+0x4880] ;  /* 0x00488000d854783b */ /* 0x000ee80000000200 */
[----:B------:R-:W4:Y:S03]  /*24a0*/  LDSM.16.M88.4 R76, [R216+0x5080] ;  /* 0x00508000d84c783b */ /* 0x000f260000000200 */
[C---:B-----5:R-:W-:Y:S01]  /*24b0*/  HMMA.16816.F32.BF16 R12, R40.reuse, R32, R12 ;  /* 0x00000020280c723c */ /* 0x060fe2000004180c */
[----:B------:R-:W5:Y:S04]  /*24c0*/  LDSM.16.M88.4 R72, [R217+0x8080] ;  /* 0x00808000d948783b */ /* 0x000f680000000200 */
[----:B------:R-:W0:Y:S03]  /*24d0*/  LDGDEPBAR ;  /* 0x00000000000079af */ /* 0x000e260000000000 */
        /* <DEDUP_REMOVED lines=16> */
[C---:B--2---:R-:W-:Y:S08]  /*25e0*/  HMMA.16816.F32.BF16 R12, R88.reuse, R80, R12 ;  /* 0x00000050580c723c */ /* 0x044ff0000004180c */
[C---:B---3--:R-:W-:Y:S08]  /*25f0*/  HMMA.16816.F32.BF16 R20, R88.reuse, R84, R20 ;  /* 0x000000545814723c */ /* 0x048ff00000041814 */
[C---:B----4-:R-:W-:Y:S08]  /*2600*/  HMMA.16816.F32.BF16 R4, R88.reuse, R76, R4 ;  /* 0x0000004c5804723c */ /* 0x050ff00000041804 */
[C---:B------:R-:W-:Y:S08]  /*2610*/  HMMA.16816.F32.BF16 R16, R88.reuse, R86, R16 ;  /* 0x000000565810723c */ /* 0x040ff00000041810 */
[C---:B------:R-:W-:Y:S08]  /*2620*/  HMMA.16816.F32.BF16 R8, R88.reuse, R82, R8 ;  /* 0x000000525808723c */ /* 0x040ff00000041808 */
[----:B------:R-:W-:Y:S01]  /*2630*/  HMMA.16816.F32.BF16 R48, R88, R78, R48 ;  /* 0x0000004e5830723c */ /* 0x000fe20000041830 */
[----:B------:R-:W-:Y:S07]  /*2640*/  LDSM.16.M88.4 R88, [R217+0xa080] ;  /* 0x00a08000d958783b */ /* 0x000fee0000000200 */
[C---:B-----5:R-:W-:Y:S08]  /*2650*/  HMMA.16816.F32.BF16 R68, R72.reuse, R84, R68 ;  /* 0x000000544844723c */ /* 0x060ff00000041844 */
        /* <DEDUP_REMOVED lines=28> */
[C---:B------:R-:W-:Y:S08]  /*2820*/  HMMA.16816.F32.BF16 R20, R84.reuse, R80, R20 ;  /* 0x000000505414723c */ /* 0x040ff00000041814 */
[C---:B------:R-:W-:Y:S08]  /*2830*/  HMMA.16816.F32.BF16 R16, R84.reuse, R82, R16 ;  /* 0x000000525410723c */ /* 0x040ff00000041810 */
[C---:B------:R-:W-:Y:S08]  /*2840*/  HMMA.16816.F32.BF16 R8, R84.reuse, R78, R8 ;  /* 0x0000004e5408723c */ /* 0x040ff00000041808 */
[C---:B---3--:R-:W-:Y:S08]  /*2850*/  HMMA.16816.F32.BF16 R4, R84.reuse, R72, R4 ;  /* 0x000000485404723c */ /* 0x048ff00000041804 */
        /* <DEDUP_REMOVED lines=8> */
[C---:B------:R-:W-:Y:S08]  /*28e0*/  HMMA.16816.F32.BF16 R20, R36.reuse, R32, R20 ;  /* 0x000000202414723c */ /* 0x040ff00000041814 */
[C---:B------:R-:W-:Y:S08]  /*28f0*/  HMMA.16816.F32.BF16 R16, R36.reuse, R34, R16 ;  /* 0x000000222410723c */ /* 0x040ff00000041810 */
[C---:B------:R-:W-:Y:S08]  /*2900*/  HMMA.16816.F32.BF16 R8, R36.reuse, R30, R8 ;  /* 0x0000001e2408723c */ /* 0x040ff00000041808 */
[C---:B----4-:R-:W-:Y:S08]  /*2910*/  HMMA.16816.F32.BF16 R4, R36.reuse, R24, R4 ;  /* 0x000000182404723c */ /* 0x050ff00000041804 */
        /* <DEDUP_REMOVED lines=25> */
[----:B------:R-:W-:Y:S02]  /*2ab0*/  @P0 LEA.HI.X R29, R27, c[0x0][0x1cc], R26, 0x1, P2 ;  /* 0x000073001b1d0a11 */ /* 0x000fe400010f0c1a */
[----:B------:R-:W-:-:S13]  /*2ac0*/  LOP3.LUT P2, RZ, R226, 0x200, RZ, 0xc0, !PT ;  /* 0x00000200e2ff7812 */ /* 0x000fda000784c0ff */
        /* <DEDUP_REMOVED lines=9> */
.L_x_265:
[----:B-1----:R-:W-:Y:S01]  /*2b60*/  LOP3.LUT R24, R95, 0xffffffe0, RZ, 0xc0, !PT ;  /* 0xffffffe05f187812 */ /* 0x002fe200078ec0ff */
[----:B------:R-:W-:Y:S01]  /*2b70*/  ULDC UR10, c[0x0][0x324] ;  /* 0x0000c900000a7ab9 */ /* 0x000fe20000000800 */
[----:B------:R-:W-:Y:S01]  /*2b80*/  SHF.R.S32.HI R29, RZ, 0x1f, R94 ;  /* 0x0000001fff1d7819 */ /* 0x000fe2000001145e */
[----:B------:R-:W-:Y:S01]  /*2b90*/  ULOP3.LUT UR10, URZ, UR10, URZ, 0x33, !UPT ;  /* 0x0000000a3f0a7292 */ /* 0x000fe2000f8e333f */
[----:B------:R-:W-:Y:S01]  /*2ba0*/  LEA.HI R27, R96, R96, RZ, 0x1 ;  /* 0x00000060601b7211 */ /* 0x000fe200078f08ff */
[----:B------:R-:W-:Y:S01]  /*2bb0*/  IMAD.IADD R24, R223, 0x1, -R24 ;  /* 0x00000001df187824 */ /* 0x000fe200078e0a18 */
[----:B------:R-:W-:Y:S01]  /*2bc0*/  LEA.HI R29, R29, R94, RZ, 0x2 ;  /* 0x0000005e1d1d7211 */ /* 0x000fe200078f10ff */
[----:B------:R-:W0:Y:S03]  /*2bd0*/  LDGDEPBAR ;  /* 0x00000000000079af */ /* 0x000e260000000000 */
[----:B------:R-:W-:-:S02]  /*2be0*/  SHF.R.S32.HI R25, RZ, 0x1f, R24 ;  /* 0x0000001fff197819 */ /* 0x000fc40000011418 */
[----:B------:R-:W-:Y:S02]  /*2bf0*/  LOP3.LUT R29, R29, 0xffffffc, RZ, 0xc0, !PT ;  /* 0x0ffffffc1d1d7812 */ /* 0x000fe400078ec0ff */
[----:B------:R-:W-:Y:S01]  /*2c00*/  LEA.HI R26, R25, R24, RZ, 0x2 ;  /* 0x00000018191a7211 */ /* 0x000fe200078f10ff */
[C---:B------:R-:W-:Y:S01]  /*2c10*/  IMAD.SHL.U32 R25, R27.reuse, 0x20, RZ ;  /* 0x000000201b197824 */ /* 0x040fe200078e00ff */
[----:B------:R-:W-:Y:S01]  /*2c20*/  LOP3.LUT R27, R27, 0x1ffffffe, RZ, 0xc0, !PT ;  /* 0x1ffffffe1b1b7812 */ /* 0x000fe200078ec0ff */
[----:B------:R-:W-:Y:S01]  /*2c30*/  IMAD.IADD R29, R94, 0x1, -R29 ;  /* 0x000000015e1d7824 */ /* 0x000fe200078e0a1d */
[----:B------:R-:W-:Y:S02]  /*2c40*/  LEA.HI.SX32 R28, R26, R153, 0x1e ;  /* 0x000000991a1c7211 */ /* 0x000fe400078ff2ff */
[----:B------:R-:W-:Y:S01]  /*2c50*/  LOP3.LUT R25, R25, 0xffffffc0, RZ, 0xc0, !PT ;  /* 0xffffffc019197812 */ /* 0x000fe200078ec0ff */
[----:B------:R-:W-:Y:S02]  /*2c60*/  IMAD.IADD R27, R96, 0x1, -R27 ;  /* 0x00000001601b7824 */ /* 0x000fe400078e0a1b */
[----:B------:R-:W-:-:S04]  /*2c70*/  IMAD R28, R29, 0x10, R28 ;  /* 0x000000101d1c7824 */ /* 0x000fc800078e021c */
[----:B------:R-:W-:-:S04]  /*2c80*/  IMAD.IADD R28, R25, 0x1, R28 ;  /* 0x00000001191c7824 */ /* 0x000fc800078e021c */
[----:B------:R-:W-:-:S04]  /*2c90*/  IMAD R227, R27, 0x8, R28 ;  /* 0x000000081be37824 */ /* 0x000fc800078e021c */
[----:B------:R-:W-:-:S04]  /*2ca0*/  @P6 IMAD.HI.U32 R25, R227, c[0x0][0x2c8], RZ ;  /* 0x0000b200e3196a27 */ /* 0x000fc800078e00ff */
[----:B------:R-:W-:Y:S01]  /*2cb0*/  IMAD.MOV.U32 R42, RZ, RZ, R227 ;  /* 0x000000ffff2a7224 */ /* 0x000fe200078e00e3 */
[----:B------:R-:W-:Y:S02]  /*2cc0*/  @P6 SHF.R.U32.HI R42, RZ, c[0x0][0x2cc], R25 ;  /* 0x0000b300ff2a6a19 */ /* 0x000fe40000011619 */
[----:B------:R-:W-:-:S03]  /*2cd0*/  LOP3.LUT R25, R26, 0x7ffffffc, RZ, 0xc0, !PT ;  /* 0x7ffffffc1a197812 */ /* 0x000fc600078ec0ff */
[----:B------:R-:W1:Y:S02]  /*2ce0*/  SHFL.IDX PT, R27, R42, RZ, 0x1c1f ;  /* 0x001c1fff2a1b7589 */ /* 0x000e6400000e0000 */
[----:B------:R-:W-:-:S04]  /*2cf0*/  IMAD.IADD R25, R24, 0x1, -R25 ;  /* 0x0000000118197824 */ /* 0x000fc800078e0a19 */
[----:B------:R-:W-:-:S04]  /*2d00*/  IMAD.SHL.U32 R233, R25, 0x2, RZ ;  /* 0x0000000219e97824 */ /* 0x000fc800078e00ff */
[----:B------:R-:W-:Y:S01]  /*2d10*/  IMAD.IADD R40, R3, 0x1, -R233 ;  /* 0x0000000103287824 */ /* 0x000fe200078e0ae9 */
[C---:B------:R-:W-:Y:S02]  /*2d20*/  IADD3 R92, -R233.reuse, 0x1, R92 ;  /* 0x00000001e95c7810 */ /* 0x040fe40007ffe15c */
[----:B------:R-:W-:-:S03]  /*2d30*/  IADD3 R49, -R233, R3, R220 ;  /* 0x00000003e9317210 */ /* 0x000fc60007ffe1dc */
[----:B------:R-:W-:-:S05]  /*2d40*/  IMAD.IADD R41, R92, 0x1, -R225 ;  /* 0x000000015c297824 */ /* 0x000fca00078e0ae1 */
[C---:B------:R-:W-:Y:S02]  /*2d50*/  IADD3 R50, R41.reuse, c[0x0][0x328], RZ ;  /* 0x0000ca0029327a10 */ /* 0x040fe40007ffe0ff */
[----:B------:R-:W-:-:S03]  /*2d60*/  IADD3 R41, R41, UR10, RZ ;  /* 0x0000000a29297c10 */ /* 0x000fc6000fffe0ff */
[--C-:B-1----:R-:W-:Y:S02]  /*2d70*/  IMAD.IADD R26, R50, 0x1, R27.reuse ;  /* 0x00000001321a7824 */ /* 0x102fe400078e021b */
[----:B------:R-:W-:-:S03]  /*2d80*/  IMAD.IADD R24, R41, 0x1, R27 ;  /* 0x0000000129187824 */ /* 0x000fc600078e021b */
[----:B------:R-:W-:Y:S01]  /*2d90*/  IMNMX R25, R26, R49, PT ;  /* 0x000000311a197217 */ /* 0x000fe20003800200 */
[----:B------:R-:W-:Y:S05]  /*2da0*/  @!P5 BRA `(.L_x_266) ;  /* 0x000001400000d947 */ /* 0x000fea0003800000 */
[----:B------:R-:W-:Y:S01]  /*2db0*/  IADD3 R27, -R225, R220, R27 ;  /* 0x000000dce11b7210 */ /* 0x000fe20007ffe11b */
[----:B------:R-:W-:Y:S03]  /*2dc0*/  BSSY B0, `(.L_x_267) ;  /* 0x000000e000007945 */ /* 0x000fe60003800000 */
        /* <DEDUP_REMOVED lines=9> */
.L_x_268:
[----:B------:R-:W-:-:S04]  /*2e60*/  MOV R26, c[0x0][0x32c] ;  /* 0x0000cb00001a7a02 */ /* 0x000fc80000000f00 */
[----:B------:R-:W-:-:S13]  /*2e70*/  ISETP.NE.AND P0, PT, R26, 0x1, PT ;  /* 0x000000011a00780c */ /* 0x000fda0003f05270 */
[----:B------:R-:W-:-:S05]  /*2e80*/  @P0 IMAD.HI.U32 R26, R27, c[0x0][0x330], RZ ;  /* 0x0000cc001b1a0a27 */ /* 0x000fca00078e00ff */
[----:B------:R-:W-:Y:S02]  /*2e90*/  @P0 SHF.R.U32.HI R27, RZ, c[0x0][0x334], R26 ;  /* 0x0000cd00ff1b0a19 */ /* 0x000fe4000001161a */
.L_x_269:
[----:B------:R-:W-:Y:S05]  /*2ea0*/  BSYNC B0 ;  /* 0x0000000000007941 */ /* 0x000fea0003800000 */
.L_x_267:
[----:B------:R-:W-:-:S05]  /*2eb0*/  IMAD R27, R27, c[0x0][0x32c], R40 ;  /* 0x0000cb001b1b7a24 */ /* 0x000fca00078e0228 */
[----:B------:R-:W-:Y:S02]  /*2ec0*/  IADD3 R26, R27, c[0x0][0x32c], RZ ;  /* 0x0000cb001b1a7a10 */ /* 0x000fe40007ffe0ff */
[----:B------:R-:W-:Y:S02]  /*2ed0*/  IMNMX R24, R24, R27, !PT ;  /* 0x0000001b18187217 */ /* 0x000fe40007800200 */
[----:B------:R-:W-:Y:S02]  /*2ee0*/  IMNMX R25, R25, R26, PT ;  /* 0x0000001a19197217 */ /* 0x000fe40003800200 */
.L_x_266:
[----:B------:R-:W1:Y:S02]  /*2ef0*/  SHFL.IDX PT, R27, R42, 0x1, 0x1c1f ;  /* 0x003c1f002a1b7f89 */ /* 0x000e6400000e0000 */
[----:B-1----:R-:W-:Y:S01]  /*2f00*/  IMAD.IADD R26, R50, 0x1, R27 ;  /* 0x00000001321a7824 */ /* 0x002fe200078e021b */
[----:B------:R-:W-:-:S04]  /*2f10*/  IADD3 R76, R41, R27, RZ ;  /* 0x0000001b294c7210 */ /* 0x000fc80007ffe0ff */
        /* <DEDUP_REMOVED lines=13> */
.L_x_272:
[----:B------:R-:W-:-:S04]  /*2ff0*/  MOV R26, c[0x0][0x32c] ;  /* 0x0000cb00001a7a02 */ /* 0x000fc80000000f00 */
[----:B------:R-:W-:-:S13]  /*3000*/  ISETP.NE.AND P0, PT, R26, 0x1, PT ;  /* 0x000000011a00780c */ /* 0x000fda0003f05270 */
[----:B------:R-:W-:-:S05]  /*3010*/  @P0 IMAD.HI.U32 R26, R27, c[0x0][0x330], RZ ;  /* 0x0000cc001b1a0a27 */ /* 0x000fca00078e00ff */
[----:B------:R-:W-:Y:S02]  /*3020*/  @P0 SHF.R.U32.HI R27, RZ, c[0x0][0x334], R26 ;  /* 0x0000cd00ff1b0a19 */ /* 0x000fe4000001161a */
.L_x_273:
[----:B------:R-:W-:Y:S05]  /*3030*/  BSYNC B0 ;  /* 0x0000000000007941 */ /* 0x000fea0003800000 */
.L_x_271:
[----:B------:R-:W-:-:S05]  /*3040*/  IMAD R27, R27, c[0x0][0x32c], R40 ;  /* 0x0000cb001b1b7a24 */ /* 0x000fca00078e0228 */
[----:B------:R-:W-:Y:S02]  /*3050*/  IADD3 R26, R27, c[0x0][0x32c], RZ ;  /* 0x0000cb001b1a7a10 */ /* 0x000fe40007ffe0ff */
[----:B------:R-:W-:Y:S02]  /*3060*/  IMNMX R76, R76, R27, !PT ;  /* 0x0000001b4c4c7217 */ /* 0x000fe40007800200 */
[----:B------:R-:W-:Y:S02]  /*3070*/  IMNMX R77, R77, R26, PT ;  /* 0x0000001a4d4d7217 */ /* 0x000fe40003800200 */
.L_x_270:
        /* <DEDUP_REMOVED lines=11> */
[C---:B------:R-:W-:Y:S02]  /*3130*/  ISETP.GE.AND P5, PT, R3.reuse, 0x12, PT ;  /* 0x000000120300780c */ /* 0x040fe40003fa6270 */
[----:B------:R-:W-:Y:S02]  /*3140*/  FSEL R37, R64, -INF , !P0 ;  /* 0xff80000040257808 */ /* 0x000fe40004000000 */
[----:B------:R-:W-:Y:S02]  /*3150*/  ISETP.GT.AND P0, PT, R24, 0x9, !P1 ;  /* 0x000000091800780c */ /* 0x000fe40004f04270 */
[----:B------:R-:W-:Y:S02]  /*3160*/  ISETP.GE.AND P4, PT, R3, 0x19, PT ;  /* 0x000000190300780c */ /* 0x000fe40003f86270 */
[----:B------:R-:W-:-:S02]  /*3170*/  ISETP.LT.OR P0, PT, R25, 0xa, P0 ;  /* 0x0000000a1900780c */ /* 0x000fc40000701670 */
[----:B------:R-:W-:Y:S02]  /*3180*/  ISETP.GE.AND P3, PT, R3, 0x1a, PT ;  /* 0x0000001a0300780c */ /* 0x000fe40003f66270 */
[----:B------:R-:W-:Y:S02]  /*3190*/  FSEL R65, R65, -INF , !P0 ;  /* 0xff80000041417808 */ /* 0x000fe40004000000 */
[----:B------:R-:W-:Y:S02]  /*31a0*/  ISETP.GT.AND P0, PT, R24, 0x10, !P6 ;  /* 0x000000101800780c */ /* 0x000fe40007704270 */
[----:B------:R-:W-:Y:S02]  /*31b0*/  ISETP.GE.AND P2, PT, R3, 0x21, PT ;  /* 0x000000210300780c */ /* 0x000fe40003f46270 */
[----:B------:R-:W-:Y:S02]  /*31c0*/  ISETP.LT.OR P0, PT, R25, 0x11, P0 ;  /* 0x000000111900780c */ /* 0x000fe40000701670 */
[----:B------:R-:W-:-:S02]  /*31d0*/  P2R R43, PR, RZ, 0x2 ;  /* 0x00000002ff2b7803 */ /* 0x000fc40000000000 */
[----:B------:R-:W-:Y:S02]  /*31e0*/  FSEL R35, R60, -INF , !P0 ;  /* 0xff8000003c237808 */ /* 0x000fe40004000000 */
[----:B------:R-:W-:Y:S02]  /*31f0*/  ISETP.GT.AND P0, PT, R24, 0x11, !P5 ;  /* 0x000000111800780c */ /* 0x000fe40006f04270 */
[----:B------:R-:W-:Y:S02]  /*3200*/  ISETP.GE.AND P1, PT, R3, 0x22, PT ;  /* 0x000000220300780c */ /* 0x000fe40003f26270 */
[----:B------:R-:W-:-:S04]  /*3210*/  ISETP.LT.OR P0, PT, R25, 0x12, P0 ;  /* 0x000000121900780c */ /* 0x000fc80000701670 */
[----:B------:R-:W-:Y:S02]  /*3220*/  FSEL R33, R61, -INF , !P0 ;  /* 0xff8000003d217808 */ /* 0x000fe40004000000 */
[----:B------:R-:W-:Y:S01]  /*3230*/  ISETP.GT.AND P0, PT, R24, 0x18, !P4 ;  /* 0x000000181800780c */ /* 0x000fe20006704270 */
[----:B------:R-:W1:Y:S03]  /*3240*/  SHFL.IDX PT, R61, R42, 0x2, 0x1c1f ;  /* 0x005c1f002a3d7f89 */ /* 0x000e6600000e0000 */
        /* <DEDUP_REMOVED lines=11> */
[----:B------:R-:W-:-:S04]  /*3300*/  ISETP.GE.AND P0, PT, R3, 0x29, PT ;  /* 0x000000290300780c */ /* 0x000fc80003f06270 */
[----:B------:R-:W-:Y:S02]  /*3310*/  P2R R51, PR, RZ, 0x1 ;  /* 0x00000001ff337803 */ /* 0x000fe40000000000 */
[----:B------:R-:W-:-:S04]  /*3320*/  ISETP.GT.AND P0, PT, R24, 0x28, !P0 ;  /* 0x000000281800780c */ /* 0x000fc80004704270 */
[----:B------:R-:W-:-:S04]  /*3330*/  ISETP.LT.OR P0, PT, R25, 0x29, P0 ;  /* 0x000000291900780c */ /* 0x000fc80000701670 */
[----:B------:R-:W-:Y:S02]  /*3340*/  FSEL R27, R44, -INF , !P0 ;  /* 0xff8000002c1b7808 */ /* 0x000fe40004000000 */
[----:B------:R-:W-:-:S04]  /*3350*/  ISETP.GE.AND P0, PT, R3, 0x1, PT ;  /* 0x000000010300780c */ /* 0x000fc80003f06270 */
[----:B------:R-:W-:Y:S02]  /*3360*/  P2R R52, PR, RZ, 0x1 ;  /* 0x00000001ff347803 */ /* 0x000fe40000000000 */
[----:B------:R-:W-:-:S04]  /*3370*/  ISETP.GT.AND P0, PT, R24, RZ, !P0 ;  /* 0x000000ff1800720c */ /* 0x000fc80004704270 */
[----:B------:R-:W-:-:S04]  /*3380*/  ISETP.LT.OR P0, PT, R25, 0x1, P0 ;  /* 0x000000011900780c */ /* 0x000fc80000701670 */
[----:B------:R-:W-:Y:S02]  /*3390*/  FSEL R68, R68, -INF , !P0 ;  /* 0xff80000044447808 */ /* 0x000fe40004000000 */
[----:B------:R-:W-:-:S04]  /*33a0*/  ISETP.GE.AND P0, PT, R3, 0x2a, PT ;  /* 0x0000002a0300780c */ /* 0x000fc80003f06270 */
[----:B------:R-:W-:Y:S02]  /*33b0*/  P2R R44, PR, RZ, 0x1 ;  /* 0x00000001ff2c7803 */ /* 0x000fe40000000000 */
[----:B------:R-:W-:Y:S01]  /*33c0*/  ISETP.GT.AND P0, PT, R24, 0x29, !P0 ;  /* 0x000000291800780c */ /* 0x000fe20004704270 */
[----:B-1----:R-:W-:-:S03]  /*33d0*/  IMAD.IADD R24, R50, 0x1, R61 ;  /* 0x0000000132187824 */ /* 0x002fc600078e023d */
[----:B------:R-:W-:Y:S02]  /*33e0*/  ISETP.LT.OR P0, PT, R25, 0x2a, P0 ;  /* 0x0000002a1900780c */ /* 0x000fe40000701670 */
[----:B------:R-:W-:Y:S02]  /*33f0*/  IMNMX R53, R24, R49, PT ;  /* 0x0000003118357217 */ /* 0x000fe40003800200 */
[----:B------:R-:W-:Y:S01]  /*3400*/  FSEL R25, R45, -INF , !P0 ;  /* 0xff8000002d197808 */ /* 0x000fe20004000000 */
[----:B------:R-:W-:Y:S01]  /*3410*/  IMAD.IADD R45, R41, 0x1, R61 ;  /* 0x00000001292d7824 */ /* 0x000fe200078e023d */
[----:B------:R-:W-:-:S13]  /*3420*/  ISETP.GE.AND P0, PT, R221, 0x1, PT ;  /* 0x00000001dd00780c */ /* 0x000fda0003f06270 */
        /* <DEDUP_REMOVED lines=12> */
.L_x_276:
[----:B------:R-:W-:-:S04]  /*34f0*/  MOV R3, c[0x0][0x32c] ;  /* 0x0000cb0000037a02 */ /* 0x000fc80000000f00 */
[----:B------:R-:W-:-:S13]  /*3500*/  ISETP.NE.AND P0, PT, R3, 0x1, PT ;  /* 0x000000010300780c */ /* 0x000fda0003f05270 */
[----:B------:R-:W-:-:S05]  /*3510*/  @P0 IMAD.HI.U32 R3, R61, c[0x0][0x330], RZ ;  /* 0x0000cc003d030a27 */ /* 0x000fca00078e00ff */
[----:B------:R-:W-:Y:S02]  /*3520*/  @P0 SHF.R.U32.HI R61, RZ, c[0x0][0x334], R3 ;  /* 0x0000cd00ff3d0a19 */ /* 0x000fe40000011603 */
.L_x_277:
[----:B------:R-:W-:Y:S05]  /*3530*/  BSYNC B0 ;  /* 0x0000000000007941 */ /* 0x000fea0003800000 */
.L_x_275:
[----:B------:R-:W-:-:S05]  /*3540*/  IMAD R26, R61, c[0x0][0x32c], R40 ;  /* 0x0000cb003d1a7a24 */ /* 0x000fca00078e0228 */
[----:B------:R-:W-:Y:S02]  /*3550*/  IADD3 R24, R26, c[0x0][0x32c], RZ ;  /* 0x0000cb001a187a10 */ /* 0x000fe40007ffe0ff */
[----:B------:R-:W-:Y:S02]  /*3560*/  IMNMX R45, R45, R26, !PT ;  /* 0x0000001a2d2d7217 */ /* 0x000fe40007800200 */
[----:B------:R-:W-:Y:S02]  /*3570*/  IMNMX R53, R53, R24, PT ;  /* 0x0000001835357217 */ /* 0x000fe40003800200 */
.L_x_274:
[----:B------:R-:W-:Y:S02]  /*3580*/  ISETP.NE.AND P0, PT, R48, RZ, PT ;  /* 0x000000ff3000720c */ /* 0x000fe40003f05270 */
[----:B------:R-:W-:Y:S02]  /*3590*/  P2R R60, PR, RZ, 0x40 ;  /* 0x00000040ff3c7803 */ /* 0x000fe40000000000 */
        /* <DEDUP_REMOVED lines=72> */
[----:B------:R-:W-:Y:S01]  /*3a20*/  ISETP.GT.AND P0, PT, R45, 0x21, !P1 ;  /* 0x000000212d00780c */ /* 0x000fe20004f04270 */
[----:B------:R-:W1:Y:S03]  /*3a30*/  SHFL.IDX PT, R4, R42, 0x3, 0x1c1f ;  /* 0x007c1f002a047f89 */ /* 0x000e6600000e0000 */
[----:B------:R-:W-:-:S04]  /*3a40*/  ISETP.LT.OR P0, PT, R53, 0x22, P0 ;  /* 0x000000223500780c */ /* 0x000fc80000701670 */
[----:B------:R-:W-:Y:S02]  /*3a50*/  FSEL R183, R5, -INF , !P0 ;  /* 0xff80000005b77808 */ /* 0x000fe40004000000 */
[----:B------:R-:W-:-:S04]  /*3a60*/  ISETP.NE.AND P0, PT, R51, RZ, PT ;  /* 0x000000ff3300720c */ /* 0x000fc80003f05270 */
[----:B------:R-:W-:-:S04]  /*3a70*/  ISETP.GT.AND P0, PT, R45, 0x28, !P0 ;  /* 0x000000282d00780c */ /* 0x000fc80004704270 */
[----:B------:R-:W-:-:S04]  /*3a80*/  ISETP.LT.OR P0, PT, R53, 0x29, P0 ;  /* 0x000000293500780c */ /* 0x000fc80000701670 */
[----:B------:R-:W-:Y:S02]  /*3a90*/  FSEL R181, R12, -INF , !P0 ;  /* 0xff8000000cb57808 */ /* 0x000fe40004000000 */
[----:B------:R-:W-:Y:S01]  /*3aa0*/  ISETP.NE.AND P0, PT, R44, RZ, PT ;  /* 0x000000ff2c00720c */ /* 0x000fe20003f05270 */
[--C-:B-1----:R-:W-:Y:S02]  /*3ab0*/  IMAD.IADD R12, R50, 0x1, R4.reuse ;  /* 0x00000001320c7824 */ /* 0x102fe400078e0204 */
[----:B------:R-:W-:Y:S01]  /*3ac0*/  IMAD.IADD R16, R41, 0x1, R4 ;  /* 0x0000000129107824 */ /* 0x000fe200078e0204 */
[----:B------:R-:W-:Y:S02]  /*3ad0*/  ISETP.GT.AND P0, PT, R45, 0x29, !P0 ;  /* 0x000000292d00780c */ /* 0x000fe40004704270 */
[----:B------:R-:W-:Y:S02]  /*3ae0*/  IMNMX R12, R12, R49, PT ;  /* 0x000000310c0c7217 */ /* 0x000fe40003800200 */
[----:B------:R-:W-:-:S04]  /*3af0*/  ISETP.LT.OR P0, PT, R53, 0x2a, P0 ;  /* 0x0000002a3500780c */ /* 0x000fc80000701670 */
[----:B------:R-:W-:Y:S02]  /*3b00*/  FSEL R179, R13, -INF , !P0 ;  /* 0xff8000000db37808 */ /* 0x000fe40004000000 */
        /* <DEDUP_REMOVED lines=13> */
.L_x_280:
[----:B------:R-:W-:-:S04]  /*3be0*/  MOV R4, c[0x0][0x32c] ;  /* 0x0000cb0000047a02 */ /* 0x000fc80000000f00 */
[----:B------:R-:W-:-:S13]  /*3bf0*/  ISETP.NE.AND P0, PT, R4, 0x1, PT ;  /* 0x000000010400780c */ /* 0x000fda0003f05270 */
[----:B------:R-:W-:-:S05]  /*3c00*/  @P0 IMAD.HI.U32 R4, R5, c[0x0][0x330], RZ ;  /* 0x0000cc0005040a27 */ /* 0x000fca00078e00ff */
[----:B------:R-:W-:Y:S02]  /*3c10*/  @P0 SHF.R.U32.HI R5, RZ, c[0x0][0x334], R4 ;  /* 0x0000cd00ff050a19 */ /* 0x000fe40000011604 */
.L_x_281:
[----:B------:R-:W-:Y:S05]  /*3c20*/  BSYNC B0 ;  /* 0x0000000000007941 */ /* 0x000fea0003800000 */
.L_x_279:
[----:B------:R-:W-:-:S05]  /*3c30*/  IMAD R9, R5, c[0x0][0x32c], R40 ;  /* 0x0000cb0005097a24 */ /* 0x000fca00078e0228 */
[----:B------:R-:W-:Y:S02]  /*3c40*/  IADD3 R5, R9, c[0x0][0x32c], RZ ;  /* 0x0000cb0009057a10 */ /* 0x000fe40007ffe0ff */
[----:B------:R-:W-:Y:S02]  /*3c50*/  IMNMX R16, R16, R9, !PT ;  /* 0x0000000910107217 */ /* 0x000fe40007800200 */
[----:B------:R-:W-:Y:S02]  /*3c60*/  IMNMX R12, R12, R5, PT ;  /* 0x000000050c0c7217 */ /* 0x000fe40003800200 */
.L_x_278:
[----:B------:R-:W-:Y:S01]  /*3c70*/  ISETP.NE.AND P0, PT, R48, RZ, PT ;  /* 0x000000ff3000720c */ /* 0x000fe20003f05270 */
[----:B------:R-:W-:Y:S01]  /*3c80*/  IMAD.SHL.U32 R214, R2, 0x2, RZ ;  /* 0x0000000202d67824 */ /* 0x000fe200078e00ff */
[----:B------:R-:W-:Y:S02]  /*3c90*/  FMNMX.FTZ R4, R68, R69, !PT ;  /* 0x0000004544047209 */ /* 0x000fe40007810000 */
[----:B------:R-:W-:Y:S01]  /*3ca0*/  ISETP.GT.AND P0, PT, R16, 0x8, !P0 ;  /* 0x000000081000780c */ /* 0x000fe20004704270 */
[----:B------:R-:W-:Y:S01]  /*3cb0*/  IMAD R212, R0, 0x2, R214 ;  /* 0x0000000200d47824 */ /* 0x000fe200078e02d6 */
[----:B------:R-:W-:Y:S01]  /*3cc0*/  FMNMX.FTZ R4, R37, R4, !PT ;  /* 0x0000000425047209 */ /* 0x000fe20007810000 */
[----:B------:R-:W-:Y:S01]  /*3cd0*/  LDSM.16.MT88.4 R136, [R214+0x1880] ;  /* 0x00188000d688783b */ /* 0x000fe20000004200 */
[----:B------:R-:W-:-:S02]  /*3ce0*/  ISETP.LT.OR P0, PT, R12, 0x9, P0 ;  /* 0x000000090c00780c */ /* 0x000fc40000701670 */
[----:B------:R-:W-:Y:S01]  /*3cf0*/  FMNMX.FTZ R4, R65, R4, !PT ;  /* 0x0000000441047209 */ /* 0x000fe20007810000 */
[----:B------:R-:W-:Y:S01]  /*3d00*/  LDSM.16.MT88.4 R112, [R212+0x1880] ;  /* 0x00188000d470783b */ /* 0x000fe20000004200 */
[----:B------:R-:W-:Y:S02]  /*3d10*/  FSEL R92, R18, -INF , !P0 ;  /* 0xff800000125c7808 */ /* 0x000fe40004000000 */
[----:B------:R-:W-:Y:S01]  /*3d20*/  ISETP.NE.AND P0, PT, R43, RZ, PT ;  /* 0x000000ff2b00720c */ /* 0x000fe20003f05270 */
[----:B------:R-:W-:Y:S01]  /*3d30*/  LDSM.16.MT88.4 R132, [R214+0x2480] ;  /* 0x00248000d684783b */ /* 0x000fe20000004200 */
[----:B------:R-:W-:Y:S02]  /*3d40*/  FMNMX.FTZ R4, R35, R4, !PT ;  /* 0x0000000423047209 */ /* 0x000fe40007810000 */
[----:B------:R-:W-:Y:S01]  /*3d50*/  ISETP.GT.AND P0, PT, R16, 0x9, !P0 ;  /* 0x000000091000780c */ /* 0x000fe20004704270 */
[----:B------:R-:W-:Y:S01]  /*3d60*/  LDSM.16.MT88.4 R60, [R212+0x2480] ;  /* 0x00248000d43c783b */ /* 0x000fe20000004200 */
[----:B------:R-:W-:-:S02]  /*3d70*/  FMNMX.FTZ R4, R33, R4, !PT ;  /* 0x0000000421047209 */ /* 0x000fc40007810000 */
[----:B------:R-:W-:Y:S01]  /*3d80*/  ISETP.LT.OR P0, PT, R12, 0xa, P0 ;  /* 0x0000000a0c00780c */ /* 0x000fe20000701670 */
[----:B------:R-:W-:Y:S01]  /*3d90*/  LDSM.16.MT88.4 R76, [R214+0x3080] ;  /* 0x00308000d64c783b */ /* 0x000fe20000004200 */
[----:B------:R-:W-:Y:S02]  /*3da0*/  FMNMX.FTZ R4, R31, R4, !PT ;  /* 0x000000041f047209 */ /* 0x000fe40007810000 */
[----:B------:R-:W-:Y:S01]  /*3db0*/  FSEL R90, R19, -INF , !P0 ;  /* 0xff800000135a7808 */ /* 0x000fe20004000000 */
[----:B------:R-:W-:Y:S01]  /*3dc0*/  LDSM.16.MT88.4 R156, [R214+0x1c80] ;  /* 0x001c8000d69c783b */ /* 0x000fe20000004200 */
[----:B------:R-:W-:Y:S02]  /*3dd0*/  ISETP.GT.AND P0, PT, R16, 0x10, !P6 ;  /* 0x000000101000780c */ /* 0x000fe40007704270 */
[----:B------:R-:W-:Y:S01]  /*3de0*/  FMNMX.FTZ R4, R57, R4, !PT ;  /* 0x0000000439047209 */ /* 0x000fe20007810000 */
[----:B------:R-:W-:Y:S01]  /*3df0*/  LDSM.16.MT88.4 R40, [R212+0x2880] ;  /* 0x00288000d428783b */ /* 0x000fe20000004200 */
[----:B------:R-:W-:-:S02]  /*3e00*/  ISETP.LT.OR P0, PT, R12, 0x11, P0 ;  /* 0x000000110c00780c */ /* 0x000fc40000701670 */
[----:B------:R-:W-:Y:S02]  /*3e10*/  FMNMX.FTZ R5, R29, R4, !PT ;  /* 0x000000041d057209 */ /* 0x000fe40007810000 */
[----:B------:R-:W-:Y:S02]  /*3e20*/  FSEL R74, R74, -INF , !P0 ;  /* 0xff8000004a4a7808 */ /* 0x000fe40004000000 */
[----:B------:R-:W-:Y:S02]  /*3e30*/  ISETP.GT.AND P0, PT, R16, 0x11, !P5 ;  /* 0x000000111000780c */ /* 0x000fe40006f04270 */
[----:B------:R-:W-:Y:S02]  /*3e40*/  FMNMX.FTZ R4, R28, R5, !PT ;  /* 0x000000051c047209 */ /* 0x000fe40007810000 */
[----:B------:R-:W-:Y:S02]  /*3e50*/  ISETP.LT.OR P0, PT, R12, 0x12, P0 ;  /* 0x000000120c00780c */ /* 0x000fe40000701670 */
[----:B------:R-:W-:-:S02]  /*3e60*/  FMNMX.FTZ R4, R27, R4, !PT ;  /* 0x000000041b047209 */ /* 0x000fc40007810000 */
[----:B------:R-:W-:Y:S02]  /*3e70*/  FSEL R75, R75, -INF , !P0 ;  /* 0xff8000004b4b7808 */ /* 0x000fe40004000000 */
[----:B------:R-:W-:Y:S02]  /*3e80*/  ISETP.GT.AND P0, PT, R16, 0x18, !P4 ;  /* 0x000000181000780c */ /* 0x000fe40006704270 */
[----:B------:R-:W-:Y:S02]  /*3e90*/  FMNMX.FTZ R5, R70, R38, !PT ;  /* 0x0000002646057209 */ /* 0x000fe40007810000 */
[----:B------:R-:W-:Y:S02]  /*3ea0*/  ISETP.LT.OR P0, PT, R12, 0x19, P0 ;  /* 0x000000190c00780c */ /* 0x000fe40000701670 */
[----:B------:R-:W-:Y:S02]  /*3eb0*/  FMNMX.FTZ R5, R66, R5, !PT ;  /* 0x0000000542057209 */ /* 0x000fe40007810000 */
[----:B------:R-:W-:-:S02]  /*3ec0*/  FSEL R73, R10, -INF , !P0 ;  /* 0xff8000000a497808 */ /* 0x000fc40004000000 */
[----:B------:R-:W-:Y:S02]  /*3ed0*/  ISETP.GT.AND P0, PT, R16, 0x19, !P3 ;  /* 0x000000191000780c */ /* 0x000fe40005f04270 */
[----:B------:R-:W-:Y:S02]  /*3ee0*/  FMNMX.FTZ R5, R36, R5, !PT ;  /* 0x0000000524057209 */ /* 0x000fe40007810000 */
[----:B------:R-:W-:Y:S02]  /*3ef0*/  ISETP.LT.OR P0, PT, R12, 0x1a, P0 ;  /* 0x0000001a0c00780c */ /* 0x000fe40000701670 */
[----:B------:R-:W-:Y:S02]  /*3f00*/  FMNMX.FTZ R5, R34, R5, !PT ;  /* 0x0000000522057209 */ /* 0x000fe40007810000 */
[----:B------:R-:W-:Y:S02]  /*3f10*/  FSEL R72, R11, -INF , !P0 ;  /* 0xff8000000b487808 */ /* 0x000fe40004000000 */
[----:B------:R-:W-:-:S02]  /*3f20*/  ISETP.GT.AND P0, PT, R16, 0x20, !P2 ;  /* 0x000000201000780c */ /* 0x000fc40005704270 */
[----:B------:R-:W-:Y:S02]  /*3f30*/  FMNMX.FTZ R5, R32, R5, !PT ;  /* 0x0000000520057209 */ /* 0x000fe40007810000 */
[----:B------:R-:W-:Y:S02]  /*3f40*/  ISETP.LT.OR P0, PT, R12, 0x21, P0 ;  /* 0x000000210c00780c */ /* 0x000fe40000701670 */
[----:B------:R-:W-:Y:S02]  /*3f50*/  FMNMX.FTZ R5, R58, R5, !PT ;  /* 0x000000053a057209 */ /* 0x000fe40007810000 */
[----:B------:R-:W-:Y:S02]  /*3f60*/  FSEL R182, R6, -INF , !P0 ;  /* 0xff80000006b67808 */ /* 0x000fe40004000000 */
[----:B------:R-:W-:Y:S02]  /*3f70*/  ISETP.GT.AND P0, PT, R16, 0x21, !P1 ;  /* 0x000000211000780c */ /* 0x000fe40004f04270 */
[----:B------:R-:W-:-:S02]  /*3f80*/  FMNMX.FTZ R5, R30, R5, !PT ;  /* 0x000000051e057209 */ /* 0x000fc40007810000 */
[----:B------:R-:W-:Y:S02]  /*3f90*/  ISETP.LT.OR P0, PT, R12, 0x22, P0 ;  /* 0x000000220c00780c */ /* 0x000fe40000701670 */
[----:B------:R-:W-:Y:S02]  /*3fa0*/  FMNMX.FTZ R5, R26, R5, !PT ;  /* 0x000000051a057209 */ /* 0x000fe40007810000 */
[----:B------:R-:W-:Y:S02]  /*3fb0*/  FSEL R180, R7, -INF , !P0 ;  /* 0xff80000007b47808 */ /* 0x000fe40004000000 */
[----:B------:R-:W-:Y:S02]  /*3fc0*/  FMNMX.FTZ R7, R25, R4, !PT ;  /* 0x0000000419077209 */ /* 0x000fe40007810000 */
[----:B------:R-:W-:Y:S02]  /*3fd0*/  FMNMX.FTZ R5, R24, R5, !PT ;  /* 0x0000000518057209 */ /* 0x000fe40007810000 */
[----:B------:R-:W-:Y:S01]  /*3fe0*/  FMNMX.FTZ R18, R110, R111, !PT ;  /* 0x0000006f6e127209 */ /* 0x000fe20007810000 */
[----:B------:R-:W1:Y:S01]  /*3ff0*/  SHFL.BFLY PT, R4, R7, 0x2, 0x1f ;  /* 0x0c401f0007047f89 */ /* 0x000e6200000e0000 */
[----:B------:R-:W-:-:S02]  /*4000*/  ISETP.NE.AND P4, PT, R39, RZ, PT ;  /* 0x000000ff2700720c */ /* 0x000fc40003f85270 */
[----:B------:R-:W-:Y:S02]  /*4010*/  FMNMX.FTZ R18, R109, R18, !PT ;  /* 0x000000126d127209 */ /* 0x000fe40007810000 */
[----:B------:R-:W-:Y:S02]  /*4020*/  ISETP.GT.AND P0, PT, R16, 0x1, !P4 ;  /* 0x000000011000780c */ /* 0x000fe40006704270 */
[----:B------:R-:W-:Y:S02]  /*4030*/  FMNMX.FTZ R18, R95, R18, !PT ;  /* 0x000000125f127209 */ /* 0x000fe40007810000 */
[----:B------:R-:W-:Y:S02]  /*4040*/  ISETP.LT.OR P0, PT, R12, 0x2, P0 ;  /* 0x000000020c00780c */ /* 0x000fe40000701670 */
[----:B------:R-:W-:Y:S02]  /*4050*/  FMNMX.FTZ R18, R93, R18, !PT ;  /* 0x000000125d127209 */ /* 0x000fe40007810000 */
[----:B------:R-:W-:-:S02]  /*4060*/  ISETP.NE.AND P5, PT, R52, RZ, PT ;  /* 0x000000ff3400720c */ /* 0x000fc40003fa5270 */
[----:B------:R-:W-:Y:S02]  /*4070*/  FSEL R94, R23, -INF , !P0 ;  /* 0xff800000175e7808 */ /* 0x000fe40004000000 */
[----:B------:R-:W-:Y:S02]  /*4080*/  FMNMX.FTZ R18, R91, R18, !PT ;  /* 0x000000125b127209 */ /* 0x000fe40007810000 */
[----:B------:R-:W-:Y:S02]  /*4090*/  ISETP.GT.AND P0, PT, R16, RZ, !P5 ;  /* 0x000000ff1000720c */ /* 0x000fe40006f04270 */
[----:B------:R-:W-:Y:S02]  /*40a0*/  FMNMX.FTZ R17, R89, R18, !PT ;  /* 0x0000001259117209 */ /* 0x000fe40007810000 */
[----:B------:R-:W-:Y:S02]  /*40b0*/  ISETP.LT.OR P0, PT, R12, 0x1, P0 ;  /* 0x000000010c00780c */ /* 0x000fe40000701670 */
[----:B-1----:R-:W-:-:S02]  /*40c0*/  FMNMX.FTZ R4, R7, R4, !PT ;  /* 0x0000000407047209 */ /* 0x002fc40007810000 */
[----:B------:R-:W-:Y:S02]  /*40d0*/  FMNMX.FTZ R17, R88, R17, !PT ;  /* 0x0000001158117209 */ /* 0x000fe40007810000 */
[----:B------:R-:W-:Y:S01]  /*40e0*/  FSEL R108, R22, -INF , !P0 ;  /* 0xff800000166c7808 */ /* 0x000fe20004000000 */
[----:B------:R-:W1:Y:S01]  /*40f0*/  SHFL.BFLY PT, R151, R4, 0x1, 0x1f ;  /* 0x0c201f0004977f89 */ /* 0x000e6200000e0000 */
[----:B------:R-:W-:Y:S02]  /*4100*/  FMNMX.FTZ R18, R184, R17, !PT ;  /* 0x00000011b8127209 */ /* 0x000fe40007810000 */
[----:B------:R-:W-:Y:S02]  /*4110*/  FMNMX.FTZ R17, R108, R94, !PT ;  /* 0x0000005e6c117209 */ /* 0x000fe40007810000 */
[----:B------:R-:W-:Y:S02]  /*4120*/  ISETP.NE.AND P6, PT, R51, RZ, PT ;  /* 0x000000ff3300720c */ /* 0x000fe40003fc5270 */
[----:B------:R-:W-:Y:S01]  /*4130*/  FMNMX.FTZ R17, R92, R17, !PT ;  /* 0x000000115c117209 */ /* 0x000fe20007810000 */
[----:B------:R-:W-:Y:S01]  /*4140*/  LDSM.16.MT88.4 R48, [R212+0x1c80] ;  /* 0x001c8000d430783b */ /* 0x000fe20000004200 */
[----:B------:R-:W-:-:S02]  /*4150*/  ISETP.GT.AND P0, PT, R16, 0x28, !P6 ;  /* 0x000000281000780c */ /* 0x000fc40007704270 */
[----:B------:R-:W-:Y:S02]  /*4160*/  FMNMX.FTZ R17, R90, R17, !PT ;  /* 0x000000115a117209 */ /* 0x000fe40007810000 */
[----:B------:R-:W-:Y:S02]  /*4170*/  ISETP.LT.OR P0, PT, R12, 0x29, P0 ;  /* 0x000000290c00780c */ /* 0x000fe40000701670 */
[----:B------:R-:W-:Y:S02]  /*4180*/  FMNMX.FTZ R20, R74, R17, !PT ;  /* 0x000000114a147209 */ /* 0x000fe40007810000 */
[----:B------:R-:W-:Y:S02]  /*4190*/  FSEL R178, R14, -INF , !P0 ;  /* 0xff8000000eb27808 */ /* 0x000fe40004000000 */
[----:B------:R-:W-:Y:S02]  /*41a0*/  FMNMX.FTZ R20, R75, R20, !PT ;  /* 0x000000144b147209 */ /* 0x000fe40007810000 */
[----:B------:R-:W-:-:S02]  /*41b0*/  ISETP.NE.AND P6, PT, R44, RZ, PT ;  /* 0x000000ff2c00720c */ /* 0x000fc40003fc5270 */
[----:B------:R-:W-:Y:S01]  /*41c0*/  FMNMX.FTZ R17, R73, R20, !PT ;  /* 0x0000001449117209 */ /* 0x000fe20007810000 */
[----:B------:R-:W-:Y:S01]  /*41d0*/  LDSM.16.MT88.4 R44, [R214+0x2880] ;  /* 0x00288000d62c783b */ /* 0x000fe20000004200 */
[----:B-1----:R-:W-:Y:S02]  /*41e0*/  FMNMX.FTZ R151, R4, R151, !PT ;  /* 0x0000009704977209 */ /* 0x002fe40007810000 */
[----:B------:R-:W-:Y:S01]  /*41f0*/  FMNMX.FTZ R4, R56, R5, !PT ;  /* 0x0000000538047209 */ /* 0x000fe20007810000 */
[----:B------:R-:W-:Y:S01]  /*4200*/  LDSM.16.MT88.4 R20, [R214+0x2c80] ;  /* 0x002c8000d614783b */ /* 0x000fe20000004200 */
[C---:B------:R-:W-:Y:S01]  /*4210*/  FSETP.NEU.FTZ.AND P0, PT, R151.reuse, -INF , PT ;  /* 0xff8000009700780b */ /* 0x040fe20003f1d000 */
[----:B------:R-:W-:Y:S01]  /*4220*/  FMUL.FTZ R14, R151, c[0x0][0x2d0] ;  /* 0x0000b400970e7a20 */ /* 0x000fe20000410000 */
[----:B------:R-:W-:Y:S02]  /*4230*/  FMNMX.FTZ R5, R3, R4, !PT ;  /* 0x0000000403057209 */ /* 0x000fe40007810000 */
[----:B------:R-:W-:-:S02]  /*4240*/  FMNMX.FTZ R17, R72, R17, !PT ;  /* 0x0000001148117209 */ /* 0x000fc40007810000 */
[----:B------:R-:W-:Y:S01]  /*4250*/  FSEL R14, R14, RZ, P0 ;  /* 0x000000ff0e0e7208 */ /* 0x000fe20000000000 */
[----:B------:R-:W1:Y:S01]  /*4260*/  SHFL.BFLY PT, R4, R5, 0x2, 0x1f ;  /* 0x0c401f0005047f89 */ /* 0x000e6200000e0000 */
[----:B------:R-:W-:Y:S02]  /*4270*/  FMNMX.FTZ R18, R183, R18, !PT ;  /* 0x00000012b7127209 */ /* 0x000fe40007810000 */
[----:B------:R-:W-:Y:S01]  /*4280*/  FMNMX.FTZ R17, R182, R17, !PT ;  /* 0x00000011b6117209 */ /* 0x000fe20007810000 */
[--C-:B------:R-:W-:Y:S01]  /*4290*/  FFMA.FTZ R2, R57, c[0x0][0x2d0], -R14.reuse ;  /* 0x0000b40039027a23 */ /* 0x100fe2000001080e */
        /* <DEDUP_REMOVED lines=8> */
[----:B------:R-:W-:Y:S01]  /*4320*/  MUFU.EX2 R171, R171 ;  /* 0x000000ab00ab7308 */ /* 0x000fe20000000800 */
[----:B------:R-:W2:Y:S01]  /*4330*/  SHFL.BFLY PT, R18, R57, 0x2, 0x1f ;  /* 0x0c401f0039127f89 */ /* 0x000ea200000e0000 */
[--C-:B------:R-:W-:Y:S01]  /*4340*/  FFMA.FTZ R165, R35, c[0x0][0x2d0], -R14.reuse ;  /* 0x0000b40023a57a23 */ /* 0x100fe2000001080e */
[----:B------:R-:W-:Y:S01]  /*4350*/  IADD3 R232, R148, -0x2, RZ ;  /* 0xfffffffe94e87810 */ /* 0x000fe20007ffe0ff */
[----:B------:R-:W-:-:S02]  /*4360*/  FFMA.FTZ R160, R33, c[0x0][0x2d0], -R14 ;  /* 0x0000b40021a07a23 */ /* 0x000fc4000001080e */
[--C-:B------:R-:W-:Y:S02]  /*4370*/  FFMA.FTZ R161, R31, c[0x0][0x2d0], -R14.reuse ;  /* 0x0000b4001fa17a23 */ /* 0x100fe4000001080e */
[----:B------:R-:W3:Y:S01]  /*4380*/  MUFU.EX2 R166, R166 ;  /* 0x000000a600a67308 */ /* 0x000ee20000000800 */
[--C-:B------:R-:W-:Y:S01]  /*4390*/  FFMA.FTZ R170, R29, c[0x0][0x2d0], -R14.reuse ;  /* 0x0000b4001daa7a23 */ /* 0x100fe2000001080e */
[----:B-1----:R-:W-:Y:S01]  /*43a0*/  FMNMX.FTZ R4, R5, R4, !PT ;  /* 0x0000000405047209 */ /* 0x002fe20007810000 */
[--C-:B------:R-:W-:Y:S02]  /*43b0*/  FFMA.FTZ R175, R28, c[0x0][0x2d0], -R14.reuse ;  /* 0x0000b4001caf7a23 */ /* 0x100fe4000001080e */
[--C-:B------:R-:W-:Y:S02]  /*43c0*/  FFMA.FTZ R172, R27, c[0x0][0x2d0], -R14.reuse ;  /* 0x0000b4001bac7a23 */ /* 0x100fe4000001080e */
[----:B------:R-:W1:Y:S01]  /*43d0*/  SHFL.BFLY PT, R149, R4, 0x1, 0x1f ;  /* 0x0c201f0004957f89 */ /* 0x000e6200000e0000 */
[----:B------:R-:W-:Y:S01]  /*43e0*/  MUFU.EX2 R167, R167 ;  /* 0x000000a700a77308 */ /* 0x000fe20000000800 */
[----:B------:R-:W-:Y:S01]  /*43f0*/  FFMA.FTZ R245, R25, c[0x0][0x2d0], -R14 ;  /* 0x0000b40019f57a23 */ /* 0x000fe2000001080e */
[----:B---3--:R-:W-:-:S06]  /*4400*/  F2FP.BF16.PACK_AB R96, R166, R171 ;  /* 0x000000aba660723e */ /* 0x008fcc00000010ff */
[----:B------:R-:W3:Y:S01]  /*4410*/  MUFU.EX2 R162, R162 ;  /* 0x000000a200a27308 */ /* 0x000ee20000000800 */
[----:B--2---:R-:W-:Y:S01]  /*4420*/  FMNMX.FTZ R57, R57, R18, !PT ;  /* 0x0000001239397209 */ /* 0x004fe20007810000 */
[----:B------:R-:W-:-:S06]  /*4430*/  FADD.FTZ R166, R171, R166 ;  /* 0x000000a6aba67221 */ /* 0x000fcc0000010000 */
[----:B------:R-:W-:Y:S01]  /*4440*/  MUFU.EX2 R165, R165 ;  /* 0x000000a500a57308 */ /* 0x000fe20000000800 */
[----:B-1----:R-:W-:-:S07]  /*4450*/  FMNMX.FTZ R149, R4, R149, !PT ;  /* 0x0000009504957209 */ /* 0x002fce0007810000 */
[----:B------:R-:W1:Y:S01]  /*4460*/  MUFU.EX2 R160, R160 ;  /* 0x000000a000a07308 */ /* 0x000e620000000800 */
[----:B------:R-:W-:Y:S01]  /*4470*/  LDSM.16.MT88.4 R4, [R212+0x3080] ;  /* 0x00308000d404783b */ /* 0x000fe20000004200 */
[C---:B---3--:R-:W-:Y:S01]  /*4480*/  F2FP.BF16.PACK_AB R98, R162.reuse, R167 ;  /* 0x000000a7a262723e */ /* 0x048fe200000010ff */
[----:B------:R-:W-:Y:S01]  /*4490*/  FADD.FTZ R167, R167, R166 ;  /* 0x000000a6a7a77221 */ /* 0x000fe20000010000 */
[C---:B------:R-:W-:Y:S01]  /*44a0*/  FSETP.NEU.FTZ.AND P0, PT, R149.reuse, -INF , PT ;  /* 0xff8000009500780b */ /* 0x040fe20003f1d000 */
[----:B------:R-:W-:Y:S02]  /*44b0*/  FMUL.FTZ R13, R149, c[0x0][0x2d0] ;  /* 0x0000b400950d7a20 */ /* 0x000fe40000410000 */
[----:B------:R-:W-:Y:S01]  /*44c0*/  FADD.FTZ R162, R162, R167 ;  /* 0x000000a7a2a27221 */ /* 0x000fe20000010000 */
[----:B------:R-:W-:Y:S02]  /*44d0*/  MUFU.EX2 R161, R161 ;  /* 0x000000a100a17308 */ /* 0x000fe40000000800 */
[----:B------:R-:W-:-:S02]  /*44e0*/  FSEL R13, R13, RZ, P0 ;  /* 0x000000ff0d0d7208 */ /* 0x000fc40000000000 */
[----:B------:R-:W-:Y:S02]  /*44f0*/  ISETP.GT.AND P0, PT, R16, 0x29, !P6 ;  /* 0x000000291000780c */ /* 0x000fe40007704270 */
[----:B------:R-:W-:Y:S01]  /*4500*/  LDSM.16.MT88.4 R16, [R212+0x2c80] ;  /* 0x002c8000d410783b */ /* 0x000fe20000004200 */
[--C-:B------:R-:W-:Y:S01]  /*4510*/  FFMA.FTZ R173, R70, c[0x0][0x2d0], -R13.reuse ;  /* 0x0000b40046ad7a23 */ /* 0x100fe2000001080d */
[----:B------:R-:W-:Y:S01]  /*4520*/  ISETP.LT.OR P0, PT, R12, 0x2a, P0 ;  /* 0x0000002a0c00780c */ /* 0x000fe20000701670 */
[--C-:B------:R-:W-:Y:S01]  /*4530*/  FFMA.FTZ R168, R38, c[0x0][0x2d0], -R13.reuse ;  /* 0x0000b40026a87a23 */ /* 0x100fe2000001080d */
[----:B------:R-:W2:Y:S01]  /*4540*/  MUFU.EX2 R2, R2 ;  /* 0x0000000200027308 */ /* 0x000ea20000000800 */
[--C-:B------:R-:W-:Y:S01]  /*4550*/  FFMA.FTZ R169, R66, c[0x0][0x2d0], -R13.reuse ;  /* 0x0000b40042a97a23 */ /* 0x100fe2000001080d */
[----:B------:R-:W-:Y:S01]  /*4560*/  FSEL R191, R15, -INF , !P0 ;  /* 0xff8000000fbf7808 */ /* 0x000fe20004000000 */
[--C-:B------:R-:W-:Y:S01]  /*4570*/  FFMA.FTZ R164, R36, c[0x0][0x2d0], -R13.reuse ;  /* 0x0000b40024a47a23 */ /* 0x100fe2000001080d */
[----:B-1----:R-:W-:Y:S01]  /*4580*/  F2FP.BF16.PACK_AB R8, R160, R165 ;  /* 0x000000a5a008723e */ /* 0x002fe200000010ff */
[--C-:B------:R-:W-:Y:S01]  /*4590*/  FFMA.FTZ R163, R34, c[0x0][0x2d0], -R13.reuse ;  /* 0x0000b40022a37a23 */ /* 0x100fe2000001080d */
[----:B------:R-:W-:Y:S01]  /*45a0*/  FMNMX.FTZ R152, R191, R152, !PT ;  /* 0x00000098bf987209 */ /* 0x000fe20007810000 */
[--C-:B------:R-:W-:Y:S01]  /*45b0*/  FFMA.FTZ R154, R32, c[0x0][0x2d0], -R13.reuse ;  /* 0x0000b400209a7a23 */ /* 0x100fe2000001080d */
[----:B------:R-:W-:Y:S01]  /*45c0*/  MUFU.EX2 R173, R173 ;  /* 0x000000ad00ad7308 */ /* 0x000fe20000000800 */
[----:B------:R-:W-:Y:S01]  /*45d0*/  LDSM.16.MT88.4 R36, [R214+0x3480] ;  /* 0x00348000d624783b */ /* 0x000fe20000004200 */
[--C-:B------:R-:W-:Y:S01]  /*45e0*/  FFMA.FTZ R155, R58, c[0x0][0x2d0], -R13.reuse ;  /* 0x0000b4003a9b7a23 */ /* 0x100fe2000001080d */
[----:B------:R-:W-:Y:S01]  /*45f0*/  ISETP.NE.AND P6, PT, R222, 0x1, PT ;  /* 0x00000001de00780c */ /* 0x000fe20003fc5270 */
[--C-:B------:R-:W-:Y:S01]  /*4600*/  FFMA.FTZ R0, R30, c[0x0][0x2d0], -R13.reuse ;  /* 0x0000b4001e007a23 */ /* 0x100fe2000001080d */
[----:B------:R-:W1:Y:S01]  /*4610*/  SHFL.BFLY PT, R59, R152, 0x2, 0x1f ;  /* 0x0c401f00983b7f89 */ /* 0x000e6200000e0000 */
[----:B------:R-:W-:-:S02]  /*4620*/  FFMA.FTZ R243, R3, c[0x0][0x2d0], -R13 ;  /* 0x0000b40003f37a23 */ /* 0x000fc4000001080d */
[----:B------:R-:W3:Y:S01]  /*4630*/  MUFU.EX2 R168, R168 ;  /* 0x000000a800a87308 */ /* 0x000ee20000000800 */
[----:B------:R-:W-:Y:S01]  /*4640*/  LDSM.16.MT88.4 R32, [R212+0x3480] ;  /* 0x00348000d420783b */ /* 0x000fe20000004200 */
[----:B--2---:R-:W-:Y:S01]  /*4650*/  F2FP.BF16.PACK_AB R10, R2, R161 ;  /* 0x000000a1020a723e */ /* 0x004fe200000010ff */
[--C-:B------:R-:W-:Y:S02]  /*4660*/  FFMA.FTZ R174, R26, c[0x0][0x2d0], -R13.reuse ;  /* 0x0000b4001aae7a23 */ /* 0x100fe4000001080d */
[----:B------:R-:W2:Y:S01]  /*4670*/  SHFL.BFLY PT, R58, R57, 0x1, 0x1f ;  /* 0x0c201f00393a7f89 */ /* 0x000ea200000e0000 */
[--C-:B------:R-:W-:Y:S02]  /*4680*/  FFMA.FTZ R177, R24, c[0x0][0x2d0], -R13.reuse ;  /* 0x0000b40018b17a23 */ /* 0x100fe4000001080d */
[----:B------:R-:W-:Y:S01]  /*4690*/  MUFU.EX2 R169, R169 ;  /* 0x000000a900a97308 */ /* 0x000fe20000000800 */
[----:B------:R-:W-:Y:S01]  /*46a0*/  FFMA.FTZ R176, R56, c[0x0][0x2d0], -R13 ;  /* 0x0000b40038b07a23 */ /* 0x000fe2000001080d */
[----:B------:R-:W-:Y:S01]  /*46b0*/  LDSM.16.MT88.4 R28, [R214+0x2080] ;  /* 0x00208000d61c783b */ /* 0x000fe20000004200 */
[----:B------:R-:W-:-:S03]  /*46c0*/  FADD.FTZ R165, R165, R162 ;  /* 0x000000a2a5a57221 */ /* 0x000fc60000010000 */
[----:B------:R-:W-:Y:S01]  /*46d0*/  LDSM.16.MT88.4 R24, [R212+0x2080] ;  /* 0x00208000d418783b */ /* 0x000fe20000004200 */
[----:B------:R-:W-:Y:S01]  /*46e0*/  FADD.FTZ R160, R160, R165 ;  /* 0x000000a5a0a07221 */ /* 0x000fe20000010000 */
[----:B------:R-:W4:Y:S01]  /*46f0*/  MUFU.EX2 R164, R164 ;  /* 0x000000a400a47308 */ /* 0x000f220000000800 */
[----:B---3--:R-:W-:Y:S01]  /*4700*/  F2FP.BF16.PACK_AB R97, R168, R173 ;  /* 0x000000ada861723e */ /* 0x008fe200000010ff */
[----:B------:R-:W-:Y:S01]  /*4710*/  LDSM.16.MT88.4 R12, [R214+0x3880] ;  /* 0x00388000d60c783b */ /* 0x000fe20000004200 */
[----:B------:R-:W-:Y:S01]  /*4720*/  FADD.FTZ R168, R173, R168 ;  /* 0x000000a8ada87221 */ /* 0x000fe20000010000 */
[----:B-1----:R-:W-:Y:S01]  /*4730*/  FMNMX.FTZ R152, R152, R59, !PT ;  /* 0x0000003b98987209 */ /* 0x002fe20007810000 */
[----:B------:R-:W-:-:S03]  /*4740*/  FADD.FTZ R161, R161, R160 ;  /* 0x000000a0a1a17221 */ /* 0x000fc60000010000 */
[----:B------:R-:W-:Y:S01]  /*4750*/  MUFU.EX2 R163, R163 ;  /* 0x000000a300a37308 */ /* 0x000fe20000000800 */
[----:B------:R-:W1:Y:S01]  /*4760*/  SHFL.BFLY PT, R125, R152, 0x1, 0x1f ;  /* 0x0c201f00987d7f89 */ /* 0x000e6200000e0000 */
[----:B------:R-:W-:Y:S01]  /*4770*/  FADD.FTZ R161, R2, R161 ;  /* 0x000000a102a17221 */ /* 0x000fe20000010000 */
[----:B--2---:R-:W-:Y:S02]  /*4780*/  FMNMX.FTZ R3, R57, R58, !PT ;  /* 0x0000003a39037209 */ /* 0x004fe40007810000 */
[----:B----4-:R-:W-:-:S03]  /*4790*/  F2FP.BF16.PACK_AB R99, R164, R169 ;  /* 0x000000a9a463723e */ /* 0x010fc600000010ff */
[----:B------:R-:W2:Y:S01]  /*47a0*/  MUFU.EX2 R154, R154 ;  /* 0x0000009a009a7308 */ /* 0x000ea20000000800 */
[C---:B------:R-:W-:Y:S01]  /*47b0*/  FMUL.FTZ R202, R3.reuse, c[0x0][0x2d0] ;  /* 0x0000b40003ca7a20 */ /* 0x040fe20000410000 */
[----:B------:R-:W-:Y:S01]  /*47c0*/  FSETP.NEU.FTZ.AND P0, PT, R3, -INF , PT ;  /* 0xff8000000300780b */ /* 0x000fe20003f1d000 */
[----:B------:R-:W-:Y:S01]  /*47d0*/  FADD.FTZ R169, R169, R168 ;  /* 0x000000a8a9a97221 */ /* 0x000fe20000010000 */
[C---:B------:R-:W-:Y:S02]  /*47e0*/  HMMA.16816.F32.BF16 R144, R96.reuse, R136, RZ ;  /* 0x000000886090723c */ /* 0x040fe400000418ff */
[----:B------:R-:W-:Y:S02]  /*47f0*/  FSEL R202, R202, RZ, P0 ;  /* 0x000000ffcaca7208 */ /* 0x000fe40000000000 */
[----:B------:R-:W-:Y:S01]  /*4800*/  MUFU.EX2 R155, R155 ;  /* 0x0000009b009b7308 */ /* 0x000fe20000000800 */
[----:B------:R-:W-:Y:S02]  /*4810*/  FADD.FTZ R164, R164, R169 ;  /* 0x000000a9a4a47221 */ /* 0x000fe40000010000 */
[--C-:B------:R-:W-:Y:S01]  /*4820*/  FFMA.FTZ R185, R110, c[0x0][0x2d0], -R202.reuse ;  /* 0x0000b4006eb97a23 */ /* 0x100fe200000108ca */
[----:B------:R-:W-:Y:S01]  /*4830*/  HMMA.16816.F32.BF16 R104, R96, R112, RZ ;  /* 0x000000706068723c */ /* 0x000fe200000418ff */
[----:B------:R-:W-:-:S03]  /*4840*/  FFMA.FTZ R188, R111, c[0x0][0x2d0], -R202 ;  /* 0x0000b4006fbc7a23 */ /* 0x000fc600000108ca */
[----:B------:R-:W3:Y:S01]  /*4850*/  MUFU.EX2 R0, R0 ;  /* 0x0000000000007308 */ /* 0x000ee20000000800 */
[----:B-1----:R-:W-:Y:S01]  /*4860*/  FMNMX.FTZ R152, R152, R125, !PT ;  /* 0x0000007d98987209 */ /* 0x002fe20007810000 */
[--C-:B------:R-:W-:Y:S01]  /*4870*/  FFMA.FTZ R186, R109, c[0x0][0x2d0], -R202.reuse ;  /* 0x0000b4006dba7a23 */ /* 0x100fe200000108ca */
[----:B--2---:R-:W-:Y:S01]  /*4880*/  F2FP.BF16.PACK_AB R9, R154, R163 ;  /* 0x000000a39a09723e */ /* 0x004fe200000010ff */
[--C-:B------:R-:W-:Y:S01]  /*4890*/  FFMA.FTZ R187, R95, c[0x0][0x2d0], -R202.reuse ;  /* 0x0000b4005fbb7a23 */ /* 0x100fe200000108ca */
[C---:B------:R-:W-:Y:S01]  /*48a0*/  FSETP.NEU.FTZ.AND P0, PT, R152.reuse, -INF , PT ;  /* 0xff8000009800780b */ /* 0x040fe20003f1d000 */
[C---:B------:R-:W-:Y:S01]  /*48b0*/  HMMA.16816.F32.BF16 R120, R96.reuse, R132, RZ ;  /* 0x000000846078723c */ /* 0x040fe200000418ff */
[----:B------:R-:W-:Y:S01]  /*48c0*/  FMUL.FTZ R203, R152, c[0x0][0x2d0] ;  /* 0x0000b40098cb7a20 */ /* 0x000fe20000410000 */
[----:B------:R-:W-:Y:S01]  /*48d0*/  MUFU.EX2 R185, R185 ;  /* 0x000000b900b97308 */ /* 0x000fe20000000800 */
[--C-:B------:R-:W-:Y:S02]  /*48e0*/  FFMA.FTZ R194, R93, c[0x0][0x2d0], -R202.reuse ;  /* 0x0000b4005dc27a23 */ /* 0x100fe400000108ca */
[--C-:B------:R-:W-:Y:S01]  /*48f0*/  FFMA.FTZ R197, R91, c[0x0][0x2d0], -R202.reuse ;  /* 0x0000b4005bc57a23 */ /* 0x100fe200000108ca */
[----:B------:R-:W-:Y:S01]  /*4900*/  FSEL R203, R203, RZ, P0 ;  /* 0x000000ffcbcb7208 */ /* 0x000fe20000000000 */
[--C-:B------:R-:W-:Y:S01]  /*4910*/  FFMA.FTZ R196, R89, c[0x0][0x2d0], -R202.reuse ;  /* 0x0000b40059c47a23 */ /* 0x100fe200000108ca */
[----:B------:R-:W-:Y:S01]  /*4920*/  HMMA.16816.F32.BF16 R52, R96, R60, RZ ;  /* 0x0000003c6034723c */ /* 0x000fe200000418ff */
[----:B------:R-:W-:Y:S01]  /*4930*/  FFMA.FTZ R195, R88, c[0x0][0x2d0], -R202 ;  /* 0x0000b40058c37a23 */ /* 0x000fe200000108ca */
[----:B---3--:R-:W-:Y:S01]  /*4940*/  F2FP.BF16.PACK_AB R11, R0, R155 ;  /* 0x0000009b000b723e */ /* 0x008fe200000010ff */
[--C-:B------:R-:W-:Y:S01]  /*4950*/  FFMA.FTZ R189, R108, c[0x0][0x2d0], -R203.reuse ;  /* 0x0000b4006cbd7a23 */ /* 0x100fe200000108cb */
[----:B------:R-:W1:Y:S01]  /*4960*/  MUFU.EX2 R188, R188 ;  /* 0x000000bc00bc7308 */ /* 0x000e620000000800 */
[----:B------:R-:W-:-:S02]  /*4970*/  FFMA.FTZ R192, R94, c[0x0][0x2d0], -R203 ;  /* 0x0000b4005ec07a23 */ /* 0x000fc400000108cb */
[--C-:B------:R-:W-:Y:S01]  /*4980*/  FFMA.FTZ R190, R92, c[0x0][0x2d0], -R203.reuse ;  /* 0x0000b4005cbe7a23 */ /* 0x100fe200000108cb */
[C---:B------:R-:W-:Y:S01]  /*4990*/  HMMA.16816.F32.BF16 R68, R96.reuse, R76, RZ ;  /* 0x0000004c6044723c */ /* 0x040fe200000418ff */
[--C-:B------:R-:W-:Y:S02]  /*49a0*/  FFMA.FTZ R193, R90, c[0x0][0x2d0], -R203.reuse ;  /* 0x0000b4005ac17a23 */ /* 0x100fe400000108cb */
[--C-:B------:R-:W-:Y:S01]  /*49b0*/  FFMA.FTZ R199, R74, c[0x0][0x2d0], -R203.reuse ;  /* 0x0000b4004ac77a23 */ /* 0x100fe200000108cb */
[----:B------:R-:W-:Y:S01]  /*49c0*/  MUFU.EX2 R186, R186 ;  /* 0x000000ba00ba7308 */ /* 0x000fe20000000800 */
[--C-:B------:R-:W-:Y:S02]  /*49d0*/  FFMA.FTZ R200, R75, c[0x0][0x2d0], -R203.reuse ;  /* 0x0000b4004bc87a23 */ /* 0x100fe400000108cb */
[--C-:B------:R-:W-:Y:S01]  /*49e0*/  FFMA.FTZ R198, R73, c[0x0][0x2d0], -R203.reuse ;  /* 0x0000b40049c67a23 */ /* 0x100fe200000108cb */
[----:B------:R-:W-:Y:S01]  /*49f0*/  HMMA.16816.F32.BF16 R84, R96, R4, RZ ;  /* 0x000000046054723c */ /* 0x000fe200000418ff */
[----:B------:R-:W-:-:S02]  /*4a00*/  FFMA.FTZ R201, R72, c[0x0][0x2d0], -R203 ;  /* 0x0000b40048c97a23 */ /* 0x000fc400000108cb */
[----:B------:R-:W-:Y:S01]  /*4a10*/  FFMA.FTZ R241, R179, c[0x0][0x2d0], -R202 ;  /* 0x0000b400b3f17a23 */ /* 0x000fe200000108ca */
[----:B------:R-:W2:Y:S01]  /*4a20*/  MUFU.EX2 R187, R187 ;  /* 0x000000bb00bb7308 */ /* 0x000ea20000000800 */
[----:B-1----:R-:W-:Y:S01]  /*4a30*/  F2FP.BF16.PACK_AB R92, R188, R185 ;  /* 0x000000b9bc5c723e */ /* 0x002fe200000010ff */
[----:B------:R-:W-:Y:S02]  /*4a40*/  FFMA.FTZ R239, R191, c[0x0][0x2d0], -R203 ;  /* 0x0000b400bfef7a23 */ /* 0x000fe400000108cb */
[C---:B------:R-:W-:Y:S01]  /*4a50*/  HMMA.16816.F32.BF16 R100, R96.reuse, R138, RZ ;  /* 0x0000008a6064723c */ /* 0x040fe200000418ff */
[----:B------:R-:W-:Y:S02]  /*4a60*/  FADD.FTZ R185, R185, R188 ;  /* 0x000000bcb9b97221 */ /* 0x000fe40000010000 */
[----:B------:R-:W-:Y:S01]  /*4a70*/  FADD.FTZ R163, R163, R164 ;  /* 0x000000a4a3a37221 */ /* 0x000fe20000010000 */
[----:B------:R-:W-:Y:S03]  /*4a80*/  MUFU.EX2 R189, R189 ;  /* 0x000000bd00bd7308 */ /* 0x000fe60000000800 */
[----:B------:R-:W-:Y:S01]  /*4a90*/  FADD.FTZ R154, R154, R163 ;  /* 0x000000a39a9a7221 */ /* 0x000fe20000010000 */
[----:B------:R-:W-:Y:S03]  /*4aa0*/  HMMA.16816.F32.BF16 R116, R96, R114, RZ ;  /* 0x000000726074723c */ /* 0x000fe600000418ff */
[----:B------:R-:W-:Y:S01]  /*4ab0*/  FADD.FTZ R155, R155, R154 ;  /* 0x0000009a9b9b7221 */ /* 0x000fe20000010000 */
[----:B------:R-:W1:Y:S01]  /*4ac0*/  MUFU.EX2 R192, R192 ;  /* 0x000000c000c07308 */ /* 0x000e620000000800 */
[----:B--2---:R-:W-:Y:S01]  /*4ad0*/  F2FP.BF16.PACK_AB R94, R187, R186 ;  /* 0x000000babb5e723e */ /* 0x004fe200000010ff */
[----:B------:R-:W-:-:S02]  /*4ae0*/  FADD.FTZ R186, R186, R185 ;  /* 0x000000b9baba7221 */ /* 0x000fc40000010000 */
[C---:B------:R-:W-:Y:S01]  /*4af0*/  HMMA.16816.F32.BF16 R128, R96.reuse, R134, RZ ;  /* 0x000000866080723c */ /* 0x040fe200000418ff */
[----:B------:R-:W-:Y:S02]  /*4b00*/  FADD.FTZ R155, R0, R155 ;  /* 0x0000009b009b7221 */ /* 0x000fe40000010000 */
[----:B------:R-:W-:Y:S01]  /*4b10*/  FADD.FTZ R187, R187, R186 ;  /* 0x000000babbbb7221 */ /* 0x000fe20000010000 */
[----:B------:R-:W-:Y:S04]  /*4b20*/  MUFU.EX2 R190, R190 ;  /* 0x000000be00be7308 */ /* 0x000fe80000000800 */
[----:B------:R-:W-:Y:S04]  /*4b30*/  HMMA.16816.F32.BF16 R64, R96, R62, RZ ;  /* 0x0000003e6040723c */ /* 0x000fe800000418ff */
[----:B------:R-:W2:Y:S01]  /*4b40*/  MUFU.EX2 R193, R193 ;  /* 0x000000c100c17308 */ /* 0x000ea20000000800 */
[----:B-1----:R-:W-:Y:S01]  /*4b50*/  F2FP.BF16.PACK_AB R93, R192, R189 ;  /* 0x000000bdc05d723e */ /* 0x002fe200000010ff */
[----:B------:R-:W-:-:S02]  /*4b60*/  FADD.FTZ R189, R189, R192 ;  /* 0x000000c0bdbd7221 */ /* 0x000fc40000010000 */
[C---:B------:R-:W-:Y:S04]  /*4b70*/  HMMA.16816.F32.BF16 R80, R96.reuse, R78, RZ ;  /* 0x0000004e6050723c */ /* 0x040fe800000418ff */
[----:B------:R-:W-:Y:S04]  /*4b80*/  MUFU.EX2 R170, R170 ;  /* 0x000000aa00aa7308 */ /* 0x000fe80000000800 */
[----:B------:R-:W-:Y:S04]  /*4b90*/  HMMA.16816.F32.BF16 R96, R96, R6, RZ ;  /* 0x000000066060723c */ /* 0x000fe800000418ff */
[----:B------:R-:W1:Y:S01]  /*4ba0*/  MUFU.EX2 R175, R175 ;  /* 0x000000af00af7308 */ /* 0x000e620000000800 */
[----:B--2---:R-:W-:Y:S01]  /*4bb0*/  F2FP.BF16.PACK_AB R95, R193, R190 ;  /* 0x000000bec15f723e */ /* 0x004fe200000010ff */
[----:B------:R-:W-:-:S02]  /*4bc0*/  FADD.FTZ R190, R190, R189 ;  /* 0x000000bdbebe7221 */ /* 0x000fc40000010000 */
[C---:B------:R-:W-:Y:S02]  /*4bd0*/  HMMA.16816.F32.BF16 R144, R8.reuse, R156, R144 ;  /* 0x0000009c0890723c */ /* 0x040fe40000041890 */
[----:B------:R-:W-:Y:S02]  /*4be0*/  FADD.FTZ R190, R193, R190 ;  /* 0x000000bec1be7221 */ /* 0x000fe40000010000 */
[----:B------:R-:W-:Y:S04]  /*4bf0*/  MUFU.EX2 R172, R172 ;  /* 0x000000ac00ac7308 */ /* 0x000fe80000000800 */
[----:B------:R-:W-:Y:S04]  /*4c00*/  HMMA.16816.F32.BF16 R104, R8, R48, R104 ;  /* 0x000000300868723c */ /* 0x000fe80000041868 */
[----:B------:R-:W2:Y:S01]  /*4c10*/  MUFU.EX2 R245, R245 ;  /* 0x000000f500f57308 */ /* 0x000ea20000000800 */
[----:B-1----:R-:W-:Y:S01]  /*4c20*/  F2FP.BF16.PACK_AB R56, R175, R170 ;  /* 0x000000aaaf38723e */ /* 0x002fe200000010ff */
[----:B------:R-:W-:-:S02]  /*4c30*/  FADD.FTZ R170, R170, R161 ;  /* 0x000000a1aaaa7221 */ /* 0x000fc40000010000 */
[C---:B------:R-:W-:Y:S02]  /*4c40*/  HMMA.16816.F32.BF16 R120, R8.reuse, R44, R120 ;  /* 0x0000002c0878723c */ /* 0x040fe40000041878 */
[----:B------:R-:W-:Y:S02]  /*4c50*/  FADD.FTZ R175, R175, R170 ;  /* 0x000000aaafaf7221 */ /* 0x000fe40000010000 */
[----:B------:R-:W-:Y:S04]  /*4c60*/  MUFU.EX2 R174, R174 ;  /* 0x000000ae00ae7308 */ /* 0x000fe80000000800 */
[----:B------:R-:W-:Y:S04]  /*4c70*/  HMMA.16816.F32.BF16 R52, R8, R40, R52 ;  /* 0x000000280834723c */ /* 0x000fe80000041834 */
        /* <DEDUP_REMOVED lines=13> */
[----:B------:R-:W-:Y:S01]  /*4d50*/  HMMA.16816.F32.BF16 R116, R8, R50, R116 ;  /* 0x000000320874723c */ /* 0x000fe20000041874 */
[----:B--2---:R-:W-:-:S03]  /*4d60*/  F2FP.BF16.PACK_AB R59, R243, R176 ;  /* 0x000000b0f33b723e */ /* 0x004fc600000010ff */
[----:B------:R-:W1:Y:S01]  /*4d70*/  MUFU.EX2 R197, R197 ;  /* 0x000000c500c57308 */ /* 0x000e620000000800 */
[----:B------:R-:W-:-:S03]  /*4d80*/  FADD.FTZ R176, R176, R177 ;  /* 0x000000b1b0b07221 */ /* 0x000fc60000010000 */
[----:B------:R-:W-:Y:S01]  /*4d90*/  HMMA.16816.F32.BF16 R128, R8, R46, R128 ;  /* 0x0000002e0880723c */ /* 0x000fe20000041880 */
[----:B------:R-:W-:-:S03]  /*4da0*/  FADD.FTZ R243, R243, R176 ;  /* 0x000000b0f3f37221 */ /* 0x000fc60000010000 */
[----:B------:R-:W-:Y:S04]  /*4db0*/  MUFU.EX2 R196, R196 ;  /* 0x000000c400c47308 */ /* 0x000fe80000000800 */
[C---:B------:R-:W-:Y:S04]  /*4dc0*/  HMMA.16816.F32.BF16 R64, R8.reuse, R42, R64 ;  /* 0x0000002a0840723c */ /* 0x040fe80000041840 */
[----:B------:R-:W-:Y:S04]  /*4dd0*/  MUFU.EX2 R195, R195 ;  /* 0x000000c300c37308 */ /* 0x000fe80000000800 */
[C---:B------:R-:W-:Y:S04]  /*4de0*/  HMMA.16816.F32.BF16 R80, R8.reuse, R38, R80 ;  /* 0x000000260850723c */ /* 0x040fe80000041850 */
[----:B------:R-:W-:Y:S04]  /*4df0*/  MUFU.EX2 R199, R199 ;  /* 0x000000c700c77308 */ /* 0x000fe80000000800 */
[----:B------:R-:W-:Y:S01]  /*4e00*/  HMMA.16816.F32.BF16 R96, R8, R34, R96 ;  /* 0x000000220860723c */ /* 0x000fe20000041860 */
[----:B------:R-:W2:Y:S03]  /*4e10*/  LDSM.16.MT88.4 R8, [R212+0x3880] ;  /* 0x00388000d408783b */ /* 0x000ea60000004200 */
[----:B------:R-:W3:Y:S04]  /*4e20*/  MUFU.EX2 R200, R200 ;  /* 0x000000c800c87308 */ /* 0x000ee80000000800 */
[C---:B------:R-:W-:Y:S04]  /*4e30*/  HMMA.16816.F32.BF16 R140, R92.reuse, R136, RZ ;  /* 0x000000885c8c723c */ /* 0x040fe800000418ff */
[----:B------:R-:W-:Y:S04]  /*4e40*/  MUFU.EX2 R198, R198 ;  /* 0x000000c600c67308 */ /* 0x000fe80000000800 */
[C---:B------:R-:W-:Y:S04]  /*4e50*/  HMMA.16816.F32.BF16 R108, R92.reuse, R112, RZ ;  /* 0x000000705c6c723c */ /* 0x040fe800000418ff */
[----:B------:R-:W4:Y:S04]  /*4e60*/  MUFU.EX2 R201, R201 ;  /* 0x000000c900c97308 */ /* 0x000f280000000800 */
[C---:B------:R-:W-:Y:S04]  /*4e70*/  HMMA.16816.F32.BF16 R124, R92.reuse, R132, RZ ;  /* 0x000000845c7c723c */ /* 0x040fe800000418ff */
[----:B------:R-:W-:Y:S04]  /*4e80*/  MUFU.EX2 R241, R241 ;  /* 0x000000f100f17308 */ /* 0x000fe80000000800 */
[C---:B------:R-:W-:Y:S04]  /*4e90*/  HMMA.16816.F32.BF16 R72, R92.reuse, R76, RZ ;  /* 0x0000004c5c48723c */ /* 0x040fe800000418ff */
[----:B------:R-:W-:Y:S04]  /*4ea0*/  MUFU.EX2 R239, R239 ;  /* 0x000000ef00ef7308 */ /* 0x000fe80000000800 */
[----:B------:R-:W-:Y:S07]  /*4eb0*/  HMMA.16816.F32.BF16 R88, R92, R4, RZ ;  /* 0x000000045c58723c */ /* 0x000fee00000418ff */
[----:B-1----:R-:W-:Y:S01]  /*4ec0*/  F2FP.BF16.PACK_AB R4, R197, R194 ;  /* 0x000000c2c504723e */ /* 0x002fe200000010ff */
[----:B------:R-:W-:Y:S01]  /*4ed0*/  HMMA.16816.F32.BF16 R144, R56, R28, R144 ;  /* 0x0000001c3890723c */ /* 0x000fe20000041890 */
[----:B---3--:R-:W-:Y:S01]  /*4ee0*/  F2FP.BF16.PACK_AB R5, R200, R199 ;  /* 0x000000c7c805723e */ /* 0x008fe200000010ff */
[----:B------:R-:W-:-:S02]  /*4ef0*/  FADD.FTZ R194, R194, R187 ;  /* 0x000000bbc2c27221 */ /* 0x000fc40000010000 */
[----:B------:R-:W-:Y:S02]  /*4f00*/  FADD.FTZ R199, R199, R190 ;  /* 0x000000bec7c77221 */ /* 0x000fe40000010000 */
[----:B------:R-:W-:Y:S02]  /*4f10*/  FADD.FTZ R197, R197, R194 ;  /* 0x000000c2c5c57221 */ /* 0x000fe40000010000 */
[----:B------:R-:W-:Y:S01]  /*4f20*/  HMMA.16816.F32.BF16 R104, R56, R24, R104 ;  /* 0x000000183868723c */ /* 0x000fe20000041868 */
[----:B------:R-:W-:-:S07]  /*4f30*/  FADD.FTZ R199, R200, R199 ;  /* 0x000000c7c8c77221 */ /* 0x000fce0000010000 */
        /* <DEDUP_REMOVED lines=27> */
[--C-:B------:R-:W-:Y:S01]  /*50f0*/  FFMA.FTZ R49, R183, c[0x0][0x2d0], -R202.reuse ;  /* 0x0000b400b7317a23 */ /* 0x100fe200000108ca */
[C---:B------:R-:W-:Y:S05]  /*5100*/  HMMA.16816.F32.BF16 R124, R4.reuse, R44, R124 ;  /* 0x0000002c047c723c */ /* 0x040fea000004187c */
[----:B------:R-:W1:Y:S02]  /*5110*/  MUFU.EX2 R49, R49 ;  /* 0x0000003100317308 */ /* 0x000e640000000800 */
[----:B------:R-:W-:Y:S01]  /*5120*/  FFMA.FTZ R44, R181, c[0x0][0x2d0], -R202 ;  /* 0x0000b400b52c7a23 */ /* 0x000fe200000108ca */
[C---:B------:R-:W-:Y:S05]  /*5130*/  HMMA.16816.F32.BF16 R72, R4.reuse, R36, R72 ;  /* 0x000000240448723c */ /* 0x040fea0000041848 */
[----:B------:R-:W2:Y:S02]  /*5140*/  MUFU.EX2 R44, R44 ;  /* 0x0000002c002c7308 */ /* 0x000ea40000000800 */
[--C-:B------:R-:W-:Y:S01]  /*5150*/  FFMA.FTZ R36, R182, c[0x0][0x2d0], -R203.reuse ;  /* 0x0000b400b6247a23 */ /* 0x100fe200000108cb */
[C---:B------:R-:W-:Y:S05]  /*5160*/  HMMA.16816.F32.BF16 R88, R4.reuse, R32, R88 ;  /* 0x000000200458723c */ /* 0x040fea0000041858 */
[----:B------:R-:W-:Y:S02]  /*5170*/  MUFU.EX2 R36, R36 ;  /* 0x0000002400247308 */ /* 0x000fe40000000800 */
[--C-:B------:R-:W-:Y:S01]  /*5180*/  FFMA.FTZ R33, R180, c[0x0][0x2d0], -R203.reuse ;  /* 0x0000b400b4217a23 */ /* 0x100fe200000108cb */
[----:B------:R-:W-:Y:S01]  /*5190*/  HMMA.16816.F32.BF16 R56, R4, R40, R56 ;  /* 0x000000280438723c */ /* 0x000fe20000041838 */
[----:B------:R-:W-:-:S04]  /*51a0*/  FFMA.FTZ R32, R178, c[0x0][0x2d0], -R203 ;  /* 0x0000b400b2207a23 */ /* 0x000fc800000108cb */
        /* <DEDUP_REMOVED lines=10> */
[----:B--2---:R-:W-:-:S02]  /*5250*/  F2FP.BF16.PACK_AB R6, R241, R44 ;  /* 0x0000002cf106723e */ /* 0x004fc400000010ff */
[----:B---3--:R-:W-:Y:S01]  /*5260*/  F2FP.BF16.PACK_AB R5, R33, R36 ;  /* 0x000000242105723e */ /* 0x008fe200000010ff */
[----:B------:R-:W-:Y:S01]  /*5270*/  FADD.FTZ R36, R36, R201 ;  /* 0x000000c924247221 */ /* 0x000fe20000010000 */
[----:B----4-:R-:W-:Y:S01]  /*5280*/  F2FP.BF16.PACK_AB R7, R239, R32 ;  /* 0x00000020ef07723e */ /* 0x010fe200000010ff */
[----:B------:R-:W-:Y:S02]  /*5290*/  FADD.FTZ R49, R49, R156 ;  /* 0x0000009c31317221 */ /* 0x000fe40000010000 */
[----:B------:R-:W-:Y:S02]  /*52a0*/  FADD.FTZ R33, R33, R36 ;  /* 0x0000002421217221 */ /* 0x000fe40000010000 */
[----:B------:R-:W-:Y:S02]  /*52b0*/  FADD.FTZ R44, R44, R49 ;  /* 0x000000312c2c7221 */ /* 0x000fe40000010000 */
[----:B------:R-:W-:Y:S01]  /*52c0*/  HMMA.16816.F32.BF16 R56, R4, R16, R56 ;  /* 0x000000100438723c */ /* 0x000fe20000041838 */
[----:B------:R-:W-:-:S02]  /*52d0*/  FADD.FTZ R32, R32, R33 ;  /* 0x0000002120207221 */ /* 0x000fc40000010000 */
[----:B------:R-:W-:Y:S02]  /*52e0*/  FADD.FTZ R241, R241, R44 ;  /* 0x0000002cf1f17221 */ /* 0x000fe40000010000 */
[----:B------:R-:W-:Y:S02]  /*52f0*/  FADD.FTZ R239, R239, R32 ;  /* 0x00000020efef7221 */ /* 0x000fe40000010000 */
[----:B------:R-:W-:Y:S01]  /*5300*/  @P6 IMAD.HI.U32 R16, R153, c[0x0][0x2c8], RZ ;  /* 0x0000b20099106a27 */ /* 0x000fe200078e00ff */
[----:B------:R-:W-:Y:S04]  /*5310*/  HMMA.16816.F32.BF16 R140, R4, R28, R140 ;  /* 0x0000001c048c723c */ /* 0x000fe8000004188c */
[----:B------:R-:W-:Y:S02]  /*5320*/  @P6 SHF.R.U32.HI R153, RZ, c[0x0][0x2cc], R16 ;  /* 0x0000b300ff996a19 */ /* 0x000fe40000011610 */
[----:B------:R-:W-:-:S02]  /*5330*/  ISETP.GE.AND P6, PT, R221, 0x1, PT ;  /* 0x00000001dd00780c */ /* 0x000fc40003fc6270 */
[----:B------:R-:W-:Y:S01]  /*5340*/  HMMA.16816.F32.BF16 R136, R4, R30, R136 ;  /* 0x0000001e0488723c */ /* 0x000fe20000041888 */
[----:B------:R-:W-:-:S05]  /*5350*/  IMAD.IADD R150, R150, 0x1, R153 ;  /* 0x0000000196967824 */ /* 0x000fca00078e0299 */
[----:B------:R-:W-:Y:S02]  /*5360*/  IADD3 R2, R150, c[0x0][0x328], RZ ;  /* 0x0000ca0096027a10 */ /* 0x000fe40007ffe0ff */
        /* <DEDUP_REMOVED lines=9> */
[----:B------:R-:W-:Y:S07]  /*5400*/  @!P6 BRA `(.L_x_282) ;  /* 0x000000f00000e947 */ /* 0x000fee0003800000 */
[C---:B------:R-:W-:Y:S01]  /*5410*/  ISETP.GT.AND P0, PT, R150.reuse, RZ, PT ;  /* 0x000000ff9600720c */ /* 0x040fe20003f04270 */
[----:B------:R-:W-:Y:S01]  /*5420*/  IMAD.MOV.U32 R0, RZ, RZ, c[0x0][0x32c] ;  /* 0x0000cb00ff007624 */ /* 0x000fe200078e00ff */
        /* <DEDUP_REMOVED lines=8> */
.L_x_283:
[----:B------:R-:W-:-:S13]  /*54b0*/  ISETP.NE.AND P0, PT, R0, 0x1, PT ;  /* 0x000000010000780c */ /* 0x000fda0003f05270 */
[----:B------:R-:W-:-:S05]  /*54c0*/  @P0 IMAD.HI.U32 R4, R5, c[0x0][0x330], RZ ;  /* 0x0000cc0005040a27 */ /* 0x000fca00078e00ff */
[----:B------:R-:W-:-:S05]  /*54d0*/  @P0 SHF.R.U32.HI R5, RZ, c[0x0][0x334], R4 ;  /* 0x0000cd00ff050a19 */ /* 0x000fca0000011604 */
.L_x_284:
[----:B------:R-:W-:-:S05]  /*54e0*/  IMAD R5, R5, R0, c[0x0][0x32c] ;  /* 0x0000cb0005057624 */ /* 0x000fca00078e0200 */
[----:B------:R-:W-:-:S05]  /*54f0*/  IMNMX R2, R2, R5, PT ;  /* 0x0000000502027217 */ /* 0x000fca0003800200 */
.L_x_282:
[----:B------:R-:W-:-:S05]  /*5500*/  IMAD.HI R5, R2, 0x2aaaaaab, RZ ;  /* 0x2aaaaaab02057827 */ /* 0x000fca00078e02ff */
[----:B------:R-:W-:-:S04]  /*5510*/  SHF.R.U32.HI R0, RZ, 0x1f, R5 ;  /* 0x0000001fff007819 */ /* 0x000fc80000011605 */
[----:B------:R-:W-:-:S04]  /*5520*/  LEA.HI.SX32 R0, R5, R0, 0x1d ;  /* 0x0000000005007211 */ /* 0x000fc800078feaff */
[----:B------:R-:W-:-:S04]  /*5530*/  IMNMX R249, R219, R0, !PT ;  /* 0x00000000dbf97217 */ /* 0x000fc80007800200 */
[----:B------:R-:W-:-:S13]  /*5540*/  ISETP.GE.AND P0, PT, R232, R249, PT ;  /* 0x000000f9e800720c */ /* 0x000fda0003f06270 */
[----:B------:R-:W-:Y:S05]  /*5550*/  @!P0 BRA `(.L_x_285) ;  /* 0x00003db000008947 */ /* 0x000fea0003800000 */
[C---:B------:R-:W-:Y:S01]  /*5560*/  IADD3 R244, P0, R228.reuse, 0x20, RZ ;  /* 0x00000020e4f47810 */ /* 0x040fe20007f1e0ff */
[----:B------:R-:W-:Y:S01]  /*5570*/  IMAD.MOV.U32 R148, RZ, RZ, R149 ;  /* 0x000000ffff947224 */ /* 0x000fe200078e0095 */
[----:B------:R-:W-:Y:S01]  /*5580*/  MOV R0, R152 ;  /* 0x0000009800007202 */ /* 0x000fe20000000f00 */
[----:B------:R-:W-:Y:S02]  /*5590*/  IMAD.MOV.U32 R150, RZ, RZ, R151 ;  /* 0x000000ffff967224 */ /* 0x000fe400078e0097 */
[----:B------:R-:W-:Y:S01]  /*55a0*/  IMAD.X R242, RZ, RZ, R235, P0 ;  /* 0x000000fffff27224 */ /* 0x000fe200000e06eb */
[----:B------:R-:W-:Y:S01]  /*55b0*/  IADD3 R240, P0, R228, 0x40, RZ ;  /* 0x00000040e4f07810 */ /* 0x000fe20007f1e0ff */
[----:B------:R-:W-:-:S04]  /*55c0*/  IMAD.MOV.U32 R2, RZ, RZ, R3 ;  /* 0x000000ffff027224 */ /* 0x000fc800078e0003 */
[----:B------:R-:W-:Y:S01]  /*55d0*/  IMAD.X R238, RZ, RZ, R235, P0 ;  /* 0x000000ffffee7224 */ /* 0x000fe200000e06eb */
[----:B------:R-:W-:-:S04]  /*55e0*/  IADD3 R203, P0, R230, 0x20, RZ ;  /* 0x00000020e6cb7810 */ /* 0x000fc80007f1e0ff */
[----:B------:R-:W-:Y:S02]  /*55f0*/  IADD3.X R202, RZ, R237, RZ, P0, !PT ;  /* 0x000000edffca7210 */ /* 0x000fe400007fe4ff */
[----:B------:R-:W-:-:S04]  /*5600*/  IADD3 R201, P0, R230, 0x40, RZ ;  /* 0x00000040e6c97810 */ /* 0x000fc80007f1e0ff */
[----:B------:R-:W-:Y:S02]  /*5610*/  IADD3.X R200, RZ, R237, RZ, P0, !PT ;  /* 0x000000edffc87210 */ /* 0x000fe400007fe4ff */
.L_x_304:
[----:B------:R-:W-:Y:S04]  /*5620*/  DEPBAR.LE SB0, 0x0 ;  /* 0x000080000000791a */ /* 0x000fe80000000000 */
[----:B------:R-:W-:Y:S01]  /*5630*/  BAR.SYNC.DEFER_BLOCKING 0x0 ;  /* 0x0000000000007b1d */ /* 0x000fe20000010000 */
[----:B------:R-:W-:Y:S02]  /*5640*/  ISETP.GT.AND P0, PT, R219, R232, PT ;  /* 0x000000e8db00720c */ /* 0x000fe40003f04270 */
[C---:B------:R-:W-:Y:S02]  /*5650*/  LOP3.LUT P5, RZ, R226.reuse, 0x200, RZ, 0xc0, !PT ;  /* 0x00000200e2ff7812 */ /* 0x040fe400078ac0ff */
[C---:B------:R-:W-:Y:S02]  /*5660*/  LOP3.LUT P4, RZ, R226.reuse, 0x80, RZ, 0xc0, !PT ;  /* 0x00000080e2ff7812 */ /* 0x040fe4000788c0ff */
[----:B------:R-:W-:Y:S01]  /*5670*/  LOP3.LUT P3, RZ, R226, 0x100, RZ, 0xc0, !PT ;  /* 0x00000100e2ff7812 */ /* 0x000fe2000786c0ff */
        /* <DEDUP_REMOVED lines=12> */
[C---:B------:R-:W-:Y:S01]  /*5740*/  IMAD.WIDE.U32 R8, R232.reuse, c[0x0][0x208], RZ ;  /* 0x00008200e8087a25 */ /* 0x040fe200078e00ff */
[----:B------:R-:W-:Y:S03]  /*5750*/  ISETP.GT.AND P1, PT, R223, 0x3f, PT ;  /* 0x0000003fdf00780c */ /* 0x000fe60003f24270 */
[----:B------:R-:W-:Y:S04]  /*5760*/  IMAD R3, R3, c[0x0][0x208], RZ ;  /* 0x0000820003037a24 */ /* 0x000fe800078e02ff */
[----:B------:R-:W-:Y:S04]  /*5770*/  IMAD R3, R232, c[0x0][0x20c], R3 ;  /* 0x00008300e8037a24 */ /* 0x000fe800078e0203 */
[----:B------:R-:W-:Y:S02]  /*5780*/  IMAD.IADD R3, R9, 0x1, R3 ;  /* 0x0000000109037824 */ /* 0x000fe400078e0203 */
[----:B------:R-:W-:Y:S04]  /*5790*/  IMAD.WIDE.U32 R8, R8, 0x30, RZ ;  /* 0x0000003008087825 */ /* 0x000fe800078e00ff */
[----:B------:R-:W-:Y:S02]  /*57a0*/  @!P1 IMAD.MOV.U32 R5, RZ, RZ, c[0x0][0x208] ;  /* 0x00008200ff059624 */ /* 0x000fe400078e00ff */
[----:B------:R-:W-:Y:S02]  /*57b0*/  IMAD R3, R3, 0x30, RZ ;  /* 0x0000003003037824 */ /* 0x000fe400078e02ff */
[----:B------:R-:W-:Y:S01]  /*57c0*/  @!P1 IMAD.MOV.U32 R4, RZ, RZ, c[0x0][0x20c] ;  /* 0x00008300ff049624 */ /* 0x000fe200078e00ff */
[-C--:B------:R-:W-:Y:S01]  /*57d0*/  @!P1 LEA R11, P0, R5, R8.reuse, 0x5 ;  /* 0x00000008050b9211 */ /* 0x080fe200078028ff */
[----:B------:R-:W-:Y:S05]  /*57e0*/  IMAD.IADD R3, R9, 0x1, R3 ;  /* 0x0000000109037824 */ /* 0x000fea00078e0203 */
[----:B------:R-:W-:Y:S02]  /*57f0*/  @!P1 LEA.HI.X R9, R5, R3, R4, 0x5, P0 ;  /* 0x0000000305099211 */ /* 0x000fe400000f2c04 */
[-C--:B------:R-:W-:Y:S05]  /*5800*/  IADD3 R5, P0, R228, R8.reuse, RZ ;  /* 0x00000008e4057210 */ /* 0x080fea0007f1e0ff */
[C---:B------:R-:W-:Y:S01]  /*5810*/  IMAD.X R4, R3.reuse, 0x1, R235, P0 ;  /* 0x0000000103047824 */ /* 0x040fe200000e06eb */
[-C--:B------:R-:W-:Y:S05]  /*5820*/  IADD3 R7, P0, R244, R8.reuse, RZ ;  /* 0x00000008f4077210 */ /* 0x080fea0007f1e0ff */
[----:B------:R-:W-:Y:S01]  /*5830*/  IMAD.X R6, R3, 0x1, R242, P0 ;  /* 0x0000000103067824 */ /* 0x000fe200000e06f2 */
[C---:B------:R-:W-:Y:S04]  /*5840*/  LEA R12, P0, R5.reuse, c[0x0][0x1f8], 0x1 ;  /* 0x00007e00050c7a11 */ /* 0x040fe800078008ff */
[----:B------:R-:W-:Y:S02]  /*5850*/  LEA.HI.X R13, R5, c[0x0][0x1fc], R4, 0x1, P0 ;  /* 0x00007f00050d7a11 */ /* 0x000fe400000f0c04 */
[C---:B------:R-:W-:Y:S03]  /*5860*/  LEA R14, P0, R7.reuse, c[0x0][0x1f8], 0x1 ;  /* 0x00007e00070e7a11 */ /* 0x040fe600078008ff */
[----:B------:R-:W-:Y:S01]  /*5870*/  @!PT LDS RZ, [RZ] ;  /* 0x00000000fffff984 */ /* 0x000fe20000000800 */
[----:B------:R-:W-:Y:S01]  /*5880*/  @!PT LDS RZ, [RZ] ;  /* 0x00000000fffff984 */ /* 0x000fe20000000800 */
[----:B------:R-:W-:Y:S01]  /*5890*/  @!PT LDS RZ, [RZ] ;  /* 0x00000000fffff984 */ /* 0x000fe20000000800 */
[----:B------:R4:W-:Y:S01]  /*58a0*/  LDGSTS.E.BYPASS.LTC128B.128 [R218+0x1880], [R12.64], !P5 ;  /* 0x018800000cda7fae */ /* 0x0009e2000e901d48 */
[----:B------:R-:W-:Y:S02]  /*58b0*/  LEA.HI.X R15, R7, c[0x0][0x1fc], R6, 0x1, P0 ;  /* 0x00007f00070f7a11 */ /* 0x000fe400000f0c06 */
[----:B------:R-:W-:Y:S03]  /*58c0*/  IADD3 R4, P0, R240, R8, RZ ;  /* 0x00000008f0047210 */ /* 0x000fe60007f1e0ff */
[----:B------:R4:W-:Y:S02]  /*58d0*/  LDGSTS.E.BYPASS.LTC128B.128 [R218+0x2480], [R14.64], !P4 ;  /* 0x024800000eda7fae */ /* 0x0009e4000e101d48 */
[----:B------:R-:W-:Y:S01]  /*58e0*/  IMAD.X R3, R3, 0x1, R238, P0 ;  /* 0x0000000103037824 */ /* 0x000fe200000e06ee */
[C---:B------:R-:W-:Y:S04]  /*58f0*/  LEA R6, P0, R4.reuse, c[0x0][0x1f8], 0x1 ;  /* 0x00007e0004067a11 */ /* 0x040fe800078008ff */
[----:B------:R-:W-:Y:S02]  /*5900*/  LEA.HI.X R7, R4, c[0x0][0x1fc], R3, 0x1, P0 ;  /* 0x00007f0004077a11 */ /* 0x000fe400000f0c03 */
[----:B------:R-:W-:Y:S03]  /*5910*/  @!P1 IADD3 R4, P0, R11, R228, RZ ;  /* 0x000000e40b049210 */ /* 0x000fe60007f1e0ff */
[----:B------:R4:W-:Y:S02]  /*5920*/  LDGSTS.E.BYPASS.LTC128B.128 [R218+0x3080], [R6.64], !P3 ;  /* 0x0308000006da7fae */ /* 0x0009e4000d901d48 */
[----:B------:R-:W-:Y:S01]  /*5930*/  @!P1 IMAD.X R3, R9, 0x1, R235, P0 ;  /* 0x0000000109039824 */ /* 0x000fe200000e06eb */
[C---:B------:R-:W-:Y:S04]  /*5940*/  @!P1 LEA R16, P0, R4.reuse, c[0x0][0x1f8], 0x1 ;  /* 0x00007e0004109a11 */ /* 0x040fe800078008ff */
[----:B------:R-:W-:Y:S02]  /*5950*/  @!P1 LEA.HI.X R17, R4, c[0x0][0x1fc], R3, 0x1, P0 ;  /* 0x00007f0004119a11 */ /* 0x000fe400000f0c03 */
[----:B------:R-:W-:Y:S03]  /*5960*/  @!P1 IADD3 R4, P0, R11, R244, RZ ;  /* 0x000000f40b049210 */ /* 0x000fe60007f1e0ff */
[----:B------:R4:W-:Y:S02]  /*5970*/  @!P1 LDGSTS.E.BYPASS.LTC128B.128 [R218+0x2080], [R16.64], !P5 ;  /* 0x0208000010da9fae */ /* 0x0009e4000e901d48 */
[----:B------:R-:W-:Y:S01]  /*5980*/  @!P1 IMAD.X R3, R9, 0x1, R242, P0 ;  /* 0x0000000109039824 */ /* 0x000fe200000e06f2 */
[C---:B------:R-:W-:Y:S04]  /*5990*/  @!P1 LEA R18, P0, R4.reuse, c[0x0][0x1f8], 0x1 ;  /* 0x00007e0004129a11 */ /* 0x040fe800078008ff */
[----:B------:R-:W-:Y:S02]  /*59a0*/  @!P1 LEA.HI.X R19, R4, c[0x0][0x1fc], R3, 0x1, P0 ;  /* 0x00007f0004139a11 */ /* 0x000fe400000f0c03 */
[----:B------:R-:W-:Y:S03]  /*59b0*/  @!P1 IADD3 R11, P0, R11, R240, RZ ;  /* 0x000000f00b0b9210 */ /* 0x000fe60007f1e0ff */
[----:B------:R4:W-:Y:S02]  /*59c0*/  @!P1 LDGSTS.E.BYPASS.LTC128B.128 [R218+0x2c80], [R18.64], !P4 ;  /* 0x02c8000012da9fae */ /* 0x0009e4000e101d48 */
[----:B------:R-:W-:Y:S01]  /*59d0*/  @!P1 IMAD.X R4, R9, 0x1, R238, P0 ;  /* 0x0000000109049824 */ /* 0x000fe200000e06ee */
[C---:B------:R-:W-:Y:S04]  /*59e0*/  @!P1 LEA R8, P0, R11.reuse, c[0x0][0x1f8], 0x1 ;  /* 0x00007e000b089a11 */ /* 0x040fe800078008ff */
[----:B------:R-:W-:Y:S05]  /*59f0*/  @!P1 LEA.HI.X R9, R11, c[0x0][0x1fc], R4, 0x1, P0 ;  /* 0x00007f000b099a11 */ /* 0x000fea00000f0c04 */
[----:B------:R4:W-:Y:S04]  /*5a00*/  @!P1 LDGSTS.E.BYPASS.LTC128B.128 [R218+0x3880], [R8.64], !P3 ;  /* 0x0388000008da9fae */ /* 0x0009e8000d901d48 */
.L_x_286:
[-C--:B--2-4-:R-:W-:Y:S01]  /*5a10*/  HMMA.16816.F32.BF16 R4, R152, R156.reuse, RZ ;  /* 0x0000009c9804723c */ /* 0x094fe200000418ff */
[----:B------:R-:W-:Y:S02]  /*5a20*/  LDSM.16.M88.4 R192, [R216+0x4880] ;  /* 0x00488000d8c0783b */ /* 0x000fe40000000200 */
[----:B------:R-:W-:Y:S05]  /*5a30*/  ISETP.GT.AND P0, PT, R232, R219, PT ;  /* 0x000000dbe800720c */ /* 0x000fea0003f04270 */
        /* <DEDUP_REMOVED lines=104> */
[-C--:B------:R-:W-:Y:S03]  /*60c0*/  @P1 IADD3 R152, P0, R230, R164.reuse, RZ ;  /* 0x000000a4e6981210 */ /* 0x080fe60007f1e0ff */
[----:B------:R-:W-:Y:S04]  /*60d0*/  IMAD.IADD R149, R165, 0x1, R149 ;  /* 0x00000001a5957824 */ /* 0x000fe800078e0295 */
[----:B------:R-:W-:Y:S01]  /*60e0*/  @P1 IMAD.X R151, R149, 0x1, R237, P0 ;  /* 0x0000000195971824 */ /* 0x000fe200000e06ed */
[-C--:B------:R-:W-:Y:S05]  /*60f0*/  @P1 IADD3 R154, P0, R203, R164.reuse, RZ ;  /* 0x000000a4cb9a1210 */ /* 0x080fea0007f1e0ff */
[----:B------:R-:W-:Y:S01]  /*6100*/  @P1 IMAD.X R153, R149, 0x1, R202, P0 ;  /* 0x0000000195991824 */ /* 0x000fe200000e06ca */
[----:B------:R-:W-:Y:S05]  /*6110*/  @P1 IADD3 R156, P0, R201, R164, RZ ;  /* 0x000000a4c99c1210 */ /* 0x000fea0007f1e0ff */
[----:B------:R-:W-:Y:S01]  /*6120*/  @P1 IMAD.X R155, R149, 0x1, R200, P0 ;  /* 0x00000001959b1824 */ /* 0x000fe200000e06c8 */
[C---:B------:R-:W-:Y:S04]  /*6130*/  @P1 LEA R158, P0, R152.reuse, c[0x0][0x1c8], 0x1 ;  /* 0x00007200989e1a11 */ /* 0x040fe800078008ff */
[----:B------:R-:W-:Y:S02]  /*6140*/  @P1 LEA.HI.X R159, R152, c[0x0][0x1cc], R151, 0x1, P0 ;  /* 0x00007300989f1a11 */ /* 0x000fe400000f0c97 */
[C---:B------:R-:W-:Y:S03]  /*6150*/  @P1 LEA R160, P0, R154.reuse, c[0x0][0x1c8], 0x1 ;  /* 0x000072009aa01a11 */ /* 0x040fe600078008ff */
[----:B------:R-:W-:Y:S01]  /*6160*/  @!PT LDS RZ, [RZ] ;  /* 0x00000000fffff984 */ /* 0x000fe20000000800 */
[----:B------:R-:W-:Y:S01]  /*6170*/  @!PT LDS RZ, [RZ] ;  /* 0x00000000fffff984 */ /* 0x000fe20000000800 */
[----:B------:R-:W-:Y:S01]  /*6180*/  @!PT LDS RZ, [RZ] ;  /* 0x00000000fffff984 */ /* 0x000fe20000000800 */
[----:B------:R1:W-:Y:S01]  /*6190*/  @P1 LDGSTS.E.BYPASS.LTC128B.128 [R218+0x3c80], [R158.64], !P5 ;  /* 0x03c800009eda1fae */ /* 0x0003e2000e901d48 */
[----:B------:R-:W-:Y:S02]  /*61a0*/  @P1 LEA.HI.X R161, R154, c[0x0][0x1cc], R153, 0x1, P0 ;  /* 0x000073009aa11a11 */ /* 0x000fe400000f0c99 */
[C---:B------:R-:W-:Y:S03]  /*61b0*/  @P1 LEA R162, P0, R156.reuse, c[0x0][0x1c8], 0x1 ;  /* 0x000072009ca21a11 */ /* 0x040fe600078008ff */
[----:B------:R1:W-:Y:S01]  /*61c0*/  @P1 LDGSTS.E.BYPASS.LTC128B.128 [R218+0x4880], [R160.64], !P4 ;  /* 0x04880000a0da1fae */ /* 0x0003e2000e101d48 */
[----:B------:R-:W-:Y:S02]  /*61d0*/  @P1 LEA.HI.X R163, R156, c[0x0][0x1cc], R155, 0x1, P0 ;  /* 0x000073009ca31a11 */ /* 0x000fe400000f0c9b */
[----:B------:R-:W-:Y:S03]  /*61e0*/  ISETP.GE.AND P0, PT, R3, 0x21, PT ;  /* 0x000000210300780c */ /* 0x000fe60003f06270 */
[----:B------:R1:W-:Y:S10]  /*61f0*/  @P1 LDGSTS.E.BYPASS.LTC128B.128 [R218+0x5480], [R162.64], !P3 ;  /* 0x05480000a2da1fae */ /* 0x0003f4000d901d48 */
[----:B------:R-:W-:Y:S04]  /*6200*/  @P0 IADD3 R152, P2, R164, UR7, RZ ;  /* 0x00000007a4980c10 */ /* 0x000fe8000ff5e0ff */
        /* <DEDUP_REMOVED lines=16> */
.L_x_287:
[----:B------:R-:W-:Y:S01]  /*6310*/  ISETP.NE.AND P0, PT, R222, 0x1, PT ;  /* 0x00000001de00780c */ /* 0x000fe20003f05270 */
[----:B------:R-:W0:Y:S01]  /*6320*/  LDGDEPBAR ;  /* 0x00000000000079af */ /* 0x000e220000000000 */
[----:B------:R-:W-:Y:S01]  /*6330*/  ISETP.GE.AND P1, PT, R221, 0x1, PT ;  /* 0x00000001dd00780c */ /* 0x000fe20003f26270 */
[----:B-1----:R-:W-:Y:S02]  /*6340*/  IMAD.MOV.U32 R158, RZ, RZ, R227 ;  /* 0x000000ffff9e7224 */ /* 0x002fe400078e00e3 */
[----:B------:R-:W-:Y:S05]  /*6350*/  IMAD R156, R232, -0x30, RZ ;  /* 0xffffffd0e89c7824 */ /* 0x000fea00078e02ff */
[----:B------:R-:W-:Y:S03]  /*6360*/  IADD3 R153, -R233, 0x1, R156 ;  /* 0x00000001e9997810 */ /* 0x000fe60007ffe19c */
[----:B------:R-:W-:Y:S01]  /*6370*/  @P0 IMAD.HI.U32 R3, R227, c[0x0][0x2c8], RZ ;  /* 0x0000b200e3030a27 */ /* 0x000fe200078e00ff */
[----:B------:R-:W-:Y:S04]  /*6380*/  IADD3 R153, -R225, R153, R220 ;  /* 0x00000099e1997210 */ /* 0x000fe80007ffe1dc */
[----:B------:R-:W-:Y:S02]  /*6390*/  @P0 SHF.R.U32.HI R158, RZ, c[0x0][0x2cc], R3 ;  /* 0x0000b300ff9e0a19 */ /* 0x000fe40000011603 */
[C---:B------:R-:W-:Y:S02]  /*63a0*/  IADD3 R154, R153.reuse, c[0x0][0x328], RZ ;  /* 0x0000ca00999a7a10 */ /* 0x040fe40007ffe0ff */
[----:B------:R-:W-:Y:S01]  /*63b0*/  IADD3 R153, R153, UR10, RZ ;  /* 0x0000000a99997c10 */ /* 0x000fe2000fffe0ff */
[----:B------:R-:W1:Y:S02]  /*63c0*/  SHFL.IDX PT, R149, R158, RZ, 0x1c1f ;  /* 0x001c1fff9e957589 */ /* 0x000e6400000e0000 */
[----:B-1----:R-:W-:Y:S02]  /*63d0*/  IMAD.IADD R168, R154, 0x1, R149 ;  /* 0x000000019aa87824 */ /* 0x002fe400078e0295 */
[----:B------:R-:W-:Y:S01]  /*63e0*/  IMAD.IADD R166, R149, 0x1, R153 ;  /* 0x0000000195a67824 */ /* 0x000fe200078e0299 */
[----:B------:R-:W-:-:S05]  /*63f0*/  @!P1 BRA `(.L_x_288) ;  /* 0x0000018000009947 */ /* 0x000fca0003800000 */
[----:B------:R-:W-:Y:S01]  /*6400*/  IADD3 R149, -R225, R220, R149 ;  /* 0x000000dce1957210 */ /* 0x000fe20007ffe195 */
[----:B------:R-:W-:Y:S03]  /*6410*/  BSSY B0, `(.L_x_289) ;  /* 0x0000011000007945 */ /* 0x000fe60003800000 */
        /* <DEDUP_REMOVED lines=11> */
.L_x_290:
[----:B------:R-:W-:Y:S04]  /*64d0*/  MOV R3, c[0x0][0x32c] ;  /* 0x0000cb0000037a02 */ /* 0x000fe80000000f00 */
[----:B------:R-:W-:Y:S11]  /*64e0*/  ISETP.NE.AND P0, PT, R3, 0x1, PT ;  /* 0x000000010300780c */ /* 0x000ff60003f05270 */
[----:B------:R-:W-:Y:S02]  /*64f0*/  @!UPT UIADD3 URZ, URZ, URZ, URZ ;  /* 0x0000003f3f3ff290 */ /* 0x000fe4000fffe03f */
[----:B------:R-:W-:Y:S05]  /*6500*/  @P0 IMAD.HI.U32 R3, R149, c[0x0][0x330], RZ ;  /* 0x0000cc0095030a27 */ /* 0x000fea00078e00ff */
[----:B------:R-:W-:Y:S02]  /*6510*/  @P0 SHF.R.U32.HI R149, RZ, c[0x0][0x334], R3 ;  /* 0x0000cd00ff950a19 */ /* 0x000fe40000011603 */
.L_x_291:
[----:B------:R-:W-:Y:S05]  /*6520*/  BSYNC B0 ;  /* 0x0000000000007941 */ /* 0x000fea0003800000 */
.L_x_289:
[----:B------:R-:W-:Y:S04]  /*6530*/  IMAD.IADD R152, R156, 0x1, -R233 ;  /* 0x000000019c987824 */ /* 0x000fe800078e0ae9 */
[----:B------:R-:W-:Y:S05]  /*6540*/  IMAD R149, R149, c[0x0][0x32c], R152 ;  /* 0x0000cb0095957a24 */ /* 0x000fea00078e0298 */
[----:B------:R-:W-:Y:S02]  /*6550*/  IADD3 R3, R149, c[0x0][0x32c], RZ ;  /* 0x0000cb0095037a10 */ /* 0x000fe40007ffe0ff */
[----:B------:R-:W-:Y:S02]  /*6560*/  IMNMX R166, R166, R149, !PT ;  /* 0x00000095a6a67217 */ /* 0x000fe40007800200 */
[----:B------:R-:W-:Y:S02]  /*6570*/  IMNMX R168, R168, R3, PT ;  /* 0x00000003a8a87217 */ /* 0x000fe40003800200 */
.L_x_288:
[----:B------:R-:W1:Y:S02]  /*6580*/  SHFL.IDX PT, R152, R158, 0x1, 0x1c1f ;  /* 0x003c1f009e987f89 */ /* 0x000e6400000e0000 */
[-C--:B-1----:R-:W-:Y:S02]  /*6590*/  IADD3 R164, R154, R152.reuse, RZ ;  /* 0x000000989aa47210 */ /* 0x082fe40007ffe0ff */
[----:B------:R-:W-:Y:S01]  /*65a0*/  IADD3 R163, R153, R152, RZ ;  /* 0x0000009899a37210 */ /* 0x000fe20007ffe0ff */
        /* <DEDUP_REMOVED lines=14> */
.L_x_294:
[----:B------:R-:W-:Y:S04]  /*6690*/  MOV R3, c[0x0][0x32c] ;  /* 0x0000cb0000037a02 */ /* 0x000fe80000000f00 */
[----:B------:R-:W-:Y:S11]  /*66a0*/  ISETP.NE.AND P0, PT, R3, 0x1, PT ;  /* 0x000000010300780c */ /* 0x000ff60003f05270 */
[----:B------:R-:W-:Y:S02]  /*66b0*/  @!UPT UIADD3 URZ, URZ, URZ, URZ ;  /* 0x0000003f3f3ff290 */ /* 0x000fe4000fffe03f */
[----:B------:R-:W-:Y:S05]  /*66c0*/  @P0 IMAD.HI.U32 R3, R152, c[0x0][0x330], RZ ;  /* 0x0000cc0098030a27 */ /* 0x000fea00078e00ff */
[----:B------:R-:W-:Y:S02]  /*66d0*/  @P0 SHF.R.U32.HI R152, RZ, c[0x0][0x334], R3 ;  /* 0x0000cd00ff980a19 */ /* 0x000fe40000011603 */
.L_x_295:
[----:B------:R-:W-:Y:S05]  /*66e0*/  BSYNC B0 ;  /* 0x0000000000007941 */ /* 0x000fea0003800000 */
.L_x_293:
[----:B------:R-:W-:Y:S04]  /*66f0*/  IMAD.IADD R3, R156, 0x1, -R233 ;  /* 0x000000019c037824 */ /* 0x000fe800078e0ae9 */
[----:B------:R-:W-:Y:S05]  /*6700*/  IMAD R3, R152, c[0x0][0x32c], R3 ;  /* 0x0000cb0098037a24 */ /* 0x000fea00078e0203 */
[----:B------:R-:W-:Y:S02]  /*6710*/  IADD3 R149, R3, c[0x0][0x32c], RZ ;  /* 0x0000cb0003957a10 */ /* 0x000fe40007ffe0ff */
[----:B------:R-:W-:Y:S02]  /*6720*/  IMNMX R163, R163, R3, !PT ;  /* 0x00000003a3a37217 */ /* 0x000fe40007800200 */
[----:B------:R-:W-:Y:S02]  /*6730*/  IMNMX R164, R164, R149, PT ;  /* 0x00000095a4a47217 */ /* 0x000fe40003800200 */
.L_x_292:
        /* <DEDUP_REMOVED lines=17> */
.L_x_298:
[----:B------:R-:W-:Y:S04]  /*6850*/  MOV R3, c[0x0][0x32c] ;  /* 0x0000cb0000037a02 */ /* 0x000fe80000000f00 */
[----:B------:R-:W-:Y:S11]  /*6860*/  ISETP.NE.AND P0, PT, R3, 0x1, PT ;  /* 0x000000010300780c */ /* 0x000ff60003f05270 */
[----:B------:R-:W-:Y:S02]  /*6870*/  @!UPT UIADD3 URZ, URZ, URZ, URZ ;  /* 0x0000003f3f3ff290 */ /* 0x000fe4000fffe03f */
[----:B------:R-:W-:Y:S05]  /*6880*/  @P0 IMAD.HI.U32 R3, R152, c[0x0][0x330], RZ ;  /* 0x0000cc0098030a27 */ /* 0x000fea00078e00ff */
[----:B------:R-:W-:Y:S02]  /*6890*/  @P0 SHF.R.U32.HI R152, RZ, c[0x0][0x334], R3 ;  /* 0x0000cd00ff980a19 */ /* 0x000fe40000011603 */
.L_x_299:
[----:B------:R-:W-:Y:S05]  /*68a0*/  BSYNC B0 ;  /* 0x0000000000007941 */ /* 0x000fea0003800000 */
.L_x_297:
[----:B------:R-:W-:Y:S04]  /*68b0*/  IMAD.IADD R3, R156, 0x1, -R233 ;  /* 0x000000019c037824 */ /* 0x000fe800078e0ae9 */
[----:B------:R-:W-:Y:S05]  /*68c0*/  IMAD R3, R152, c[0x0][0x32c], R3 ;  /* 0x0000cb0098037a24 */ /* 0x000fea00078e0203 */
[----:B------:R-:W-:Y:S02]  /*68d0*/  IADD3 R149, R3, c[0x0][0x32c], RZ ;  /* 0x0000cb0003957a10 */ /* 0x000fe40007ffe0ff */
[----:B------:R-:W-:Y:S02]  /*68e0*/  IMNMX R161, R161, R3, !PT ;  /* 0x00000003a1a17217 */ /* 0x000fe40007800200 */
[----:B------:R-:W-:Y:S02]  /*68f0*/  IMNMX R162, R162, R149, PT ;  /* 0x00000095a2a27217 */ /* 0x000fe40003800200 */
.L_x_296:
[C---:B------:R-:W-:Y:S02]  /*6900*/  ISETP.GE.AND P2, PT, R156.reuse, 0x9, PT ;  /* 0x000000099c00780c */ /* 0x040fe40003f46270 */
[----:B------:R-:W-:Y:S02]  /*6910*/  ISETP.GE.AND P1, PT, R156, 0xa, PT ;  /* 0x0000000a9c00780c */ /* 0x000fe40003f26270 */
[----:B------:R-:W-:Y:S02]  /*6920*/  ISETP.GT.AND P0, PT, R166, 0x8, !P2 ;  /* 0x00000008a600780c */ /* 0x000fe40005704270 */
[----:B------:R-:W-:Y:S02]  /*6930*/  P2R R152, PR, RZ, 0x4 ;  /* 0x00000004ff987803 */ /* 0x000fe40000000000 */
[----:B------:R-:W-:Y:S02]  /*6940*/  ISETP.LT.OR P0, PT, R168, 0x9, P0 ;  /* 0x00000009a800780c */ /* 0x000fe40000701670 */
[----:B------:R-:W-:Y:S02]  /*6950*/  P2R R151, PR, RZ, 0x2 ;  /* 0x00000002ff977803 */ /* 0x000fe40000000000 */
[----:B------:R-:W-:Y:S02]  /*6960*/  FSEL R149, R16, -INF , !P0 ;  /* 0xff80000010957808 */ /* 0x000fe40004000000 */
[----:B------:R-:W-:Y:S02]  /*6970*/  ISETP.GT.AND P0, PT, R166, 0x9, !P1 ;  /* 0x00000009a600780c */ /* 0x000fe40004f04270 */
[----:B------:R-:W-:Y:S02]  /*6980*/  ISETP.GE.AND P5, PT, R156, 0x21, PT ;  /* 0x000000219c00780c */ /* 0x000fe40003fa6270 */
[----:B------:R-:W-:Y:S02]  /*6990*/  ISETP.LT.OR P0, PT, R168, 0xa, P0 ;  /* 0x0000000aa800780c */ /* 0x000fe40000701670 */
[C---:B------:R-:W-:Y:S02]  /*69a0*/  ISETP.GE.AND P4, PT, R156.reuse, 0x22, PT ;  /* 0x000000229c00780c */ /* 0x040fe40003f86270 */
[----:B------:R-:W-:Y:S02]  /*69b0*/  FSEL R155, R17, -INF , !P0 ;  /* 0xff800000119b7808 */ /* 0x000fe40004000000 */
[C---:B------:R-:W-:Y:S02]  /*69c0*/  ISETP.GT.AND P0, PT, R163.reuse, 0x8, !P2 ;  /* 0x00000008a300780c */ /* 0x040fe40005704270 */
        /* <DEDUP_REMOVED lines=12> */
[----:B------:R-:W-:Y:S02]  /*6a90*/  ISETP.GE.AND P6, PT, R156, 0x2a, PT ;  /* 0x0000002a9c00780c */ /* 0x000fe40003fc6270 */
[----:B------:R-:W-:Y:S02]  /*6aa0*/  FSEL R186, R20, -INF , !P0 ;  /* 0xff80000014ba7808 */ /* 0x000fe40004000000 */
[----:B------:R-:W-:Y:S04]  /*6ab0*/  ISETP.GT.AND P0, PT, R166, 0x11, !P1 ;  /* 0x00000011a600780c */ /* 0x000fe80004f04270 */
[----:B------:R-:W-:Y:S04]  /*6ac0*/  ISETP.LT.OR P0, PT, R168, 0x12, P0 ;  /* 0x00000012a800780c */ /* 0x000fe80000701670 */
        /* <DEDUP_REMOVED lines=12> */
[----:B------:R-:W-:Y:S04]  /*6b90*/  ISETP.LT.OR P0, PT, R168, 0x19, P0 ;  /* 0x00000019a800780c */ /* 0x000fe80000701670 */
[----:B------:R-:W-:Y:S02]  /*6ba0*/  FSEL R190, R32, -INF , !P0 ;  /* 0xff80000020be7808 */ /* 0x000fe40004000000 */
[----:B------:R-:W-:Y:S04]  /*6bb0*/  ISETP.GT.AND P0, PT, R166, 0x19, !P1 ;  /* 0x00000019a600780c */ /* 0x000fe80004f04270 */
[----:B------:R-:W-:Y:S04]  /*6bc0*/  ISETP.LT.OR P0, PT, R168, 0x1a, P0 ;  /* 0x0000001aa800780c */ /* 0x000fe80000701670 */
[----:B------:R-:W-:Y:S02]  /*6bd0*/  FSEL R195, R33, -INF , !P0 ;  /* 0xff80000021c37808 */ /* 0x000fe40004000000 */
[C---:B------:R-:W-:Y:S02]  /*6be0*/  ISETP.GT.AND P0, PT, R163.reuse, 0x18, !P2 ;  /* 0x00000018a300780c */ /* 0x040fe40005704270 */
[----:B------:R-:W-:Y:S02]  /*6bf0*/  ISETP.GE.AND P2, PT, R156, 0x1, PT ;  /* 0x000000019c00780c */ /* 0x000fe40003f46270 */
[----:B------:R-:W-:Y:S04]  /*6c00*/  ISETP.LT.OR P0, PT, R164, 0x19, P0 ;  /* 0x00000019a400780c */ /* 0x000fe80000701670 */
[----:B------:R-:W-:Y:S02]  /*6c10*/  FSEL R196, R34, -INF , !P0 ;  /* 0xff80000022c47808 */ /* 0x000fe40004000000 */
[----:B------:R-:W-:Y:S02]  /*6c20*/  ISETP.GT.AND P0, PT, R163, 0x19, !P1 ;  /* 0x00000019a300780c */ /* 0x000fe40004f04270 */
[----:B------:R-:W-:Y:S02]  /*6c30*/  ISETP.GE.AND P1, PT, R156, 0x2, PT ;  /* 0x000000029c00780c */ /* 0x000fe40003f26270 */
        /* <DEDUP_REMOVED lines=17> */
[----:B------:R-:W-:Y:S01]  /*6d50*/  ISETP.GT.AND P0, PT, R166, 0x1, !P1 ;  /* 0x00000001a600780c */ /* 0x000fe20004f04270 */
[----:B------:R-:W1:Y:S03]  /*6d60*/  SHFL.IDX PT, R4, R158, 0x3, 0x1c1f ;  /* 0x007c1f009e047f89 */ /* 0x000e6600000e0000 */
[----:B------:R-:W-:Y:S04]  /*6d70*/  ISETP.LT.OR P0, PT, R168, 0x2, P0 ;  /* 0x00000002a800780c */ /* 0x000fe80000701670 */
[----:B------:R-:W-:Y:S02]  /*6d80*/  FSEL R173, R5, -INF , !P0 ;  /* 0xff80000005ad7808 */ /* 0x000fe40004000000 */
[----:B------:R-:W-:Y:S04]  /*6d90*/  ISETP.GT.AND P0, PT, R163, 0x1, !P1 ;  /* 0x00000001a300780c */ /* 0x000fe80004f04270 */
[C---:B------:R-:W-:Y:S04]  /*6da0*/  ISETP.LT.OR P0, PT, R164.reuse, 0x2, P0 ;  /* 0x00000002a400780c */ /* 0x040fe80000701670 */
[----:B------:R-:W-:Y:S02]  /*6db0*/  FSEL R7, R7, -INF , !P0 ;  /* 0xff80000007077808 */ /* 0x000fe40004000000 */
[----:B------:R-:W-:Y:S04]  /*6dc0*/  ISETP.GT.AND P0, PT, R163, RZ, !P2 ;  /* 0x000000ffa300720c */ /* 0x000fe80005704270 */
[----:B------:R-:W-:Y:S01]  /*6dd0*/  ISETP.LT.OR P0, PT, R164, 0x1, P0 ;  /* 0x00000001a400780c */ /* 0x000fe20000701670 */
[--C-:B-1----:R-:W-:Y:S02]  /*6de0*/  IMAD.IADD R154, R154, 0x1, R4.reuse ;  /* 0x000000019a9a7824 */ /* 0x102fe400078e0204 */
[----:B------:R-:W-:Y:S01]  /*6df0*/  IMAD.IADD R153, R153, 0x1, R4 ;  /* 0x0000000199997824 */ /* 0x000fe200078e0204 */
        /* <DEDUP_REMOVED lines=16> */
[----:B------:R-:W-:Y:S04]  /*6f00*/  ISETP.NE.AND P0, PT, R152, RZ, PT ;  /* 0x000000ff9800720c */ /* 0x000fe80003f05270 */
        /* <DEDUP_REMOVED lines=13> */
[C---:B------:R-:W-:Y:S04]  /*6fe0*/  ISETP.LT.OR P0, PT, R162.reuse, 0x12, P0 ;  /* 0x00000012a200780c */ /* 0x040fe80000701670 */
        /* <DEDUP_REMOVED lines=18> */
[C---:B------:R-:W-:Y:S04]  /*7110*/  ISETP.GT.AND P0, PT, R161.reuse, RZ, !P2 ;  /* 0x000000ffa100720c */ /* 0x040fe80005704270 */
[----:B------:R-:W-:Y:S04]  /*7120*/  ISETP.LT.OR P0, PT, R162, 0x1, P0 ;  /* 0x00000001a200780c */ /* 0x000fe80000701670 */
[----:B------:R-:W-:Y:S02]  /*7130*/  FSEL R25, R8, -INF , !P0 ;  /* 0xff80000008197808 */ /* 0x000fe40004000000 */
[----:B------:R-:W-:Y:S04]  /*7140*/  ISETP.GT.AND P0, PT, R161, 0x29, !P6 ;  /* 0x00000029a100780c */ /* 0x000fe80007704270 */
[----:B------:R-:W-:Y:S04]  /*7150*/  ISETP.LT.OR P0, PT, R162, 0x2a, P0 ;  /* 0x0000002aa200780c */ /* 0x000fe80000701670 */
[----:B------:R-:W-:Y:S02]  /*7160*/  FSEL R161, R45, -INF , !P0 ;  /* 0xff8000002da17808 */ /* 0x000fe40004000000 */
[----:B------:R-:W-:Y:S11]  /*7170*/  ISETP.GE.AND P0, PT, R221, 0x1, PT ;  /* 0x00000001dd00780c */ /* 0x000ff60003f06270 */
[----:B------:R-:W-:Y:S02]  /*7180*/  @!UPT UIADD3 URZ, URZ, URZ, URZ ;  /* 0x0000003f3f3ff290 */ /* 0x000fe4000fffe03f */
        /* <DEDUP_REMOVED lines=14> */
.L_x_302:
[----:B------:R-:W-:Y:S04]  /*7270*/  MOV R4, c[0x0][0x32c] ;  /* 0x0000cb0000047a02 */ /* 0x000fe80000000f00 */
[----:B------:R-:W-:Y:S11]  /*7280*/  ISETP.NE.AND P0, PT, R4, 0x1, PT ;  /* 0x000000010400780c */ /* 0x000ff60003f05270 */
[----:B------:R-:W-:Y:S02]  /*7290*/  @!UPT UIADD3 URZ, URZ, URZ, URZ ;  /* 0x0000003f3f3ff290 */ /* 0x000fe4000fffe03f */
[----:B------:R-:W-:Y:S05]  /*72a0*/  @P0 IMAD.HI.U32 R4, R6, c[0x0][0x330], RZ ;  /* 0x0000cc0006040a27 */ /* 0x000fea00078e00ff */
[----:B------:R-:W-:Y:S02]  /*72b0*/  @P0 SHF.R.U32.HI R6, RZ, c[0x0][0x334], R4 ;  /* 0x0000cd00ff060a19 */ /* 0x000fe40000011604 */
.L_x_303:
[----:B------:R-:W-:Y:S05]  /*72c0*/  BSYNC B0 ;  /* 0x0000000000007941 */ /* 0x000fea0003800000 */
.L_x_301:
[----:B------:R-:W-:Y:S04]  /*72d0*/  IMAD.IADD R9, R156, 0x1, -R233 ;  /* 0x000000019c097824 */ /* 0x000fe800078e0ae9 */
[----:B------:R-:W-:Y:S05]  /*72e0*/  IMAD R9, R6, c[0x0][0x32c], R9 ;  /* 0x0000cb0006097a24 */ /* 0x000fea00078e0209 */
[----:B------:R-:W-:Y:S02]  /*72f0*/  IADD3 R13, R9, c[0x0][0x32c], RZ ;  /* 0x0000cb00090d7a10 */ /* 0x000fe40007ffe0ff */
[----:B------:R-:W-:Y:S02]  /*7300*/  IMNMX R153, R153, R9, !PT ;  /* 0x0000000999997217 */ /* 0x000fe40007800200 */
[----:B------:R-:W-:Y:S02]  /*7310*/  IMNMX R154, R154, R13, PT ;  /* 0x0000000d9a9a7217 */ /* 0x000fe40003800200 */
.L_x_300:
[----:B------:R-:W-:Y:S02]  /*7320*/  FMNMX.FTZ R4, R175, R150, !PT ;  /* 0x00000096af047209 */ /* 0x000fe40007810000 */
[----:B------:R-:W-:Y:S02]  /*7330*/  ISETP.GT.AND P0, PT, R153, RZ, !P2 ;  /* 0x000000ff9900720c */ /* 0x000fe40005704270 */
[----:B------:R-:W-:Y:S02]  /*7340*/  FMNMX.FTZ R4, R173, R4, !PT ;  /* 0x00000004ad047209 */ /* 0x000fe40007810000 */
[----:B------:R-:W-:Y:S02]  /*7350*/  ISETP.LT.OR P0, PT, R154, 0x1, P0 ;  /* 0x000000019a00780c */ /* 0x000fe40000701670 */
[----:B------:R-:W-:Y:S02]  /*7360*/  FMNMX.FTZ R4, R149, R4, !PT ;  /* 0x0000000495047209 */ /* 0x000fe40007810000 */
[----:B------:R-:W-:Y:S02]  /*7370*/  FSEL R17, R10, -INF , !P0 ;  /* 0xff8000000a117808 */ /* 0x000fe40004000000 */
[----:B------:R-:W-:Y:S02]  /*7380*/  FMNMX.FTZ R9, R155, R4, !PT ;  /* 0x000000049b097209 */ /* 0x000fe40007810000 */
[----:B------:R-:W-:Y:S02]  /*7390*/  ISETP.GT.AND P0, PT, R153, 0x1, !P1 ;  /* 0x000000019900780c */ /* 0x000fe40004f04270 */
[----:B------:R-:W-:Y:S02]  /*73a0*/  FMNMX.FTZ R4, R186, R9, !PT ;  /* 0x00000009ba047209 */ /* 0x000fe40007810000 */
[----:B------:R-:W-:Y:S02]  /*73b0*/  ISETP.LT.OR P0, PT, R154, 0x2, P0 ;  /* 0x000000029a00780c */ /* 0x000fe40000701670 */
[----:B------:R-:W-:Y:S02]  /*73c0*/  FMNMX.FTZ R9, R187, R4, !PT ;  /* 0x00000004bb097209 */ /* 0x000fe40007810000 */
[----:B------:R-:W-:Y:S02]  /*73d0*/  FSEL R13, R11, -INF , !P0 ;  /* 0xff8000000b0d7808 */ /* 0x000fe40004000000 */
[----:B------:R-:W-:Y:S02]  /*73e0*/  FMNMX.FTZ R4, R190, R9, !PT ;  /* 0x00000009be047209 */ /* 0x000fe40007810000 */
[----:B------:R-:W-:Y:S02]  /*73f0*/  ISETP.NE.AND P0, PT, R152, RZ, PT ;  /* 0x000000ff9800720c */ /* 0x000fe40003f05270 */
[----:B------:R-:W-:Y:S02]  /*7400*/  FMNMX.FTZ R19, R195, R4, !PT ;  /* 0x00000004c3137209 */ /* 0x000fe40007810000 */
[----:B------:R-:W-:Y:S02]  /*7410*/  FMNMX.FTZ R6, R5, R148, !PT ;  /* 0x0000009405067209 */ /* 0x000fe40007810000 */
[----:B------:R-:W-:Y:S02]  /*7420*/  ISETP.GT.AND P0, PT, R153, 0x8, !P0 ;  /* 0x000000089900780c */ /* 0x000fe40004704270 */
[----:B------:R-:W-:Y:S02]  /*7430*/  FMNMX.FTZ R4, R198, R19, !PT ;  /* 0x00000013c6047209 */ /* 0x000fe40007810000 */
        /* <DEDUP_REMOVED lines=28> */
[----:B------:R-:W-:Y:S02]  /*7600*/  ISETP.NE.AND P1, PT, R165, RZ, PT ;  /* 0x000000ffa500720c */ /* 0x000fe40003f25270 */
[----:B------:R-:W-:Y:S02]  /*7610*/  ISETP.LT.OR P0, PT, R154, 0x12, P0 ;  /* 0x000000129a00780c */ /* 0x000fe40000701670 */
[----:B------:R-:W-:Y:S02]  /*7620*/  FMNMX.FTZ R4, R39, R4, !PT ;  /* 0x0000000427047209 */ /* 0x000fe40007810000 */
[----:B-1----:R-:W-:Y:S02]  /*7630*/  FMNMX.FTZ R6, R9, R6, !PT ;  /* 0x0000000609067209 */ /* 0x002fe40007810000 */
[----:B------:R-:W-:Y:S02]  /*7640*/  FMNMX.FTZ R9, R166, R21, !PT ;  /* 0x00000015a6097209 */ /* 0x000fe40007810000 */
[----:B------:R-:W-:Y:S01]  /*7650*/  FSEL R16, R27, -INF , !P0 ;  /* 0xff8000001b107808 */ /* 0x000fe20004000000 */
[----:B------:R-:W-:Y:S01]  /*7660*/  SHFL.BFLY PT, R151, R6, 0x1, 0x1f ;  /* 0x0c201f0006977f89 */ /* 0x000fe200000e0000 */
[----:B------:R-:W-:Y:S02]  /*7670*/  ISETP.GT.AND P0, PT, R153, 0x18, !P1 ;  /* 0x000000189900780c */ /* 0x000fe40004f04270 */
[----:B------:R-:W-:Y:S02]  /*7680*/  FMNMX.FTZ R19, R37, R4, !PT ;  /* 0x0000000425137209 */ /* 0x000fe40007810000 */
[----:B------:R-:W-:Y:S02]  /*7690*/  ISETP.NE.AND P2, PT, R167, RZ, PT ;  /* 0x000000ffa700720c */ /* 0x000fe40003f45270 */
[----:B------:R-:W-:Y:S01]  /*76a0*/  ISETP.LT.OR P0, PT, R154, 0x19, P0 ;  /* 0x000000199a00780c */ /* 0x000fe20000701670 */
[----:B------:R-:W1:Y:S01]  /*76b0*/  SHFL.BFLY PT, R4, R9, 0x2, 0x1f ;  /* 0x0c401f0009047f89 */ /* 0x000e6200000e0000 */
[----:B------:R-:W-:Y:S02]  /*76c0*/  FMNMX.FTZ R8, R246, R19, !PT ;  /* 0x00000013f6087209 */ /* 0x000fe40007810000 */
[----:B------:R-:W-:Y:S02]  /*76d0*/  FSEL R18, R30, -INF , !P0 ;  /* 0xff8000001e127808 */ /* 0x000fe40004000000 */
[----:B------:R-:W-:Y:S02]  /*76e0*/  ISETP.GT.AND P0, PT, R153, 0x19, !P2 ;  /* 0x000000199900780c */ /* 0x000fe40005704270 */
[----:B------:R-:W-:Y:S01]  /*76f0*/  FMNMX.FTZ R19, R251, R8, !PT ;  /* 0x00000008fb137209 */ /* 0x000fe20007810000 */
[----:B------:R-:W-:Y:S01]  /*7700*/  LDSM.16.MT88.4 R20, [R214+0x1880] ;  /* 0x00188000d614783b */ /* 0x000fe20000004200 */
[----:B------:R-:W-:Y:S02]  /*7710*/  ISETP.LT.OR P0, PT, R154, 0x1a, P0 ;  /* 0x0000001a9a00780c */ /* 0x000fe40000701670 */
[----:B------:R-:W-:Y:S02]  /*7720*/  FMNMX.FTZ R19, R250, R19, !PT ;  /* 0x00000013fa137209 */ /* 0x000fe40007810000 */
[----:B------:R-:W-:Y:S02]  /*7730*/  FSEL R24, R31, -INF , !P0 ;  /* 0xff8000001f187808 */ /* 0x000fe40004000000 */
[----:B------:R-:W-:Y:S02]  /*7740*/  ISETP.GT.AND P0, PT, R153, 0x20, !P5 ;  /* 0x000000209900780c */ /* 0x000fe40006f04270 */
[----:B------:R-:W-:Y:S02]  /*7750*/  FMNMX.FTZ R8, R252, R19, !PT ;  /* 0x00000013fc087209 */ /* 0x000fe40007810000 */
[----:B------:R-:W-:Y:S02]  /*7760*/  ISETP.LT.OR P0, PT, R154, 0x21, P0 ;  /* 0x000000219a00780c */ /* 0x000fe40000701670 */
[----:B------:R-:W-:Y:S02]  /*7770*/  FMNMX.FTZ R19, R169, R8, !PT ;  /* 0x00000008a9137209 */ /* 0x000fe40007810000 */
[----:B------:R-:W-:Y:S02]  /*7780*/  FSEL R167, R42, -INF , !P0 ;  /* 0xff8000002aa77808 */ /* 0x000fe40004000000 */
[----:B------:R-:W-:Y:S02]  /*7790*/  ISETP.GT.AND P0, PT, R153, 0x21, !P4 ;  /* 0x000000219900780c */ /* 0x000fe40006704270 */
[----:B------:R-:W-:Y:S02]  /*77a0*/  FMNMX.FTZ R8, R164, R19, !PT ;  /* 0x00000013a4087209 */ /* 0x000fe40007810000 */
[C---:B------:R-:W-:Y:S02]  /*77b0*/  ISETP.LT.OR P0, PT, R154.reuse, 0x22, P0 ;  /* 0x000000229a00780c */ /* 0x040fe40000701670 */
[----:B-1----:R-:W-:Y:S02]  /*77c0*/  FMNMX.FTZ R4, R9, R4, !PT ;  /* 0x0000000409047209 */ /* 0x002fe40007810000 */
[----:B------:R-:W-:Y:S02]  /*77d0*/  FMNMX.FTZ R8, R163, R8, !PT ;  /* 0x00000008a3087209 */ /* 0x000fe40007810000 */
[----:B------:R-:W-:Y:S01]  /*77e0*/  FSEL R165, R43, -INF , !P0 ;  /* 0xff8000002ba57808 */ /* 0x000fe20004000000 */
[----:B------:R-:W1:Y:S01]  /*77f0*/  SHFL.BFLY PT, R19, R4, 0x1, 0x1f ;  /* 0x0c201f0004137f89 */ /* 0x000e6200000e0000 */
[----:B------:R-:W-:Y:S02]  /*7800*/  ISETP.GT.AND P0, PT, R153, 0x28, !P3 ;  /* 0x000000289900780c */ /* 0x000fe40005f04270 */
[----:B------:R-:W-:Y:S02]  /*7810*/  FMNMX.FTZ R9, R161, R8, !PT ;  /* 0x00000008a1097209 */ /* 0x000fe40007810000 */
[----:B------:R-:W-:Y:S02]  /*7820*/  ISETP.LT.OR P0, PT, R154, 0x29, P0 ;  /* 0x000000299a00780c */ /* 0x000fe40000701670 */
[----:B------:R-:W-:Y:S01]  /*7830*/  FMNMX.FTZ R151, R6, R151, !PT ;  /* 0x0000009706977209 */ /* 0x000fe20007810000 */
[----:B------:R-:W2:Y:S01]  /*7840*/  SHFL.BFLY PT, R8, R9, 0x2, 0x1f ;  /* 0x0c401f0009087f89 */ /* 0x000ea200000e0000 */
[----:B------:R-:W-:Y:S02]  /*7850*/  FMNMX.FTZ R6, R17, R0, !PT ;  /* 0x0000000011067209 */ /* 0x000fe40007810000 */
[----:B------:R-:W-:Y:S01]  /*7860*/  FSEL R160, R46, -INF , !P0 ;  /* 0xff8000002ea07808 */ /* 0x000fe20004000000 */
[----:B------:R-:W-:Y:S01]  /*7870*/  FMUL.FTZ R248, R151, c[0x0][0x2d0] ;  /* 0x0000b40097f87a20 */ /* 0x000fe20000410000 */
        /* <DEDUP_REMOVED lines=8> */
[----:B------:R-:W-:Y:S03]  /*7900*/  FMNMX.FTZ R6, R12, R6, !PT ;  /* 0x000000060c067209 */ /* 0x000fe60007810000 */
[--C-:B------:R-:W-:Y:S01]  /*7910*/  FFMA.FTZ R174, R173, c[0x0][0x2d0], -R248.reuse ;  /* 0x0000b400adae7a23 */ /* 0x100fe200000108f8 */
[----:B------:R-:W-:Y:S01]  /*7920*/  FMNMX.FTZ R6, R16, R6, !PT ;  /* 0x0000000610067209 */ /* 0x000fe20007810000 */
[--C-:B------:R-:W-:Y:S01]  /*7930*/  FFMA.FTZ R173, R149, c[0x0][0x2d0], -R248.reuse ;  /* 0x0000b40095ad7a23 */ /* 0x100fe200000108f8 */
[----:B-1----:R-:W-:Y:S01]  /*7940*/  FMNMX.FTZ R149, R4, R19, !PT ;  /* 0x0000001304957209 */ /* 0x002fe20007810000 */
[--C-:B------:R-:W-:Y:S01]  /*7950*/  FFMA.FTZ R172, R155, c[0x0][0x2d0], -R248.reuse ;  /* 0x0000b4009bac7a23 */ /* 0x100fe200000108f8 */
[----:B------:R-:W-:Y:S01]  /*7960*/  FMNMX.FTZ R6, R18, R6, !PT ;  /* 0x0000000612067209 */ /* 0x000fe20007810000 */
[----:B------:R-:W-:Y:S01]  /*7970*/  FFMA.FTZ R175, R175, c[0x0][0x2d0], -R248 ;  /* 0x0000b400afaf7a23 */ /* 0x000fe200000108f8 */
[----:B--2---:R-:W-:Y:S01]  /*7980*/  FMNMX.FTZ R8, R9, R8, !PT ;  /* 0x0000000809087209 */ /* 0x004fe20007810000 */
[----:B------:R-:W-:Y:S01]  /*7990*/  FMUL.FTZ R194, R149, c[0x0][0x2d0] ;  /* 0x0000b40095c27a20 */ /* 0x000fe20000410000 */
[----:B------:R-:W-:Y:S01]  /*79a0*/  FSEL R9, R151, RZ, P0 ;  /* 0x000000ff97097208 */ /* 0x000fe20000000000 */
[----:B------:R-:W-:Y:S01]  /*79b0*/  MUFU.EX2 R174, R174 ;  /* 0x000000ae00ae7308 */ /* 0x000fe20000000800 */
[----:B------:R-:W-:Y:S01]  /*79c0*/  FSETP.NEU.FTZ.AND P0, PT, R149, -INF , PT ;  /* 0xff8000009500780b */ /* 0x000fe20003f1d000 */
[----:B------:R-:W1:Y:S01]  /*79d0*/  SHFL.BFLY PT, R19, R8, 0x1, 0x1f ;  /* 0x0c201f0008137f89 */ /* 0x000e6200000e0000 */
[----:B------:R-:W-:Y:S01]  /*79e0*/  FMNMX.FTZ R6, R24, R6, !PT ;  /* 0x0000000618067209 */ /* 0x000fe20007810000 */
[----:B------:R-:W-:Y:S01]  /*79f0*/  FADD.FTZ R9, -R9, R150 ;  /* 0x0000009609097221 */ /* 0x000fe20000010100 */
[----:B------:R-:W-:Y:S01]  /*7a00*/  FSEL R194, R194, RZ, P0 ;  /* 0x000000ffc2c27208 */ /* 0x000fe20000000000 */
[----:B------:R-:W-:Y:S01]  /*7a10*/  FFMA.FTZ R186, R186, c[0x0][0x2d0], -R248 ;  /* 0x0000b400baba7a23 */ /* 0x000fe200000108f8 */
[----:B------:R-:W-:Y:S01]  /*7a20*/  FMNMX.FTZ R6, R167, R6, !PT ;  /* 0x00000006a7067209 */ /* 0x000fe20007810000 */
[----:B------:R-:W-:Y:S02]  /*7a30*/  FMUL.FTZ R150, R9, c[0x0][0x2d0] ;  /* 0x0000b40009967a20 */ /* 0x000fe40000410000 */
[--C-:B------:R-:W-:Y:S01]  /*7a40*/  FFMA.FTZ R155, R5, c[0x0][0x2d0], -R194.reuse ;  /* 0x0000b400059b7a23 */ /* 0x100fe200000108c2 */
[----:B------:R-:W-:Y:S01]  /*7a50*/  FMNMX.FTZ R5, R165, R6, !PT ;  /* 0x00000006a5057209 */ /* 0x000fe20007810000 */
[--C-:B------:R-:W-:Y:S01]  /*7a60*/  FFMA.FTZ R179, R3, c[0x0][0x2d0], -R194.reuse ;  /* 0x0000b40003b37a23 */ /* 0x100fe200000108c2 */
[----:B------:R-:W2:Y:S01]  /*7a70*/  MUFU.EX2 R175, R175 ;  /* 0x000000af00af7308 */ /* 0x000ea20000000800 */
[--C-:B------:R-:W-:Y:S01]  /*7a80*/  FFMA.FTZ R154, R7, c[0x0][0x2d0], -R194.reuse ;  /* 0x0000b400079a7a23 */ /* 0x100fe200000108c2 */
[----:B------:R-:W-:Y:S01]  /*7a90*/  FMNMX.FTZ R6, R160, R5, !PT ;  /* 0x00000005a0067209 */ /* 0x000fe20007810000 */
[--C-:B------:R-:W-:Y:S01]  /*7aa0*/  FFMA.FTZ R178, R157, c[0x0][0x2d0], -R194.reuse ;  /* 0x0000b4009db27a23 */ /* 0x100fe200000108c2 */
[----:B------:R-:W-:Y:S01]  /*7ab0*/  FSEL R7, R149, RZ, P0 ;  /* 0x000000ff95077208 */ /* 0x000fe20000000000 */
[----:B------:R-:W-:Y:S01]  /*7ac0*/  FFMA.FTZ R168, R168, c[0x0][0x2d0], -R194 ;  /* 0x0000b400a8a87a23 */ /* 0x000fe200000108c2 */
[----:B------:R-:W-:Y:S01]  /*7ad0*/  FMNMX.FTZ R4, R153, R6, !PT ;  /* 0x0000000699047209 */ /* 0x000fe20007810000 */
[----:B------:R-:W-:Y:S02]  /*7ae0*/  FFMA.FTZ R187, R187, c[0x0][0x2d0], -R248 ;  /* 0x0000b400bbbb7a23 */ /* 0x000fe400000108f8 */
[--C-:B------:R-:W-:Y:S01]  /*7af0*/  FFMA.FTZ R188, R188, c[0x0][0x2d0], -R194.reuse ;  /* 0x0000b400bcbc7a23 */ /* 0x100fe200000108c2 */
[----:B------:R-:W3:Y:S01]  /*7b00*/  MUFU.EX2 R150, R150 ;  /* 0x0000009600967308 */ /* 0x000ee20000000800 */
[----:B------:R-:W4:Y:S01]  /*7b10*/  SHFL.BFLY PT, R5, R4, 0x2, 0x1f ;  /* 0x0c401f0004057f89 */ /* 0x000f2200000e0000 */
[----:B------:R-:W-:Y:S01]  /*7b20*/  FFMA.FTZ R189, R189, c[0x0][0x2d0], -R194 ;  /* 0x0000b400bdbd7a23 */ /* 0x000fe200000108c2 */
[----:B-1----:R-:W-:Y:S01]  /*7b30*/  FMNMX.FTZ R3, R8, R19, !PT ;  /* 0x0000001308037209 */ /* 0x002fe20007810000 */
[--C-:B------:R-:W-:Y:S02]  /*7b40*/  FFMA.FTZ R190, R190, c[0x0][0x2d0], -R248.reuse ;  /* 0x0000b400bebe7a23 */ /* 0x100fe400000108f8 */
[----:B------:R-:W-:Y:S01]  /*7b50*/  FFMA.FTZ R195, R195, c[0x0][0x2d0], -R248 ;  /* 0x0000b400c3c37a23 */ /* 0x000fe200000108f8 */
[C---:B------:R-:W-:Y:S01]  /*7b60*/  FSETP.NEU.FTZ.AND P0, PT, R3.reuse, -INF , PT ;  /* 0xff8000000300780b */ /* 0x040fe20003f1d000 */
[----:B------:R-:W-:Y:S02]  /*7b70*/  FMUL.FTZ R170, R3, c[0x0][0x2d0] ;  /* 0x0000b40003aa7a20 */ /* 0x000fe40000410000 */
[----:B------:R-:W-:Y:S01]  /*7b80*/  MUFU.EX2 R173, R173 ;  /* 0x000000ad00ad7308 */ /* 0x000fe20000000800 */
[--C-:B------:R-:W-:Y:S02]  /*7b90*/  FFMA.FTZ R196, R196, c[0x0][0x2d0], -R194.reuse ;  /* 0x0000b400c4c47a23 */ /* 0x100fe400000108c2 */
[----:B------:R-:W-:Y:S01]  /*7ba0*/  FSEL R170, R170, RZ, P0 ;  /* 0x000000ffaaaa7208 */ /* 0x000fe20000000000 */
[----:B------:R-:W-:Y:S01]  /*7bb0*/  FFMA.FTZ R199, R199, c[0x0][0x2d0], -R194 ;  /* 0x0000b400c7c77a23 */ /* 0x000fe200000108c2 */
[----:B--2---:R-:W-:Y:S01]  /*7bc0*/  F2FP.BF16.PACK_AB R156, R174, R175 ;  /* 0x000000afae9c723e */ /* 0x004fe200000010ff */
[----:B------:R-:W-:Y:S02]  /*7bd0*/  FFMA.FTZ R198, R198, c[0x0][0x2d0], -R248 ;  /* 0x0000b400c6c67a23 */ /* 0x000fe400000108f8 */
[--C-:B------:R-:W-:Y:S02]  /*7be0*/  FFMA.FTZ R181, R39, c[0x0][0x2d0], -R170.reuse ;  /* 0x0000b40027b57a23 */ /* 0x100fe400000108aa */
[----:B------:R-:W1:Y:S01]  /*7bf0*/  MUFU.EX2 R172, R172 ;  /* 0x000000ac00ac7308 */ /* 0x000e620000000800 */
[--C-:B------:R-:W-:Y:S02]  /*7c00*/  FFMA.FTZ R180, R37, c[0x0][0x2d0], -R170.reuse ;  /* 0x0000b40025b47a23 */ /* 0x100fe400000108aa */
[----:B------:R-:W-:Y:S01]  /*7c10*/  FFMA.FTZ R177, R25, c[0x0][0x2d0], -R170 ;  /* 0x0000b40019b17a23 */ /* 0x000fe200000108aa */
[----:B------:R-:W-:Y:S01]  /*7c20*/  LDSM.16.MT88.4 R36, [R212+0x1880] ;  /* 0x00188000d424783b */ /* 0x000fe20000004200 */
[----:B----4-:R-:W-:Y:S01]  /*7c30*/  FMNMX.FTZ R5, R4, R5, !PT ;  /* 0x0000000504057209 */ /* 0x010fe20007810000 */
[----:B------:R-:W-:Y:S01]  /*7c40*/  FADD.FTZ R4, -R7, R148 ;  /* 0x0000009407047221 */ /* 0x000fe20000010100 */
[----:B------:R-:W-:Y:S01]  /*7c50*/  FSEL R7, R3, RZ, P0 ;  /* 0x000000ff03077208 */ /* 0x000fe20000000000 */
[----:B------:R-:W-:Y:S02]  /*7c60*/  FFMA.FTZ R176, R49, c[0x0][0x2d0], -R170 ;  /* 0x0000b40031b07a23 */ /* 0x000fe400000108aa */
[----:B------:R-:W-:Y:S01]  /*7c70*/  FMUL.FTZ R148, R4, c[0x0][0x2d0] ;  /* 0x0000b40004947a20 */ /* 0x000fe20000410000 */
[----:B------:R-:W-:Y:S01]  /*7c80*/  MUFU.EX2 R155, R155 ;  /* 0x0000009b009b7308 */ /* 0x000fe20000000800 */
[----:B------:R-:W2:Y:S01]  /*7c90*/  SHFL.BFLY PT, R152, R5, 0x1, 0x1f ;  /* 0x0c201f0005987f89 */ /* 0x000ea200000e0000 */
[----:B------:R-:W-:Y:S02]  /*7ca0*/  FADD.FTZ R2, -R7, R2 ;  /* 0x0000000207027221 */ /* 0x000fe40000010100 */
[----:B---3--:R-:W-:Y:S02]  /*7cb0*/  FMUL.FTZ R4, R150, R144 ;  /* 0x0000009096047220 */ /* 0x008fe40000410000 */
[----:B------:R-:W-:Y:S02]  /*7cc0*/  FMUL.FTZ R6, R2, c[0x0][0x2d0] ;  /* 0x0000b40002067a20 */ /* 0x000fe40000410000 */
[C---:B------:R-:W-:Y:S02]  /*7cd0*/  FMUL.FTZ R32, R150.reuse, R116 ;  /* 0x0000007496207220 */ /* 0x040fe40000410000 */
[----:B------:R-:W3:Y:S01]  /*7ce0*/  MUFU.EX2 R148, R148 ;  /* 0x0000009400947308 */ /* 0x000ee20000000800 */
[----:B------:R-:W-:Y:S01]  /*7cf0*/  FMUL.FTZ R33, R150, R117 ;  /* 0x0000007596217220 */ /* 0x000fe20000410000 */
[----:B-1----:R-:W-:Y:S01]  /*7d00*/  F2FP.BF16.PACK_AB R158, R172, R173 ;  /* 0x000000adac9e723e */ /* 0x002fe200000010ff */
[C---:B------:R-:W-:Y:S02]  /*7d10*/  FMUL.FTZ R48, R150.reuse, R128 ;  /* 0x0000008096307220 */ /* 0x040fe40000410000 */
[----:B------:R-:W-:Y:S02]  /*7d20*/  FMUL.FTZ R49, R150, R129 ;  /* 0x0000008196317220 */ /* 0x000fe40000410000 */
[--C-:B------:R-:W-:Y:S03]  /*7d30*/  FFMA.FTZ R169, R169, c[0x0][0x2d0], -R170.reuse ;  /* 0x0000b400a9a97a23 */ /* 0x100fe600000108aa */
[----:B------:R1:W4:Y:S01]  /*7d40*/  MUFU.EX2 R2, R6 ;  /* 0x0000000600027308 */ /* 0x0003220000000800 */
[----:B------:R-:W-:Y:S02]  /*7d50*/  FFMA.FTZ R164, R164, c[0x0][0x2d0], -R170 ;  /* 0x0000b400a4a47a23 */ /* 0x000fe400000108aa */
[C---:B------:R-:W-:Y:S01]  /*7d60*/  FMUL.FTZ R52, R150.reuse, R52 ;  /* 0x0000003496347220 */ /* 0x040fe20000410000 */
[----:B--2---:R-:W-:Y:S01]  /*7d70*/  FMNMX.FTZ R152, R5, R152, !PT ;  /* 0x0000009805987209 */ /* 0x004fe20007810000 */
[C---:B------:R-:W-:Y:S02]  /*7d80*/  FMUL.FTZ R53, R150.reuse, R53 ;  /* 0x0000003596357220 */ /* 0x040fe40000410000 */
[----:B------:R-:W-:Y:S01]  /*7d90*/  FMUL.FTZ R64, R150, R64 ;  /* 0x0000004096407220 */ /* 0x000fe20000410000 */
[C---:B------:R-:W-:Y:S01]  /*7da0*/  FSETP.NEU.FTZ.AND P0, PT, R152.reuse, -INF , PT ;  /* 0xff8000009800780b */ /* 0x040fe20003f1d000 */
[----:B------:R-:W-:Y:S01]  /*7db0*/  FMUL.FTZ R162, R152, c[0x0][0x2d0] ;  /* 0x0000b40098a27a20 */ /* 0x000fe20000410000 */
[----:B------:R-:W2:Y:S01]  /*7dc0*/  MUFU.EX2 R154, R154 ;  /* 0x0000009a009a7308 */ /* 0x000ea20000000800 */
[----:B------:R-:W-:Y:S01]  /*7dd0*/  FMUL.FTZ R65, R150, R65 ;  /* 0x0000004196417220 */ /* 0x000fe20000410000 */
[----:B------:R-:W-:Y:S01]  /*7de0*/  FSEL R5, R152, RZ, P0 ;  /* 0x000000ff98057208 */ /* 0x000fe20000000000 */
[----:B---3--:R-:W-:Y:S01]  /*7df0*/  FMUL.FTZ R7, R148, R147 ;  /* 0x0000009394077220 */ /* 0x008fe20000410000 */
[----:B------:R-:W-:Y:S01]  /*7e00*/  FSEL R162, R162, RZ, P0 ;  /* 0x000000ffa2a27208 */ /* 0x000fe20000000000 */
[----:B------:R-:W-:Y:S01]  /*7e10*/  FMUL.FTZ R19, R148, R103 ;  /* 0x0000006794137220 */ /* 0x000fe20000410000 */
[C---:B------:R-:W-:Y:S01]  /*7e20*/  ISETP.GT.AND P0, PT, R232.reuse, R249, PT ;  /* 0x000000f9e800720c */ /* 0x040fe20003f04270 */
[----:B------:R-:W-:Y:S01]  /*7e30*/  FADD.FTZ R5, -R5, R0 ;  /* 0x0000000005057221 */ /* 0x000fe20000010100 */
[----:B------:R-:W-:Y:S01]  /*7e40*/  IADD3 R232, R232, -0x1, RZ ;  /* 0xffffffffe8e87810 */ /* 0x000fe20007ffe0ff */
[--C-:B------:R-:W-:Y:S01]  /*7e50*/  FFMA.FTZ R185, R17, c[0x0][0x2d0], -R162.reuse ;  /* 0x0000b40011b97a23 */ /* 0x100fe200000108a2 */
[----:B------:R-:W-:Y:S01]  /*7e60*/  MUFU.EX2 R179, R179 ;  /* 0x000000b300b37308 */ /* 0x000fe20000000800 */
[--C-:B------:R-:W-:Y:S02]  /*7e70*/  FFMA.FTZ R182, R15, c[0x0][0x2d0], -R162.reuse ;  /* 0x0000b4000fb67a23 */ /* 0x100fe400000108a2 */
[----:B------:R-:W-:Y:S02]  /*7e80*/  FMUL.FTZ R0, R5, c[0x0][0x2d0] ;  /* 0x0000b40005007a20 */ /* 0x000fe40000410000 */
[--C-:B------:R-:W-:Y:S02]  /*7e90*/  FFMA.FTZ R184, R13, c[0x0][0x2d0], -R162.reuse ;  /* 0x0000b4000db87a23 */ /* 0x100fe400000108a2 */
[--C-:B------:R-:W-:Y:S02]  /*7ea0*/  FFMA.FTZ R183, R11, c[0x0][0x2d0], -R162.reuse ;  /* 0x0000b4000bb77a23 */ /* 0x100fe400000108a2 */
[----:B------:R-:W-:Y:S01]  /*7eb0*/  FMUL.FTZ R5, R150, R145 ;  /* 0x0000009196057220 */ /* 0x000fe20000410000 */
[----:B------:R-:W3:Y:S01]  /*7ec0*/  MUFU.EX2 R178, R178 ;  /* 0x000000b200b27308 */ /* 0x000ee20000000800 */
[----:B-1----:R-:W-:Y:S02]  /*7ed0*/  FMUL.FTZ R6, R148, R146 ;  /* 0x0000009294067220 */ /* 0x002fe40000410000 */
[----:B----4-:R-:W-:Y:S01]  /*7ee0*/  FMUL.FTZ R8, R2, R140 ;  /* 0x0000008c02087220 */ /* 0x010fe20000410000 */
[----:B--2---:R-:W-:Y:S01]  /*7ef0*/  F2FP.BF16.PACK_AB R157, R154, R155 ;  /* 0x0000009b9a9d723e */ /* 0x004fe200000010ff */
[C---:B------:R-:W-:Y:S01]  /*7f00*/  FMUL.FTZ R9, R2.reuse, R141 ;  /* 0x0000008d02097220 */ /* 0x040fe20000410000 */
[----:B------:R-:W-:Y:S01]  /*7f10*/  MOV R141, R18 ;  /* 0x00000012008d7202 */ /* 0x000fe20000000f00 */
[----:B------:R-:W-:Y:S01]  /*7f20*/  FMUL.FTZ R13, R2, R137 ;  /* 0x00000089020d7220 */ /* 0x000fe20000410000 */
[----:B------:R-:W-:Y:S01]  /*7f30*/  MOV R140, R24 ;  /* 0x00000018008c7202 */ /* 0x000fe20000000f00 */
[----:B------:R-:W-:Y:S01]  /*7f40*/  FMUL.FTZ R17, R150, R101 ;  /* 0x0000006596117220 */ /* 0x000fe20000410000 */
[----:B------:R-:W1:Y:S01]  /*7f50*/  MUFU.EX2 R0, R0 ;  /* 0x0000000000007308 */ /* 0x000e620000000800 */
[----:B------:R-:W-:Y:S02]  /*7f60*/  FMUL.FTZ R18, R148, R102 ;  /* 0x0000006694127220 */ /* 0x000fe40000410000 */
[C---:B------:R-:W-:Y:S02]  /*7f70*/  FMUL.FTZ R24, R2.reuse, R108 ;  /* 0x0000006c02187220 */ /* 0x040fe40000410000 */
[C---:B------:R-:W-:Y:S02]  /*7f80*/  FMUL.FTZ R25, R2.reuse, R109 ;  /* 0x0000006d02197220 */ /* 0x040fe40000410000 */
[C---:B------:R-:W-:Y:S02]  /*7f90*/  FMUL.FTZ R28, R2.reuse, R112 ;  /* 0x00000070021c7220 */ /* 0x040fe40000410000 */
[----:B------:R-:W-:Y:S01]  /*7fa0*/  FMUL.FTZ R29, R2, R113 ;  /* 0x00000071021d7220 */ /* 0x000fe20000410000 */
[----:B------:R-:W-:Y:S01]  /*7fb0*/  MUFU.EX2 R177, R177 ;  /* 0x000000b100b17308 */ /* 0x000fe20000000800 */
[C---:B------:R-:W-:Y:S02]  /*7fc0*/  FMUL.FTZ R34, R148.reuse, R118 ;  /* 0x0000007694227220 */ /* 0x040fe40000410000 */
[----:B------:R-:W-:Y:S01]  /*7fd0*/  FMUL.FTZ R35, R148, R119 ;  /* 0x0000007794237220 */ /* 0x000fe20000410000 */
[----:B---3--:R-:W-:Y:S01]  /*7fe0*/  F2FP.BF16.PACK_AB R159, R178, R179 ;  /* 0x000000b3b29f723e */ /* 0x008fe200000010ff */
[----:B------:R-:W-:Y:S01]  /*7ff0*/  LDSM.16.MT88.4 R116, [R214+0x2880] ;  /* 0x00288000d674783b */ /* 0x000fe20000004200 */
[C---:B------:R-:W-:Y:S02]  /*8000*/  FMUL.FTZ R50, R148.reuse, R130 ;  /* 0x0000008294327220 */ /* 0x040fe40000410000 */
[----:B------:R-:W-:Y:S02]  /*8010*/  FMUL.FTZ R51, R148, R131 ;  /* 0x0000008394337220 */ /* 0x000fe40000410000 */
[----:B------:R-:W2:Y:S01]  /*8020*/  MUFU.EX2 R176, R176 ;  /* 0x000000b000b07308 */ /* 0x000ea20000000800 */
[-C--:B------:R-:W-:Y:S01]  /*8030*/  HMMA.16816.F32.BF16 R4, R156, R20.reuse, R4 ;  /* 0x000000149c04723c */ /* 0x080fe20000041804 */
[--C-:B------:R-:W-:Y:S01]  /*8040*/  FFMA.FTZ R167, R167, c[0x0][0x2d0], -R162.reuse ;  /* 0x0000b400a7a77a23 */ /* 0x100fe200000108a2 */
[----:B------:R-:W-:Y:S01]  /*8050*/  LDSM.16.MT88.4 R128, [R214+0x2c80] ;  /* 0x002c8000d680783b */ /* 0x000fe20000004200 */
[C---:B-1----:R-:W-:Y:S01]  /*8060*/  FMUL.FTZ R10, R0.reuse, R142 ;  /* 0x0000008e000a7220 */ /* 0x042fe20000410000 */
[----:B------:R-:W-:Y:S01]  /*8070*/  MOV R142, R16 ;  /* 0x00000010008e7202 */ /* 0x000fe20000000f00 */
[----:B------:R-:W-:Y:S01]  /*8080*/  FMUL.FTZ R11, R0, R143 ;  /* 0x0000008f000b7220 */ /* 0x000fe20000410000 */
[----:B------:R-:W-:Y:S01]  /*8090*/  MOV R143, R12 ;  /* 0x0000000c008f7202 */ /* 0x000fe20000000f00 */
[----:B------:R-:W-:Y:S02]  /*80a0*/  FMUL.FTZ R12, R2, R136 ;  /* 0x00000088020c7220 */ /* 0x000fe40000410000 */
[----:B------:R-:W-:Y:S03]  /*80b0*/  MUFU.EX2 R181, R181 ;  /* 0x000000b500b57308 */ /* 0x000fe60000000800 */
[C---:B------:R-:W-:Y:S02]  /*80c0*/  FMUL.FTZ R15, R0.reuse, R139 ;  /* 0x0000008b000f7220 */ /* 0x040fe40000410000 */
[----:B------:R-:W-:Y:S02]  /*80d0*/  FMUL.FTZ R14, R0, R138 ;  /* 0x0000008a000e7220 */ /* 0x000fe40000410000 */
[----:B------:R-:W-:Y:S02]  /*80e0*/  FMUL.FTZ R16, R150, R100 ;  /* 0x0000006496107220 */ /* 0x000fe40000410000 */
[----:B------:R-:W1:Y:S01]  /*80f0*/  LDSM.16.MT88.4 R100, [R214+0x2480] ;  /* 0x00248000d664783b */ /* 0x000e620000004200 */
[----:B------:R-:W3:Y:S01]  /*8100*/  MUFU.EX2 R180, R180 ;  /* 0x000000b400b47308 */ /* 0x000ee20000000800 */
[C---:B------:R-:W-:Y:S02]  /*8110*/  FMUL.FTZ R26, R0.reuse, R110 ;  /* 0x0000006e001a7220 */ /* 0x040fe40000410000 */
[----:B------:R-:W-:Y:S01]  /*8120*/  FMUL.FTZ R27, R0, R111 ;  /* 0x0000006f001b7220 */ /* 0x000fe20000410000 */
[----:B--2---:R-:W-:Y:S01]  /*8130*/  F2FP.BF16.PACK_AB R144, R176, R177 ;  /* 0x000000b1b090723e */ /* 0x004fe200000010ff */
[C---:B------:R-:W-:Y:S02]  /*8140*/  FMUL.FTZ R30, R0.reuse, R114 ;  /* 0x00000072001e7220 */ /* 0x040fe40000410000 */
[----:B------:R-:W-:Y:S01]  /*8150*/  FMUL.FTZ R31, R0, R115 ;  /* 0x00000073001f7220 */ /* 0x000fe20000410000 */
[----:B------:R-:W-:Y:S01]  /*8160*/  LDSM.16.MT88.4 R108, [R214+0x1c80] ;  /* 0x001c8000d66c783b */ /* 0x000fe20000004200 */
[----:B------:R-:W-:Y:S01]  /*8170*/  FFMA.FTZ R165, R165, c[0x0][0x2d0], -R162 ;  /* 0x0000b400a5a57a23 */ /* 0x000fe200000108a2 */
[----:B------:R-:W-:Y:S01]  /*8180*/  MUFU.EX2 R185, R185 ;  /* 0x000000b900b97308 */ /* 0x000fe20000000800 */
[C---:B------:R-:W-:Y:S02]  /*8190*/  FMUL.FTZ R40, R2.reuse, R124 ;  /* 0x0000007c02287220 */ /* 0x040fe40000410000 */
[----:B------:R-:W-:Y:S02]  /*81a0*/  FMUL.FTZ R41, R2, R125 ;  /* 0x0000007d02297220 */ /* 0x000fe40000410000 */
[C---:B------:R-:W-:Y:S01]  /*81b0*/  FMUL.FTZ R42, R0.reuse, R126 ;  /* 0x0000007e002a7220 */ /* 0x040fe20000410000 */
[----:B------:R-:W-:Y:S01]  /*81c0*/  LDSM.16.MT88.4 R112, [R212+0x1c80] ;  /* 0x001c8000d470783b */ /* 0x000fe20000004200 */
        /* <DEDUP_REMOVED lines=23> */
[--C-:B------:R-:W-:Y:S02]  /*8340*/  FFMA.FTZ R246, R246, c[0x0][0x2d0], -R170.reuse ;  /* 0x0000b400f6f67a23 */ /* 0x100fe400000108aa */
[--C-:B------:R-:W-:Y:S02]  /*8350*/  FFMA.FTZ R251, R251, c[0x0][0x2d0], -R170.reuse ;  /* 0x0000b400fbfb7a23 */ /* 0x100fe400000108aa */
[--C-:B------:R-:W-:Y:S02]  /*8360*/  FFMA.FTZ R250, R250, c[0x0][0x2d0], -R170.reuse ;  /* 0x0000b400fafa7a23 */ /* 0x100fe400000108aa */
[----:B------:R-:W-:Y:S02]  /*8370*/  FFMA.FTZ R252, R252, c[0x0][0x2d0], -R170 ;  /* 0x0000b400fcfc7a23 */ /* 0x000fe400000108aa */
[----:B------:R-:W-:Y:S01]  /*8380*/  FFMA.FTZ R197, R197, c[0x0][0x2d0], -R248 ;  /* 0x0000b400c5c57a23 */ /* 0x000fe200000108f8 */
[----:B------:R-:W-:Y:S01]  /*8390*/  MUFU.EX2 R132, R169 ;  /* 0x000000a900847308 */ /* 0x000fe20000000800 */
[--C-:B------:R-:W-:Y:S02]  /*83a0*/  FFMA.FTZ R193, R193, c[0x0][0x2d0], -R194.reuse ;  /* 0x0000b400c1c17a23 */ /* 0x100fe400000108c2 */
        /* <DEDUP_REMOVED lines=13> */
[----:B------:R2:W-:Y:S02]  /*8480*/  MUFU.EX2 R139, R170 ;  /* 0x000000aa008b7308 */ /* 0x0005e40000000800 */
[----:B------:R-:W-:Y:S02]  /*8490*/  FMUL.FTZ R73, R2, R73 ;  /* 0x0000004902497220 */ /* 0x000fe40000410000 */
[C---:B------:R-:W-:Y:S02]  /*84a0*/  FMUL.FTZ R74, R0.reuse, R74 ;  /* 0x0000004a004a7220 */ /* 0x040fe40000410000 */
[C---:B------:R-:W-:Y:S01]  /*84b0*/  HMMA.16816.F32.BF16 R16, R156.reuse, R22, R16 ;  /* 0x000000169c10723c */ /* 0x040fe20000041810 */
[----:B------:R-:W-:Y:S03]  /*84c0*/  FMUL.FTZ R75, R0, R75 ;  /* 0x0000004b004b7220 */ /* 0x000fe60000410000 */
[----:B------:R-:W-:Y:S01]  /*84d0*/  MUFU.EX2 R133, R167 ;  /* 0x000000a700857308 */ /* 0x000fe20000000800 */
[----:B------:R-:W-:Y:S02]  /*84e0*/  FMUL.FTZ R76, R2, R76 ;  /* 0x0000004c024c7220 */ /* 0x000fe40000410000 */
[C---:B------:R-:W-:Y:S02]  /*84f0*/  FMUL.FTZ R22, R148.reuse, R106 ;  /* 0x0000006a94167220 */ /* 0x040fe40000410000 */
[----:B------:R-:W-:Y:S02]  /*8500*/  FMUL.FTZ R23, R148, R107 ;  /* 0x0000006b94177220 */ /* 0x000fe40000410000 */
[----:B------:R-:W3:Y:S01]  /*8510*/  LDSM.16.MT88.4 R104, [R212+0x2480] ;  /* 0x00248000d468783b */ /* 0x000ee20000004200 */
[----:B------:R-:W-:Y:S02]  /*8520*/  FMUL.FTZ R77, R2, R77 ;  /* 0x0000004d024d7220 */ /* 0x000fe40000410000 */
[----:B------:R4:W5:Y:S01]  /*8530*/  MUFU.EX2 R135, R165 ;  /* 0x000000a500877308 */ /* 0x0009620000000800 */
[C---:B------:R-:W-:Y:S01]  /*8540*/  FMUL.FTZ R78, R0.reuse, R78 ;  /* 0x0000004e004e7220 */ /* 0x040fe20000410000 */
[-C--:B------:R-:W-:Y:S01]  /*8550*/  HMMA.16816.F32.BF16 R20, R156, R36.reuse, R20 ;  /* 0x000000249c14723c */ /* 0x080fe20000041814 */
[----:B------:R-:W-:Y:S02]  /*8560*/  FMUL.FTZ R79, R0, R79 ;  /* 0x0000004f004f7220 */ /* 0x000fe40000410000 */
[----:B--2---:R-:W-:Y:S01]  /*8570*/  LDSM.16.MT88.4 R168, [R214+0x3880] ;  /* 0x00388000d6a8783b */ /* 0x004fe20000004200 */
[C---:B------:R-:W-:Y:S02]  /*8580*/  FMUL.FTZ R88, R2.reuse, R88 ;  /* 0x0000005802587220 */ /* 0x040fe40000410000 */
[----:B------:R-:W-:Y:S02]  /*8590*/  FMUL.FTZ R89, R2, R89 ;  /* 0x0000005902597220 */ /* 0x000fe40000410000 */
[C---:B------:R-:W-:Y:S01]  /*85a0*/  HMMA.16816.F32.BF16 R24, R144.reuse, R36, R24 ;  /* 0x000000249018723c */ /* 0x040fe20000041818 */
[----:B------:R-:W-:Y:S03]  /*85b0*/  MUFU.EX2 R186, R186 ;  /* 0x000000ba00ba7308 */ /* 0x000fe60000000800 */
[C---:B------:R-:W-:Y:S02]  /*85c0*/  FMUL.FTZ R90, R0.reuse, R90 ;  /* 0x0000005a005a7220 */ /* 0x040fe40000410000 */
[----:B------:R-:W-:Y:S02]  /*85d0*/  FMUL.FTZ R91, R0, R91 ;  /* 0x0000005b005b7220 */ /* 0x000fe40000410000 */
[-C--:B------:R-:W-:Y:S01]  /*85e0*/  HMMA.16816.F32.BF16 R28, R144, R38.reuse, R28 ;  /* 0x00000026901c723c */ /* 0x080fe2000004181c */
[C---:B------:R-:W-:Y:S02]  /*85f0*/  FMUL.FTZ R36, R150.reuse, R120 ;  /* 0x0000007896247220 */ /* 0x040fe40000410000 */
[----:B------:R-:W-:Y:S01]  /*8600*/  MUFU.EX2 R187, R187 ;  /* 0x000000bb00bb7308 */ /* 0x000fe20000000800 */
[----:B------:R-:W-:Y:S01]  /*8610*/  FMUL.FTZ R37, R150, R121 ;  /* 0x0000007996257220 */ /* 0x000fe20000410000 */
[----:B----4-:R-:W-:Y:S01]  /*8620*/  LDSM.16.MT88.4 R164, [R212+0x2c80] ;  /* 0x002c8000d4a4783b */ /* 0x010fe20000004200 */
[C---:B------:R-:W-:Y:S02]  /*8630*/  FMUL.FTZ R92, R2.reuse, R92 ;  /* 0x0000005c025c7220 */ /* 0x040fe40000410000 */
[C---:B------:R-:W-:Y:S01]  /*8640*/  HMMA.16816.F32.BF16 R32, R156.reuse, R38, R32 ;  /* 0x000000269c20723c */ /* 0x040fe20000041820 */
[----:B------:R-:W-:Y:S03]  /*8650*/  FMUL.FTZ R93, R2, R93 ;  /* 0x0000005d025d7220 */ /* 0x000fe60000410000 */
[C---:B------:R-:W-:Y:S01]  /*8660*/  FMUL.FTZ R94, R0.reuse, R94 ;  /* 0x0000005e005e7220 */ /* 0x040fe20000410000 */
[----:B------:R-:W-:Y:S01]  /*8670*/  MUFU.EX2 R188, R188 ;  /* 0x000000bc00bc7308 */ /* 0x000fe20000000800 */
[----:B------:R-:W-:Y:S01]  /*8680*/  FMUL.FTZ R95, R0, R95 ;  /* 0x0000005f005f7220 */ /* 0x000fe20000410000 */
[----:B-----5:R-:W-:Y:S01]  /*8690*/  F2FP.BF16.PACK_AB R161, R135, R133 ;  /* 0x0000008587a1723e */ /* 0x020fe200000010ff */
[C---:B------:R-:W-:Y:S04]  /*86a0*/  FMUL.FTZ R38, R148.reuse, R122 ;  /* 0x0000007a94267220 */ /* 0x040fe80000410000 */
[----:B------:R-:W-:Y:S02]  /*86b0*/  FMUL.FTZ R39, R148, R123 ;  /* 0x0000007b94277220 */ /* 0x000fe40000410000 */
[----:B------:R-:W-:Y:S01]  /*86c0*/  LDSM.16.MT88.4 R120, [R212+0x2080] ;  /* 0x00208000d478783b */ /* 0x000fe20000004200 */
[----:B------:R-:W-:Y:S01]  /*86d0*/  MUFU.EX2 R189, R189 ;  /* 0x000000bd00bd7308 */ /* 0x000fe20000000800 */
[C---:B------:R-:W-:Y:S02]  /*86e0*/  FMUL.FTZ R96, R150.reuse, R96 ;  /* 0x0000006096607220 */ /* 0x040fe40000410000 */
[----:B------:R-:W-:Y:S01]  /*86f0*/  FMUL.FTZ R97, R150, R97 ;  /* 0x0000006196617220 */ /* 0x000fe20000410000 */
[-C--:B-1----:R-:W-:Y:S01]  /*8700*/  HMMA.16816.F32.BF16 R36, R156, R100.reuse, R36 ;  /* 0x000000649c24723c */ /* 0x082fe20000041824 */
[C---:B------:R-:W-:Y:S02]  /*8710*/  FMUL.FTZ R98, R148.reuse, R98 ;  /* 0x0000006294627220 */ /* 0x040fe40000410000 */
[----:B------:R-:W-:Y:S02]  /*8720*/  FMUL.FTZ R99, R148, R99 ;  /* 0x0000006394637220 */ /* 0x000fe40000410000 */
[C---:B------:R-:W-:Y:S01]  /*8730*/  FMUL.FTZ R68, R150.reuse, R68 ;  /* 0x0000004496447220 */ /* 0x040fe20000410000 */
[----:B------:R-:W-:Y:S01]  /*8740*/  MUFU.EX2 R190, R190 ;  /* 0x000000be00be7308 */ /* 0x000fe20000000800 */
[----:B------:R-:W-:Y:S01]  /*8750*/  FMUL.FTZ R69, R150, R69 ;  /* 0x0000004596457220 */ /* 0x000fe20000410000 */
[C---:B------:R-:W-:Y:S01]  /*8760*/  HMMA.16816.F32.BF16 R40, R144.reuse, R100, R40 ;  /* 0x000000649028723c */ /* 0x040fe20000041828 */
[C---:B------:R-:W-:Y:S03]  /*8770*/  FMUL.FTZ R70, R148.reuse, R70 ;  /* 0x0000004694467220 */ /* 0x040fe60000410000 */
[----:B------:R-:W-:Y:S02]  /*8780*/  FMUL.FTZ R71, R148, R71 ;  /* 0x0000004794477220 */ /* 0x000fe40000410000 */
[C---:B------:R-:W-:Y:S02]  /*8790*/  FMUL.FTZ R80, R150.reuse, R80 ;  /* 0x0000005096507220 */ /* 0x040fe40000410000 */
[-C--:B------:R-:W-:Y:S01]  /*87a0*/  HMMA.16816.F32.BF16 R44, R144, R102.reuse, R44 ;  /* 0x00000066902c723c */ /* 0x080fe2000004182c */
[----:B------:R-:W1:Y:S03]  /*87b0*/  MUFU.EX2 R195, R195 ;  /* 0x000000c300c37308 */ /* 0x000e660000000800 */
[----:B------:R-:W-:Y:S02]  /*87c0*/  FMUL.FTZ R81, R150, R81 ;  /* 0x0000005196517220 */ /* 0x000fe40000410000 */
[C---:B------:R-:W-:Y:S02]  /*87d0*/  FMUL.FTZ R82, R148.reuse, R82 ;  /* 0x0000005294527220 */ /* 0x040fe40000410000 */
[C---:B------:R-:W-:Y:S01]  /*87e0*/  HMMA.16816.F32.BF16 R48, R156.reuse, R102, R48 ;  /* 0x000000669c30723c */ /* 0x040fe20000041830 */
[----:B------:R-:W2:Y:S02]  /*87f0*/  LDSM.16.MT88.4 R100, [R214+0x3080] ;  /* 0x00308000d664783b */ /* 0x000ea40000004200 */
[----:B------:R-:W-:Y:S01]  /*8800*/  MUFU.EX2 R196, R196 ;  /* 0x000000c400c47308 */ /* 0x000fe20000000800 */
[----:B------:R-:W-:Y:S02]  /*8810*/  FMUL.FTZ R83, R148, R83 ;  /* 0x0000005394537220 */ /* 0x000fe40000410000 */
[C---:B------:R-:W-:Y:S02]  /*8820*/  FMUL.FTZ R84, R150.reuse, R84 ;  /* 0x0000005496547220 */ /* 0x040fe40000410000 */
[-C--:B---3--:R-:W-:Y:S01]  /*8830*/  HMMA.16816.F32.BF16 R52, R156, R104.reuse, R52 ;  /* 0x000000689c34723c */ /* 0x088fe20000041834 */
[----:B------:R-:W-:Y:S03]  /*8840*/  FMUL.FTZ R85, R150, R85 ;  /* 0x0000005596557220 */ /* 0x000fe60000410000 */
[C---:B------:R-:W-:Y:S01]  /*8850*/  FMUL.FTZ R86, R148.reuse, R86 ;  /* 0x0000005694567220 */ /* 0x040fe20000410000 */
[----:B------:R-:W-:Y:S01]  /*8860*/  MUFU.EX2 R199, R199 ;  /* 0x000000c700c77308 */ /* 0x000fe20000000800 */
[----:B------:R-:W-:Y:S02]  /*8870*/  FMUL.FTZ R87, R148, R87 ;  /* 0x0000005794577220 */ /* 0x000fe40000410000 */
[C---:B------:R-:W-:Y:S01]  /*8880*/  HMMA.16816.F32.BF16 R56, R144.reuse, R104, R56 ;  /* 0x000000689038723c */ /* 0x040fe20000041838 */
[----:B------:R-:W-:Y:S03]  /*8890*/  FFMA.FTZ R160, R160, c[0x0][0x2d0], -R162 ;  /* 0x0000b400a0a07a23 */ /* 0x000fe600000108a2 */
[----:B------:R-:W-:Y:S01]  /*88a0*/  FFMA.FTZ R175, R150, R245, R175 ;  /* 0x000000f596af7223 */ /* 0x000fe200000100af */
[----:B------:R-:W-:Y:S01]  /*88b0*/  MOV R150, R151 ;  /* 0x0000009700967202 */ /* 0x000fe20000000f00 */
[----:B------:R-:W-:Y:S01]  /*88c0*/  FFMA.FTZ R155, R148, R243, R155 ;  /* 0x000000f3949b7223 */ /* 0x000fe2000001009b */
[----:B------:R-:W-:Y:S01]  /*88d0*/  MUFU.EX2 R246, R246 ;  /* 0x000000f600f67308 */ /* 0x000fe20000000800 */
[-C--:B------:R-:W-:Y:S01]  /*88e0*/  HMMA.16816.F32.BF16 R60, R144, R106.reuse, R60 ;  /* 0x0000006a903c723c */ /* 0x080fe2000004183c */
[----:B------:R-:W-:Y:S03]  /*88f0*/  FFMA.FTZ R177, R2, R241, R177 ;  /* 0x000000f102b17223 */ /* 0x000fe600000100b1 */
[----:B------:R-:W-:Y:S01]  /*8900*/  FFMA.FTZ R185, R0, R239, R185 ;  /* 0x000000ef00b97223 */ /* 0x000fe200000100b9 */
[----:B------:R-:W-:Y:S01]  /*8910*/  MOV R148, R149 ;  /* 0x0000009500947202 */ /* 0x000fe20000000f00 */
[----:B------:R-:W-:Y:S01]  /*8920*/  FADD.FTZ R174, R174, R175 ;  /* 0x000000afaeae7221 */ /* 0x000fe20000010000 */
[----:B------:R-:W-:Y:S01]  /*8930*/  MOV R2, R3 ;  /* 0x0000000300027202 */ /* 0x000fe20000000f00 */
[C---:B------:R-:W-:Y:S01]  /*8940*/  HMMA.16816.F32.BF16 R64, R156.reuse, R106, R64 ;  /* 0x0000006a9c40723c */ /* 0x040fe20000041840 */
[----:B------:R-:W3:Y:S01]  /*8950*/  LDSM.16.MT88.4 R104, [R212+0x3080] ;  /* 0x00308000d468783b */ /* 0x000ee20000004200 */
[----:B------:R-:W4:Y:S02]  /*8960*/  MUFU.EX2 R251, R251 ;  /* 0x000000fb00fb7308 */ /* 0x000f240000000800 */
[----:B------:R-:W-:Y:S02]  /*8970*/  FADD.FTZ R154, R154, R155 ;  /* 0x0000009b9a9a7221 */ /* 0x000fe40000010000 */
[----:B------:R-:W-:Y:S02]  /*8980*/  FADD.FTZ R176, R176, R177 ;  /* 0x000000b1b0b07221 */ /* 0x000fe40000010000 */
[----:B------:R-:W-:Y:S01]  /*8990*/  FADD.FTZ R184, R184, R185 ;  /* 0x000000b9b8b87221 */ /* 0x000fe20000010000 */
[-C--:B--2---:R-:W-:Y:S03]  /*89a0*/  HMMA.16816.F32.BF16 R68, R156, R100.reuse, R68 ;  /* 0x000000649c44723c */ /* 0x084fe60000041844 */
[----:B------:R-:W-:Y:S01]  /*89b0*/  MUFU.EX2 R250, R250 ;  /* 0x000000fa00fa7308 */ /* 0x000fe20000000800 */
[----:B------:R-:W-:Y:S02]  /*89c0*/  FADD.FTZ R173, R173, R174 ;  /* 0x000000aeadad7221 */ /* 0x000fe40000010000 */
[----:B------:R-:W-:Y:S02]  /*89d0*/  FADD.FTZ R179, R179, R154 ;  /* 0x0000009ab3b37221 */ /* 0x000fe40000010000 */
[C---:B------:R-:W-:Y:S01]  /*89e0*/  HMMA.16816.F32.BF16 R72, R144.reuse, R100, R72 ;  /* 0x000000649048723c */ /* 0x040fe20000041848 */
[----:B------:R-:W-:Y:S03]  /*89f0*/  FADD.FTZ R181, R181, R176 ;  /* 0x000000b0b5b57221 */ /* 0x000fe60000010000 */
[----:B------:R-:W-:Y:S01]  /*8a00*/  FADD.FTZ R183, R183, R184 ;  /* 0x000000b8b7b77221 */ /* 0x000fe20000010000 */
[----:B------:R-:W-:Y:S01]  /*8a10*/  MUFU.EX2 R252, R252 ;  /* 0x000000fc00fc7308 */ /* 0x000fe20000000800 */
[----:B------:R-:W-:Y:S02]  /*8a20*/  FADD.FTZ R173, R172, R173 ;  /* 0x000000adacad7221 */ /* 0x000fe40000010000 */
[-C--:B------:R-:W-:Y:S01]  /*8a30*/  HMMA.16816.F32.BF16 R76, R144, R102.reuse, R76 ;  /* 0x00000066904c723c */ /* 0x080fe2000004184c */
[--C-:B------:R-:W-:Y:S03]  /*8a40*/  FFMA.FTZ R100, R143, c[0x0][0x2d0], -R162.reuse ;  /* 0x0000b4008f647a23 */ /* 0x100fe600000108a2 */
[--C-:B------:R-:W-:Y:S02]  /*8a50*/  FFMA.FTZ R101, R142, c[0x0][0x2d0], -R162.reuse ;  /* 0x0000b4008e657a23 */ /* 0x100fe400000108a2 */
[----:B------:R-:W-:Y:S01]  /*8a60*/  FADD.FTZ R179, R178, R179 ;  /* 0x000000b3b2b37221 */ /* 0x000fe20000010000 */
[----:B------:R2:W-:Y:S01]  /*8a70*/  MUFU.EX2 R124, R100 ;  /* 0x00000064007c7308 */ /* 0x0005e20000000800 */
[C---:B------:R-:W-:Y:S01]  /*8a80*/  HMMA.16816.F32.BF16 R80, R156.reuse, R102, R80 ;  /* 0x000000669c50723c */ /* 0x040fe20000041850 */
[----:B------:R-:W-:Y:S03]  /*8a90*/  FADD.FTZ R181, R180, R181 ;  /* 0x000000b5b4b57221 */ /* 0x000fe60000010000 */
[----:B------:R-:W-:Y:S03]  /*8aa0*/  FADD.FTZ R183, R182, R183 ;  /* 0x000000b7b6b77221 */ /* 0x000fe60000010000 */
[--C-:B------:R-:W-:Y:S01]  /*8ab0*/  FFMA.FTZ R103, R140, c[0x0][0x2d0], -R162.reuse ;  /* 0x0000b4008c677a23 */ /* 0x100fe200000108a2 */
[-C--:B---3--:R-:W-:Y:S01]  /*8ac0*/  HMMA.16816.F32.BF16 R84, R156, R104.reuse, R84 ;  /* 0x000000689c54723c */ /* 0x088fe20000041854 */
[----:B------:R3:W5:Y:S03]  /*8ad0*/  MUFU.EX2 R125, R101 ;  /* 0x00000065007d7308 */ /* 0x0007660000000800 */
[----:B-1----:R-:W-:Y:S04]  /*8ae0*/  F2FP.BF16.PACK_AB R102, R195, R190 ;  /* 0x000000bec366723e */ /* 0x002fe800000010ff */
[C---:B------:R-:W-:Y:S03]  /*8af0*/  HMMA.16816.F32.BF16 R88, R144.reuse, R104, R88 ;  /* 0x000000689058723c */ /* 0x040fe60000041858 */
[----:B------:R1:W-:Y:S01]  /*8b00*/  MUFU.EX2 R127, R103 ;  /* 0x00000067007f7308 */ /* 0x0003e20000000800 */
[--C-:B--2---:R-:W-:Y:S04]  /*8b10*/  FFMA.FTZ R100, R141, c[0x0][0x2d0], -R162.reuse ;  /* 0x0000b4008d647a23 */ /* 0x104fe800000108a2 */
[-C--:B------:R-:W-:Y:S01]  /*8b20*/  HMMA.16816.F32.BF16 R92, R144, R106.reuse, R92 ;  /* 0x0000006a905c723c */ /* 0x080fe2000004185c */
[----:B----4-:R-:W-:Y:S03]  /*8b30*/  F2FP.BF16.PACK_AB R104, R251, R246 ;  /* 0x000000f6fb68723e */ /* 0x010fe600000010ff */
[----:B------:R-:W-:Y:S01]  /*8b40*/  FFMA.FTZ R162, R153, c[0x0][0x2d0], -R162 ;  /* 0x0000b40099a27a23 */ /* 0x000fe200000108a2 */
[----:B------:R2:W4:Y:S01]  /*8b50*/  MUFU.EX2 R126, R100 ;  /* 0x00000064007e7308 */ /* 0x0005220000000800 */
[----:B------:R-:W-:Y:S02]  /*8b60*/  FADD.FTZ R246, R246, R181 ;  /* 0x000000b5f6f67221 */ /* 0x000fe40000010000 */
[----:B------:R-:W-:Y:S01]  /*8b70*/  HMMA.16816.F32.BF16 R96, R156, R106, R96 ;  /* 0x0000006a9c60723c */ /* 0x000fe20000041860 */
[----:B---3--:R-:W-:Y:S03]  /*8b80*/  F2FP.BF16.PACK_AB R101, R189, R188 ;  /* 0x000000bcbd65723e */ /* 0x008fe600000010ff */
[----:B-----5:R-:W-:Y:S01]  /*8b90*/  F2FP.BF16.PACK_AB R105, R125, R124 ;  /* 0x0000007c7d69723e */ /* 0x020fe200000010ff */
[----:B------:R-:W-:Y:S02]  /*8ba0*/  FADD.FTZ R188, R188, R179 ;  /* 0x000000b3bcbc7221 */ /* 0x000fe40000010000 */
[----:B------:R-:W-:Y:S01]  /*8bb0*/  F2FP.BF16.PACK_AB R106, R252, R250 ;  /* 0x000000fafc6a723e */ /* 0x000fe200000010ff */
[----:B------:R-:W-:Y:S01]  /*8bc0*/  MUFU.EX2 R198, R198 ;  /* 0x000000c600c67308 */ /* 0x000fe20000000800 */
[----:B------:R-:W-:Y:S03]  /*8bd0*/  FADD.FTZ R189, R189, R188 ;  /* 0x000000bcbdbd7221 */ /* 0x000fe60000010000 */
[----:B-1----:R-:W-:Y:S01]  /*8be0*/  F2FP.BF16.PACK_AB R103, R199, R196 ;  /* 0x000000c4c767723e */ /* 0x002fe200000010ff */
[----:B------:R-:W-:Y:S02]  /*8bf0*/  FADD.FTZ R251, R251, R246 ;  /* 0x000000f6fbfb7221 */ /* 0x000fe40000010000 */
[----:B------:R-:W-:Y:S02]  /*8c00*/  FADD.FTZ R196, R196, R189 ;  /* 0x000000bdc4c47221 */ /* 0x000fe40000010000 */
[----:B------:R-:W-:Y:S01]  /*8c10*/  FADD.FTZ R251, R250, R251 ;  /* 0x000000fbfafb7221 */ /* 0x000fe20000010000 */
[----:B------:R-:W1:Y:S01]  /*8c20*/  MUFU.EX2 R197, R197 ;  /* 0x000000c500c57308 */ /* 0x000e620000000800 */
[----:B------:R-:W-:Y:S01]  /*8c30*/  FADD.FTZ R196, R199, R196 ;  /* 0x000000c4c7c47221 */ /* 0x000fe20000010000 */
[----:B--2---:R-:W-:Y:S01]  /*8c40*/  F2FP.BF16.PACK_AB R100, R187, R186 ;  /* 0x000000babb64723e */ /* 0x004fe200000010ff */
[----:B------:R-:W-:Y:S01]  /*8c50*/  FADD.FTZ R186, R186, R173 ;  /* 0x000000adbaba7221 */ /* 0x000fe20000010000 */
[----:B----4-:R-:W-:Y:S01]  /*8c60*/  F2FP.BF16.PACK_AB R107, R127, R126 ;  /* 0x0000007e7f6b723e */ /* 0x010fe200000010ff */
[----:B------:R-:W-:Y:S02]  /*8c70*/  FADD.FTZ R251, R252, R251 ;  /* 0x000000fbfcfb7221 */ /* 0x000fe40000010000 */
[----:B------:R-:W-:Y:S02]  /*8c80*/  FADD.FTZ R187, R187, R186 ;  /* 0x000000babbbb7221 */ /* 0x000fe40000010000 */
[-C--:B------:R-:W-:Y:S01]  /*8c90*/  HMMA.16816.F32.BF16 R4, R100, R108.reuse, R4 ;  /* 0x0000006c6404723c */ /* 0x080fe20000041804 */
[----:B------:R-:W2:Y:S01]  /*8ca0*/  MUFU.EX2 R193, R193 ;  /* 0x000000c100c17308 */ /* 0x000ea20000000800 */
[----:B------:R-:W-:Y:S04]  /*8cb0*/  FADD.FTZ R190, R190, R187 ;  /* 0x000000bbbebe7221 */ /* 0x000fe80000010000 */
[----:B------:R-:W-:Y:S02]  /*8cc0*/  FADD.FTZ R195, R195, R190 ;  /* 0x000000bec3c37221 */ /* 0x000fe40000010000 */
[C---:B------:R-:W-:Y:S03]  /*8cd0*/  HMMA.16816.F32.BF16 R8, R104.reuse, R108, R8 ;  /* 0x0000006c6808723c */ /* 0x040fe60000041808 */
[----:B------:R-:W3:Y:S01]  /*8ce0*/  MUFU.EX2 R191, R191 ;  /* 0x000000bf00bf7308 */ /* 0x000ee20000000800 */
[C---:B-1----:R-:W-:Y:S01]  /*8cf0*/  F2FP.BF16.PACK_AB R156, R197.reuse, R198 ;  /* 0x000000c6c59c723e */ /* 0x042fe200000010ff */
[----:B------:R-:W-:Y:S03]  /*8d00*/  FADD.FTZ R198, R198, R195 ;  /* 0x000000c3c6c67221 */ /* 0x000fe60000010000 */
[-C--:B------:R-:W-:Y:S01]  /*8d10*/  HMMA.16816.F32.BF16 R12, R104, R110.reuse, R12 ;  /* 0x0000006e680c723c */ /* 0x080fe2000004180c */
[----:B------:R-:W-:Y:S04]  /*8d20*/  FADD.FTZ R197, R197, R198 ;  /* 0x000000c6c5c57221 */ /* 0x000fe80000010000 */
[----:B------:R-:W1:Y:S03]  /*8d30*/  MUFU.EX2 R192, R192 ;  /* 0x000000c000c07308 */ /* 0x000e660000000800 */
[C---:B------:R-:W-:Y:S01]  /*8d40*/  HMMA.16816.F32.BF16 R16, R100.reuse, R110, R16 ;  /* 0x0000006e6410723c */ /* 0x040fe20000041810 */
[----:B------:R-:W4:Y:S03]  /*8d50*/  LDSM.16.MT88.4 R108, [R212+0x2880] ;  /* 0x00288000d46c783b */ /* 0x000f260000004200 */
[----:B--2---:R-:W-:Y:S03]  /*8d60*/  FADD.FTZ R196, R193, R196 ;  /* 0x000000c4c1c47221 */ /* 0x004fe60000010000 */
[----:B------:R-:W2:Y:S01]  /*8d70*/  MUFU.EX2 R248, R248 ;  /* 0x000000f800f87308 */ /* 0x000ea20000000800 */
[-C--:B------:R-:W-:Y:S01]  /*8d80*/  HMMA.16816.F32.BF16 R20, R100, R112.reuse, R20 ;  /* 0x000000706414723c */ /* 0x080fe20000041814 */
[C---:B---3--:R-:W-:Y:S03]  /*8d90*/  F2FP.BF16.PACK_AB R157, R191.reuse, R193 ;  /* 0x000000c1bf9d723e */ /* 0x048fe600000010ff */
[----:B------:R-:W-:Y:S04]  /*8da0*/  FADD.FTZ R196, R191, R196 ;  /* 0x000000c4bfc47221 */ /* 0x000fe80000010000 */
[C---:B------:R-:W-:Y:S01]  /*8db0*/  HMMA.16816.F32.BF16 R24, R104.reuse, R112, R24 ;  /* 0x000000706818723c */ /* 0x040fe20000041818 */
[----:B------:R-:W3:Y:S03]  /*8dc0*/  MUFU.EX2 R194, R194 ;  /* 0x000000c200c27308 */ /* 0x000ee60000000800 */
[----:B-1----:R-:W-:Y:S04]  /*8dd0*/  FADD.FTZ R197, R192, R197 ;  /* 0x000000c5c0c57221 */ /* 0x002fe80000010000 */
[-C--:B------:R-:W-:Y:S03]  /*8de0*/  HMMA.16816.F32.BF16 R28, R104, R114.reuse, R28 ;  /* 0x00000072681c723c */ /* 0x080fe6000004181c */
[----:B------:R-:W1:Y:S01]  /*8df0*/  MUFU.EX2 R137, R163 ;  /* 0x000000a300897308 */ /* 0x000e620000000800 */
[C---:B--2---:R-:W-:Y:S04]  /*8e00*/  F2FP.BF16.PACK_AB R158, R248.reuse, R192 ;  /* 0x000000c0f89e723e */ /* 0x044fe800000010ff */
[C---:B------:R-:W-:Y:S01]  /*8e10*/  HMMA.16816.F32.BF16 R32, R100.reuse, R114, R32 ;  /* 0x000000726420723c */ /* 0x040fe20000041820 */
[----:B------:R-:W2:Y:S03]  /*8e20*/  LDSM.16.MT88.4 R112, [R214+0x3480] ;  /* 0x00348000d670783b */ /* 0x000ea60000004200 */
[----:B------:R-:W-:Y:S01]  /*8e30*/  FADD.FTZ R245, R248, R197 ;  /* 0x000000c5f8f57221 */ /* 0x000fe20000010000 */
[----:B------:R5:W-:Y:S03]  /*8e40*/  MUFU.EX2 R138, R160 ;  /* 0x000000a0008a7308 */ /* 0x000be60000000800 */
[-C--:B------:R-:W-:Y:S01]  /*8e50*/  HMMA.16816.F32.BF16 R36, R100, R116.reuse, R36 ;  /* 0x000000746424723c */ /* 0x080fe20000041824 */
[----:B---3--:R-:W-:Y:S06]  /*8e60*/  F2FP.BF16.PACK_AB R159, R194, R136 ;  /* 0x00000088c29f723e */ /* 0x008fec00000010ff */
[----:B------:R1:W3:Y:S01]  /*8e70*/  MUFU.EX2 R153, R162 ;  /* 0x000000a200997308 */ /* 0x0002e20000000800 */
[C---:B------:R-:W-:Y:S08]  /*8e80*/  HMMA.16816.F32.BF16 R40, R104.reuse, R116, R40 ;  /* 0x000000746828723c */ /* 0x040ff00000041828 */
[-C--:B------:R-:W-:Y:S01]  /*8e90*/  HMMA.16816.F32.BF16 R44, R104, R118.reuse, R44 ;  /* 0x00000076682c723c */ /* 0x080fe2000004182c */
[----:B-----5:R-:W-:Y:S07]  /*8ea0*/  F2FP.BF16.PACK_AB R160, R134, R132 ;  /* 0x0000008486a0723e */ /* 0x020fee00000010ff */
[C---:B------:R-:W-:Y:S01]  /*8eb0*/  HMMA.16816.F32.BF16 R48, R100.reuse, R118, R48 ;  /* 0x000000766430723c */ /* 0x040fe20000041830 */
[----:B------:R-:W5:Y:S03]  /*8ec0*/  LDSM.16.MT88.4 R116, [R212+0x3480] ;  /* 0x00348000d474783b */ /* 0x000f660000004200 */
[----:B-1----:R-:W-:Y:S04]  /*8ed0*/  F2FP.BF16.PACK_AB R162, R139, R137 ;  /* 0x000000898ba2723e */ /* 0x002fe800000010ff */
[-C--:B----4-:R-:W-:Y:S01]  /*8ee0*/  HMMA.16816.F32.BF16 R52, R100, R108.reuse, R52 ;  /* 0x0000006c6434723c */ /* 0x090fe20000041834 */
[-C--:B---3--:R-:W-:Y:S07]  /*8ef0*/  F2FP.BF16.PACK_AB R163, R153, R138.reuse ;  /* 0x0000008a99a3723e */ /* 0x088fee00000010ff */
[C---:B------:R-:W-:Y:S08]  /*8f00*/  HMMA.16816.F32.BF16 R56, R104.reuse, R108, R56 ;  /* 0x0000006c6838723c */ /* 0x040ff00000041838 */
[-C--:B------:R-:W-:Y:S08]  /*8f10*/  HMMA.16816.F32.BF16 R60, R104, R110.reuse, R60 ;  /* 0x0000006e683c723c */ /* 0x080ff0000004183c */
[C---:B------:R-:W-:Y:S01]  /*8f20*/  HMMA.16816.F32.BF16 R64, R100.reuse, R110, R64 ;  /* 0x0000006e6440723c */ /* 0x040fe20000041840 */
[----:B------:R-:W1:Y:S07]  /*8f30*/  LDSM.16.MT88.4 R108, [R214+0x2080] ;  /* 0x00208000d66c783b */ /* 0x000e6e0000004200 */
[-C--:B--2---:R-:W-:Y:S08]  /*8f40*/  HMMA.16816.F32.BF16 R68, R100, R112.reuse, R68 ;  /* 0x000000706444723c */ /* 0x084ff00000041844 */
        /* <DEDUP_REMOVED lines=13> */
[----:B------:R-:W-:Y:S02]  /*9020*/  MOV R8, R136 ;  /* 0x0000008800087202 */ /* 0x000fe40000000f00 */
[-C--:B------:R-:W-:Y:S03]  /*9030*/  HMMA.16816.F32.BF16 R136, R160, R110.reuse, R12 ;  /* 0x0000006ea088723c */ /* 0x080fe6000004180c */
[----:B------:R-:W-:Y:S04]  /*9040*/  FADD.FTZ R243, R8, R196 ;  /* 0x000000c408f37221 */ /* 0x000fe80000010000 */
[----:B------:R-:W-:Y:S01]  /*9050*/  MOV R15, R135 ;  /* 0x00000087000f7202 */ /* 0x000fe20000000f00 */
[C---:B------:R-:W-:Y:S01]  /*9060*/  HMMA.16816.F32.BF16 R100, R156.reuse, R110, R16 ;  /* 0x0000006e9c64723c */ /* 0x040fe20000041810 */
[----:B------:R-:W-:Y:S03]  /*9070*/  MOV R14, R134 ;  /* 0x00000086000e7202 */ /* 0x000fe60000000f00 */
[----:B------:R-:W-:Y:S01]  /*9080*/  MOV R13, R133 ;  /* 0x00000085000d7202 */ /* 0x000fe20000000f00 */
[----:B------:R-:W-:Y:S01]  /*9090*/  FADD.FTZ R243, R194, R243 ;  /* 0x000000f3c2f37221 */ /* 0x000fe20000010000 */
[----:B------:R-:W-:Y:S02]  /*90a0*/  MOV R12, R132 ;  /* 0x00000084000c7202 */ /* 0x000fe40000000f00 */
[-C--:B------:R-:W-:Y:S01]  /*90b0*/  HMMA.16816.F32.BF16 R104, R156, R120.reuse, R20 ;  /* 0x000000789c68723c */ /* 0x080fe20000041814 */
[----:B------:R-:W-:Y:S03]  /*90c0*/  MOV R19, R127 ;  /* 0x0000007f00137202 */ /* 0x000fe60000000f00 */
[----:B------:R-:W-:Y:S01]  /*90d0*/  MOV R18, R126 ;  /* 0x0000007e00127202 */ /* 0x000fe20000000f00 */
[----:B------:R-:W-:Y:S01]  /*90e0*/  FADD.FTZ R251, R12, R251 ;  /* 0x000000fb0cfb7221 */ /* 0x000fe20000010000 */
[----:B------:R-:W-:Y:S02]  /*90f0*/  MOV R17, R125 ;  /* 0x0000007d00117202 */ /* 0x000fe40000000f00 */
[C---:B------:R-:W-:Y:S01]  /*9100*/  HMMA.16816.F32.BF16 R108, R160.reuse, R120, R24 ;  /* 0x00000078a06c723c */ /* 0x040fe20000041818 */
[----:B------:R-:W-:Y:S03]  /*9110*/  MOV R16, R124 ;  /* 0x0000007c00107202 */ /* 0x000fe60000000f00 */
[----:B------:R-:W-:Y:S02]  /*9120*/  FADD.FTZ R251, R14, R251 ;  /* 0x000000fb0efb7221 */ /* 0x000fe40000010000 */
[----:B------:R-:W-:Y:S02]  /*9130*/  FADD.FTZ R183, R16, R183 ;  /* 0x000000b710b77221 */ /* 0x000fe40000010000 */
[-C--:B------:R-:W-:Y:S01]  /*9140*/  HMMA.16816.F32.BF16 R112, R160, R122.reuse, R28 ;  /* 0x0000007aa070723c */ /* 0x080fe2000004181c */
[----:B------:R-:W-:Y:S03]  /*9150*/  FADD.FTZ R251, R9, R251 ;  /* 0x000000fb09fb7221 */ /* 0x000fe60000010000 */
[----:B------:R-:W-:Y:S02]  /*9160*/  FADD.FTZ R183, R17, R183 ;  /* 0x000000b711b77221 */ /* 0x000fe40000010000 */
[----:B------:R-:W-:Y:S02]  /*9170*/  FADD.FTZ R241, R11, R251 ;  /* 0x000000fb0bf17221 */ /* 0x000fe40000010000 */
[C---:B------:R-:W-:Y:S01]  /*9180*/  HMMA.16816.F32.BF16 R116, R156.reuse, R122, R32 ;  /* 0x0000007a9c74723c */ /* 0x040fe20000041820 */
[----:B------:R-:W-:Y:S04]  /*9190*/  FADD.FTZ R183, R18, R183 ;  /* 0x000000b712b77221 */ /* 0x000fe80000010000 */
[----:B------:R-:W-:Y:S03]  /*91a0*/  FADD.FTZ R183, R19, R183 ;  /* 0x000000b713b77221 */ /* 0x000fe60000010000 */
[-C--:B------:R-:W-:Y:S01]  /*91b0*/  HMMA.16816.F32.BF16 R120, R156, R128.reuse, R36 ;  /* 0x000000809c78723c */ /* 0x080fe20000041824 */
[----:B------:R-:W-:Y:S04]  /*91c0*/  FADD.FTZ R183, R13, R183 ;  /* 0x000000b70db77221 */ /* 0x000fe80000010000 */
[----:B------:R-:W-:Y:S03]  /*91d0*/  FADD.FTZ R183, R15, R183 ;  /* 0x000000b70fb77221 */ /* 0x000fe60000010000 */
[C---:B------:R-:W-:Y:S01]  /*91e0*/  HMMA.16816.F32.BF16 R124, R160.reuse, R128, R40 ;  /* 0x00000080a07c723c */ /* 0x040fe20000041828 */
[----:B------:R-:W-:Y:S04]  /*91f0*/  FADD.FTZ R0, R10, R183 ;  /* 0x000000b70a007221 */ /* 0x000fe80000010000 */
[----:B------:R-:W-:Y:S01]  /*9200*/  FADD.FTZ R239, R153, R0 ;  /* 0x0000000099ef7221 */ /* 0x000fe20000010000 */
[----:B------:R-:W-:Y:S02]  /*9210*/  MOV R0, R152 ;  /* 0x0000009800007202 */ /* 0x000fe40000000f00 */
        /* <DEDUP_REMOVED lines=15> */
.L_x_285:
[----:B------:R-:W1:Y:S01]  /*9310*/  S2R R5, SR_CTAID.X ;  /* 0x0000000000057919 */ /* 0x000e620000002500 */
[----:B------:R-:W-:-:S02]  /*9320*/  ISETP.NE.AND P1, PT, R222, 0x1, PT ;  /* 0x00000001de00780c */ /* 0x000fc40003f25270 */
[----:B------:R-:W-:Y:S02]  /*9330*/  ISETP.GE.AND P0, PT, R221, 0x1, PT ;  /* 0x00000001dd00780c */ /* 0x000fe40003f06270 */
[----:B------:R-:W-:Y:S02]  /*9340*/  IADD3 R0, R220, 0x1, -R225 ;  /* 0x00000001dc007810 */ /* 0x000fe40007ffe8e1 */
[----:B-1----:R-:W-:-:S07]  /*9350*/  LEA R5, R5, 0x7f, 0x7 ;  /* 0x0000007f05057811 */ /* 0x002fce00078e38ff */
[----:B------:R-:W-:-:S05]  /*9360*/  @P1 IMAD.HI.U32 R2, R5, c[0x0][0x2c8], RZ ;  /* 0x0000b20005021a27 */ /* 0x000fca00078e00ff */
[----:B------:R-:W-:-:S05]  /*9370*/  @P1 SHF.R.U32.HI R5, RZ, c[0x0][0x2cc], R2 ;  /* 0x0000b300ff051a19 */ /* 0x000fca0000011602 */
[----:B------:R-:W-:-:S05]  /*9380*/  IMAD.IADD R4, R0, 0x1, R5 ;  /* 0x0000000100047824 */ /* 0x000fca00078e0205 */
[----:B------:R-:W-:Y:S01]  /*9390*/  IADD3 R2, R4, -c[0x0][0x324], RZ ;  /* 0x8000c90004027a10 */ /* 0x000fe20007ffe0ff */
[----:B------:R-:W-:Y:S05]  /*93a0*/  @!P0 BRA `(.L_x_305) ;  /* 0x000000f000008947 */ /* 0x000fea0003800000 */
        /* <DEDUP_REMOVED lines=9> */
.L_x_306:
[----:B------:R-:W-:-:S04]  /*9440*/  MOV R0, c[0x0][0x32c] ;  /* 0x0000cb0000007a02 */ /* 0x000fc80000000f00 */
[----:B------:R-:W-:-:S13]  /*9450*/  ISETP.NE.AND P0, PT, R0, 0x1, PT ;  /* 0x000000010000780c */ /* 0x000fda0003f05270 */
[----:B------:R-:W-:-:S05]  /*9460*/  @P0 IMAD.HI.U32 R0, R4, c[0x0][0x330], RZ ;  /* 0x0000cc0004000a27 */ /* 0x000fca00078e00ff */
[----:B------:R-:W-:-:S05]  /*9470*/  @P0 SHF.R.U32.HI R4, RZ, c[0x0][0x334], R0 ;  /* 0x0000cd00ff040a19 */ /* 0x000fca0000011600 */
.L_x_307:
[----:B------:R-:W-:-:S05]  /*9480*/  IMAD R5, R4, c[0x0][0x32c], RZ ;  /* 0x0000cb0004057a24 */ /* 0x000fca00078e02ff */
[----:B------:R-:W-:-:S04]  /*9490*/  IMNMX R2, R2, R5, !PT ;  /* 0x0000000502027217 */ /* 0x000fc80007800200 */
.L_x_305:
[----:B------:R-:W-:-:S05]  /*94a0*/  IADD3 R5, R2, 0x2f, RZ ;  /* 0x0000002f02057810 */ /* 0x000fca0007ffe0ff */
[----:B------:R-:W-:-:S05]  /*94b0*/  IMAD.HI R5, R5, 0x2aaaaaab, RZ ;  /* 0x2aaaaaab05057827 */ /* 0x000fca00078e02ff */
[----:B------:R-:W-:-:S04]  /*94c0*/  SHF.R.U32.HI R0, RZ, 0x1f, R5 ;  /* 0x0000001fff007819 */ /* 0x000fc80000011605 */
[----:B------:R-:W-:-:S04]  /*94d0*/  LEA.HI.SX32 R0, R5, R0, 0x1d ;  /* 0x0000000005007211 */ /* 0x000fc800078feaff */
[----:B------:R-:W-:-:S04]  /*94e0*/  IMNMX R251, R219, R0, !PT ;  /* 0x00000000dbfb7217 */ /* 0x000fc80007800200 */
[----:B------:R-:W-:-:S13]  /*94f0*/  ISETP.GE.AND P0, PT, R232, R251, PT ;  /* 0x000000fbe800720c */ /* 0x000fda0003f06270 */
[----:B------:R-:W-:Y:S05]  /*9500*/  @!P0 BRA `(.L_x_308) ;  /* 0x000029c000008947 */ /* 0x000fea0003800000 */
[----:B------:R-:W-:-:S05]  /*9510*/  IADD3 R250, P0, R228, 0x20, RZ ;  /* 0x00000020e4fa7810 */ /* 0x000fca0007f1e0ff */
[----:B------:R-:W-:Y:S01]  /*9520*/  IMAD.X R249, RZ, RZ, R235, P0 ;  /* 0x000000fffff97224 */ /* 0x000fe200000e06eb */
[----:B------:R-:W-:-:S05]  /*9530*/  IADD3 R248, P0, R228, 0x40, RZ ;  /* 0x00000040e4f87810 */ /* 0x000fca0007f1e0ff */
[----:B------:R-:W-:Y:S01]  /*9540*/  IMAD.X R246, RZ, RZ, R235, P0 ;  /* 0x000000fffff67224 */ /* 0x000fe200000e06eb */
[----:B------:R-:W-:-:S05]  /*9550*/  IADD3 R244, P0, R230, 0x20, RZ ;  /* 0x00000020e6f47810 */ /* 0x000fca0007f1e0ff */
[----:B------:R-:W-:Y:S01]  /*9560*/  IMAD.X R242, RZ, RZ, R237, P0 ;  /* 0x000000fffff27224 */ /* 0x000fe200000e06ed */
[----:B------:R-:W-:-:S05]  /*9570*/  IADD3 R240, P0, R230, 0x40, RZ ;  /* 0x00000040e6f07810 */ /* 0x000fca0007f1e0ff */
[----:B------:R-:W-:Y:S02]  /*9580*/  IMAD.X R238, RZ, RZ, R237, P0 ;  /* 0x000000ffffee7224 */ /* 0x000fe400000e06ed */
.L_x_311:
[----:B------:R-:W-:Y:S04]  /*9590*/  DEPBAR.LE SB0, 0x0 ;  /* 0x000080000000791a */ /* 0x000fe80000000000 */
[----:B------:R-:W-:Y:S01]  /*95a0*/  BAR.SYNC.DEFER_BLOCKING 0x0 ;  /* 0x0000000000007b1d */ /* 0x000fe20000010000 */
[----:B------:R-:W-:Y:S01]  /*95b0*/  ISETP.GT.AND P0, PT, R219, R232, PT ;  /* 0x000000e8db00720c */ /* 0x000fe20003f04270 */
[----:B------:R-:W-:Y:S01]  /*95c0*/  IMAD.MOV.U32 R148, RZ, RZ, R151 ;  /* 0x000000ffff947224 */ /* 0x000fe200078e0097 */
[C---:B------:R-:W-:Y:S01]  /*95d0*/  LOP3.LUT P5, RZ, R226.reuse, 0x200, RZ, 0xc0, !PT ;  /* 0x00000200e2ff7812 */ /* 0x040fe200078ac0ff */
[----:B------:R-:W-:Y:S01]  /*95e0*/  IMAD.MOV.U32 R2, RZ, RZ, R149 ;  /* 0x000000ffff027224 */ /* 0x000fe200078e0095 */
[C---:B------:R-:W-:Y:S01]  /*95f0*/  LOP3.LUT P4, RZ, R226.reuse, 0x80, RZ, 0xc0, !PT ;  /* 0x00000080e2ff7812 */ /* 0x040fe2000788c0ff */
[----:B------:R-:W-:Y:S01]  /*9600*/  IMAD.MOV.U32 R0, RZ, RZ, R3 ;  /* 0x000000ffff007224 */ /* 0x000fe200078e0003 */
        /* <DEDUP_REMOVED lines=58> */
.L_x_309:
        /* <DEDUP_REMOVED lines=97> */
[----:B------:R-:W-:Y:S04]  /*9fc0*/  IADD3 R154, -R247, 0x30, RZ ;  /* 0x00000030f79a7810 */ /* 0x000fe80007ffe1ff */
        /* <DEDUP_REMOVED lines=15> */
[----:B------:R-:W-:Y:S02]  /*a0c0*/  @P1 IMAD.IADD R150, R157, 0x1, R150 ;  /* 0x000000019d961824 */ /* 0x000fe400078e0296 */
[----:B------:R-:W-:Y:S03]  /*a0d0*/  IMAD.U32 R157, RZ, RZ, UR6 ;  /* 0x00000006ff9d7e24 */ /* 0x000fe6000f8e00ff */
[----:B------:R-:W-:Y:S01]  /*a0e0*/  @P1 SHF.L.U64.HI R150, R156, 0x1, R150 ;  /* 0x000000019c961819 */ /* 0x000fe20000010296 */
[----:B------:R-:W-:Y:S03]  /*a0f0*/  IMAD.U32 R156, RZ, RZ, UR7 ;  /* 0x00000007ff9c7e24 */ /* 0x000fe6000f8e00ff */
        /* <DEDUP_REMOVED lines=12> */
[----:B------:R-:W-:Y:S04]  /*a1c0*/  @P0 IMAD.IADD R155, R159, 0x1, R155 ;  /* 0x000000019f9b0824 */ /* 0x000fe800078e029b */
[----:B------:R-:W-:Y:S04]  /*a1d0*/  @P0 IMAD R155, R155, 0x30, RZ ;  /* 0x000000309b9b0824 */ /* 0x000fe800078e02ff */
[----:B------:R-:W-:Y:S01]  /*a1e0*/  @P0 IMAD.IADD R155, R155, 0x1, R157 ;  /* 0x000000019b9b0824 */ /* 0x000fe200078e029d */
[-C--:B------:R-:W-:Y:S05]  /*a1f0*/  @P0 IADD3 R157, P2, R230, R156.reuse, RZ ;  /* 0x0000009ce69d0210 */ /* 0x080fea0007f5e0ff */
        /* <DEDUP_REMOVED lines=22> */
.L_x_310:
        /* <DEDUP_REMOVED lines=40> */
[C---:B------:R-:W-:Y:S02]  /*a5e0*/  ISETP.GT.AND P0, PT, R232.reuse, R251, PT ;  /* 0x000000fbe800720c */ /* 0x040fe40003f04270 */
        /* <DEDUP_REMOVED lines=398> */
.L_x_308:
[----:B------:R-:W-:-:S13]  /*bed0*/  ISETP.GE.AND P0, PT, R232, R219, PT ;  /* 0x000000dbe800720c */ /* 0x000fda0003f06270 */
[----:B------:R-:W-:Y:S05]  /*bee0*/  @!P0 BRA `(.L_x_312) ;  /* 0x00003d0000008947 */ /* 0x000fea0003800000 */
[C---:B------:R-:W-:Y:S01]  /*bef0*/  IADD3 R238, P0, R228.reuse, 0x20, RZ ;  /* 0x00000020e4ee7810 */ /* 0x040fe20007f1e0ff */
[----:B------:R-:W-:Y:S01]  /*bf00*/  ULDC.64 UR4, c[0x0][0x208] ;  /* 0x0000820000047ab9 */ /* 0x000fe20000000a00 */
[----:B------:R-:W-:Y:S01]  /*bf10*/  IADD3 R248, -R247, 0x30, RZ ;  /* 0x00000030f7f87810 */ /* 0x000fe20007ffe1ff */
[----:B------:R-:W-:Y:S01]  /*bf20*/  UIMAD.WIDE.U32 UR12, UR4, 0x30, URZ ;  /* 0x00000030040c78a5 */ /* 0x000fe2000f8e003f */
[----:B------:R-:W-:Y:S01]  /*bf30*/  IMAD.MOV.U32 R148, RZ, RZ, R149 ;  /* 0x000000ffff947224 */ /* 0x000fe200078e0095 */
[----:B------:R-:W-:Y:S01]  /*bf40*/  UIMAD UR5, UR5, 0x30, URZ ;  /* 0x00000030050578a4 */ /* 0x000fe2000f8e023f */
[----:B------:R-:W-:Y:S01]  /*bf50*/  IMAD.X R203, RZ, RZ, R235, P0 ;  /* 0x000000ffffcb7224 */ /* 0x000fe200000e06eb */
[----:B------:R-:W-:Y:S01]  /*bf60*/  IADD3 R202, P0, R228, 0x40, RZ ;  /* 0x00000040e4ca7810 */ /* 0x000fe20007f1e0ff */
[----:B------:R-:W-:Y:S01]  /*bf70*/  IMAD.MOV.U32 R150, RZ, RZ, R151 ;  /* 0x000000ffff967224 */ /* 0x000fe200078e0097 */
[----:B------:R-:W-:Y:S01]  /*bf80*/  MOV R0, R152 ;  /* 0x0000009800007202 */ /* 0x000fe20000000f00 */
[----:B------:R-:W-:Y:S01]  /*bf90*/  IMAD.MOV.U32 R2, RZ, RZ, R3 ;  /* 0x000000ffff027224 */ /* 0x000fe200078e0003 */
[----:B------:R-:W-:Y:S01]  /*bfa0*/  MOV R240, c[0x0][0x20c] ;  /* 0x0000830000f07a02 */ /* 0x000fe20000000f00 */
[----:B------:R-:W-:Y:S01]  /*bfb0*/  IMAD.X R201, RZ, RZ, R235, P0 ;  /* 0x000000ffffc97224 */ /* 0x000fe200000e06eb */
[----:B------:R-:W-:Y:S01]  /*bfc0*/  IADD3 R200, P0, R230, 0x20, RZ ;  /* 0x00000020e6c87810 */ /* 0x000fe20007f1e0ff */
[----:B------:R-:W-:Y:S01]  /*bfd0*/  IMAD.MOV.U32 R247, RZ, RZ, c[0x0][0x208] ;  /* 0x00008200fff77624 */ /* 0x000fe200078e00ff */
[----:B------:R-:W-:-:S02]  /*bfe0*/  UIADD3 UR5, UR13, UR5, URZ ;  /* 0x000000050d057290 */ /* 0x000fc4000fffe03f */
[----:B------:R-:W-:Y:S02]  /*bff0*/  IADD3.X R246, RZ, R237, RZ, P0, !PT ;  /* 0x000000edfff67210 */ /* 0x000fe400007fe4ff */
[----:B------:R-:W-:-:S04]  /*c000*/  IADD3 R244, P0, R230, 0x40, RZ ;  /* 0x00000040e6f47810 */ /* 0x000fc80007f1e0ff */
[----:B------:R-:W-:Y:S02]  /*c010*/  IADD3.X R242, RZ, R237, RZ, P0, !PT ;  /* 0x000000edfff27210 */ /* 0x000fe400007fe4ff */
.L_x_330:
[----:B------:R-:W-:Y:S04]  /*c020*/  DEPBAR.LE SB0, 0x0 ;  /* 0x000080000000791a */ /* 0x000fe80000000000 */
[----:B------:R-:W-:Y:S01]  /*c030*/  BAR.SYNC.DEFER_BLOCKING 0x0 ;  /* 0x0000000000007b1d */ /* 0x000fe20000010000 */
[----:B------:R-:W-:Y:S01]  /*c040*/  SHF.R.S32.HI R4, RZ, 0x1f, R232 ;  /* 0x0000001fff047819 */ /* 0x000fe200000114e8 */
[C---:B------:R-:W-:Y:S01]  /*c050*/  IMAD R3, R232.reuse, UR5, RZ ;  /* 0x00000005e8037c24 */ /* 0x040fe2000f8e02ff */
[----:B------:R-:W-:Y:S01]  /*c060*/  ISETP.GT.AND P1, PT, R223, 0x3f, PT ;  /* 0x0000003fdf00780c */ /* 0x000fe20003f24270 */
[----:B------:R-:W-:Y:S01]  /*c070*/  IMAD.WIDE.U32 R6, R232, UR12, RZ ;  /* 0x0000000ce8067c25 */ /* 0x000fe2000f8e00ff */
[C---:B------:R-:W-:Y:S02]  /*c080*/  LOP3.LUT P5, RZ, R226.reuse, 0x200, RZ, 0xc0, !PT ;  /* 0x00000200e2ff7812 */ /* 0x040fe400078ac0ff */
[----:B------:R-:W-:Y:S01]  /*c090*/  LOP3.LUT P4, RZ, R226, 0x80, RZ, 0xc0, !PT ;  /* 0x00000080e2ff7812 */ /* 0x000fe2000788c0ff */
[----:B------:R-:W-:Y:S01]  /*c0a0*/  IMAD R3, R4, UR12, R3 ;  /* 0x0000000c04037c24 */ /* 0x000fe2000f8e0203 */
[-C--:B------:R-:W-:Y:S02]  /*c0b0*/  IADD3 R4, P0, R228, R6.reuse, RZ ;  /* 0x00000006e4047210 */ /* 0x080fe40007f1e0ff */
[----:B------:R-:W-:Y:S01]  /*c0c0*/  LOP3.LUT P3, RZ, R226, 0x100, RZ, 0xc0, !PT ;  /* 0x00000100e2ff7812 */ /* 0x000fe2000786c0ff */
[----:B------:R-:W-:Y:S04]  /*c0d0*/  IMAD.IADD R24, R7, 0x1, R3 ;  /* 0x0000000107187824 */ /* 0x000fe800078e0203 */
[----:B------:R-:W-:Y:S01]  /*c0e0*/  IMAD.X R3, R24, 0x1, R235, P0 ;  /* 0x0000000118037824 */ /* 0x000fe200000e06eb */
[C---:B------:R-:W-:Y:S04]  /*c0f0*/  LEA R36, P0, R4.reuse, c[0x0][0x1f8], 0x1 ;  /* 0x00007e0004247a11 */ /* 0x040fe800078008ff */
[----:B------:R-:W-:Y:S02]  /*c100*/  LEA.HI.X R37, R4, c[0x0][0x1fc], R3, 0x1, P0 ;  /* 0x00007f0004257a11 */ /* 0x000fe400000f0c03 */
[-C--:B------:R-:W-:Y:S01]  /*c110*/  IADD3 R4, P0, R238, R6.reuse, RZ ;  /* 0x00000006ee047210 */ /* 0x080fe20007f1e0ff */
[----:B------:R-:W-:Y:S04]  /*c120*/  LDSM.16.M88.4 R48, [R217+0x6080] ;  /* 0x00608000d930783b */ /* 0x000fe80000000200 */
[----:B------:R-:W-:Y:S01]  /*c130*/  IMAD.X R3, R24, 0x1, R203, P0 ;  /* 0x0000000118037824 */ /* 0x000fe200000e06cb */
[C---:B------:R-:W-:Y:S02]  /*c140*/  LEA R40, P0, R4.reuse, c[0x0][0x1f8], 0x1 ;  /* 0x00007e0004287a11 */ /* 0x040fe400078008ff */
[----:B------:R-:W1:Y:S02]  /*c150*/  LDSM.16.M88.4 R16, [R216+0x3c80] ;  /* 0x003c8000d810783b */ /* 0x000e640000000200 */
[----:B------:R-:W-:Y:S02]  /*c160*/  LEA.HI.X R41, R4, c[0x0][0x1fc], R3, 0x1, P0 ;  /* 0x00007f0004297a11 */ /* 0x000fe400000f0c03 */
[-C--:B------:R-:W-:Y:S03]  /*c170*/  IADD3 R4, P0, R202, R6.reuse, RZ ;  /* 0x00000006ca047210 */ /* 0x080fe60007f1e0ff */
[----:B------:R-:W2:Y:S02]  /*c180*/  LDSM.16.M88.4 R44, [R217+0x7080] ;  /* 0x00708000d92c783b */ /* 0x000ea40000000200 */
[----:B------:R-:W-:Y:S01]  /*c190*/  IMAD.X R3, R24, 0x1, R201, P0 ;  /* 0x0000000118037824 */ /* 0x000fe200000e06c9 */
[C---:B------:R-:W-:Y:S04]  /*c1a0*/  LEA R192, P0, R4.reuse, c[0x0][0x1f8], 0x1 ;  /* 0x00007e0004c07a11 */ /* 0x040fe800078008ff */
[----:B------:R-:W3:Y:S01]  /*c1b0*/  LDSM.16.M88.4 R32, [R216+0x4080] ;  /* 0x00408000d820783b */ /* 0x000ee20000000200 */
[----:B------:R-:W-:Y:S02]  /*c1c0*/  LEA.HI.X R193, R4, c[0x0][0x1fc], R3, 0x1, P0 ;  /* 0x00007f0004c17a11 */ /* 0x000fe400000f0c03 */
[C---:B------:R-:W-:Y:S04]  /*c1d0*/  @!P1 LEA R3, P0, R247.reuse, R6, 0x5 ;  /* 0x00000006f7039211 */ /* 0x040fe800078028ff */
[----:B------:R-:W4:Y:S01]  /*c1e0*/  LDSM.16.M88.4 R152, [R216+0x4480] ;  /* 0x00448000d898783b */ /* 0x000f220000000200 */
[----:B------:R-:W-:Y:S02]  /*c1f0*/  @!P1 LEA.HI.X R24, R247, R24, R240, 0x5, P0 ;  /* 0x00000018f7189211 */ /* 0x000fe400000f2cf0 */
[----:B------:R-:W-:Y:S04]  /*c200*/  @!P1 IADD3 R13, P0, R3, R228, RZ ;  /* 0x000000e4030d9210 */ /* 0x000fe80007f1e0ff */
[----:B------:R-:W-:Y:S01]  /*c210*/  LDSM.16.M88.4 R156, [R213+0x6080] ;  /* 0x00608000d59c783b */ /* 0x000fe20000000200 */
[C---:B------:R-:W-:Y:S01]  /*c220*/  @!P1 IMAD.X R12, R24.reuse, 0x1, R235, P0 ;  /* 0x00000001180c9824 */ /* 0x040fe200000e06eb */
[C---:B------:R-:W-:Y:S04]  /*c230*/  @!P1 LEA R190, P0, R13.reuse, c[0x0][0x1f8], 0x1 ;  /* 0x00007e000dbe9a11 */ /* 0x040fe800078008ff */
[----:B------:R-:W-:Y:S01]  /*c240*/  @!P1 LEA.HI.X R191, R13, c[0x0][0x1fc], R12, 0x1, P0 ;  /* 0x00007f000dbf9a11 */ /* 0x000fe200000f0c0c */
[----:B------:R-:W5:Y:S01]  /*c250*/  LDSM.16.M88.4 R160, [R215] ;  /* 0x00000000d7a0783b */ /* 0x000f620000000200 */
[----:B------:R-:W-:Y:S01]  /*c260*/  @!P1 IADD3 R21, P0, R3, R238, RZ ;  /* 0x000000ee03159210 */ /* 0x000fe20007f1e0ff */
[-C--:B-1----:R-:W-:Y:S05]  /*c270*/  HMMA.16816.F32.BF16 R4, R48, R16.reuse, RZ ;  /* 0x000000103004723c */ /* 0x082fea00000418ff */
[----:B------:R-:W1:Y:S01]  /*c280*/  LDSM.16.M88.4 R164, [R213+0x7080] ;  /* 0x00708000d5a4783b */ /* 0x000e620000000200 */
[C---:B------:R-:W-:Y:S01]  /*c290*/  @!P1 IMAD.X R20, R24.reuse, 0x1, R203, P0 ;  /* 0x0000000118149824 */ /* 0x040fe200000e06cb */
[C---:B------:R-:W-:Y:S01]  /*c2a0*/  @!P1 LEA R194, P0, R21.reuse, c[0x0][0x1f8], 0x1 ;  /* 0x00007e0015c29a11 */ /* 0x040fe200078008ff */
[C---:B--2---:R-:W-:Y:S04]  /*c2b0*/  HMMA.16816.F32.BF16 R8, R44.reuse, R16, RZ ;  /* 0x000000102c08723c */ /* 0x044fe800000418ff */
[----:B------:R-:W2:Y:S01]  /*c2c0*/  LDSM.16.M88.4 R168, [R211] ;  /* 0x00000000d3a8783b */ /* 0x000ea20000000200 */
[----:B------:R-:W-:Y:S02]  /*c2d0*/  @!P1 LEA.HI.X R195, R21, c[0x0][0x1fc], R20, 0x1, P0 ;  /* 0x00007f0015c39a11 */ /* 0x000fe400000f0c14 */
[----:B------:R-:W-:Y:S01]  /*c2e0*/  @!P1 IADD3 R28, P0, R3, R202, RZ ;  /* 0x000000ca031c9210 */ /* 0x000fe20007f1e0ff */
[-C--:B------:R-:W-:Y:S03]  /*c2f0*/  HMMA.16816.F32.BF16 R12, R44, R18.reuse, RZ ;  /* 0x000000122c0c723c */ /* 0x080fe600000418ff */
[----:B------:R-:W1:Y:S01]  /*c300*/  LDSM.16.M88.4 R172, [R210] ;  /* 0x00000000d2ac783b */ /* 0x000e620000000200 */
[----:B------:R-:W-:Y:S01]  /*c310*/  @!P1 IMAD.X R3, R24, 0x1, R201, P0 ;  /* 0x0000000118039824 */ /* 0x000fe200000e06c9 */
[C---:B------:R-:W-:Y:S03]  /*c320*/  @!P1 LEA R188, P0, R28.reuse, c[0x0][0x1f8], 0x1 ;  /* 0x00007e001cbc9a11 */ /* 0x040fe600078008ff */
[C---:B------:R-:W-:Y:S02]  /*c330*/  HMMA.16816.F32.BF16 R16, R48.reuse, R18, RZ ;  /* 0x000000123010723c */ /* 0x040fe400000418ff */
[----:B------:R-:W-:Y:S01]  /*c340*/  @!PT LDS RZ, [RZ] ;  /* 0x00000000fffff984 */ /* 0x000fe20000000800 */
[----:B------:R-:W-:Y:S01]  /*c350*/  @!PT LDS RZ, [RZ] ;  /* 0x00000000fffff984 */ /* 0x000fe20000000800 */
[----:B------:R-:W-:Y:S01]  /*c360*/  @!PT LDS RZ, [RZ] ;  /* 0x00000000fffff984 */ /* 0x000fe20000000800 */
[----:B------:R4:W-:Y:S02]  /*c370*/  LDGSTS.E.BYPASS.LTC128B.128 [R218+0x1880], [R36.64], !P5 ;  /* 0x0188000024da7fae */ /* 0x0009e4000e901d48 */
[----:B------:R-:W-:Y:S02]  /*c380*/  @!P1 LEA.HI.X R189, R28, c[0x0][0x1fc], R3, 0x1, P0 ;  /* 0x00007f001cbd9a11 */ /* 0x000fe400000f0c03 */
[----:B------:R-:W-:Y:S02]  /*c390*/  ISETP.GT.AND P0, PT, R232, R219, PT ;  /* 0x000000dbe800720c */ /* 0x000fe40003f04270 */
[-C--:B---3--:R-:W-:Y:S01]  /*c3a0*/  HMMA.16816.F32.BF16 R20, R48, R32.reuse, RZ ;  /* 0x000000203014723c */ /* 0x088fe200000418ff */
[----:B------:R3:W-:Y:S07]  /*c3b0*/  LDGSTS.E.BYPASS.LTC128B.128 [R218+0x2480], [R40.64], !P4 ;  /* 0x0248000028da7fae */ /* 0x0007ee000e101d48 */
[C---:B------:R-:W-:Y:S01]  /*c3c0*/  HMMA.16816.F32.BF16 R24, R44.reuse, R32, RZ ;  /* 0x000000202c18723c */ /* 0x040fe200000418ff */
[----:B------:R1:W-:Y:S07]  /*c3d0*/  LDGSTS.E.BYPASS.LTC128B.128 [R218+0x3080], [R192.64], !P3 ;  /* 0x03080000c0da7fae */ /* 0x0003ee000d901d48 */
[-C--:B------:R-:W-:Y:S01]  /*c3e0*/  HMMA.16816.F32.BF16 R28, R44, R34.reuse, RZ ;  /* 0x000000222c1c723c */ /* 0x080fe200000418ff */
[----:B------:R1:W-:Y:S07]  /*c3f0*/  @!P1 LDGSTS.E.BYPASS.LTC128B.128 [R218+0x2080], [R190.64], !P5 ;  /* 0x02080000beda9fae */ /* 0x0003ee000e901d48 */
[C---:B------:R-:W-:Y:S01]  /*c400*/  HMMA.16816.F32.BF16 R32, R48.reuse, R34, RZ ;  /* 0x000000223020723c */ /* 0x040fe200000418ff */
[----:B------:R1:W-:Y:S07]  /*c410*/  @!P1 LDGSTS.E.BYPASS.LTC128B.128 [R218+0x2c80], [R194.64], !P4 ;  /* 0x02c80000c2da9fae */ /* 0x0003ee000e101d48 */
[-C--:B----4-:R-:W-:Y:S01]  /*c420*/  HMMA.16816.F32.BF16 R36, R48, R152.reuse, RZ ;  /* 0x000000983024723c */ /* 0x090fe200000418ff */
[----:B------:R4:W-:Y:S07]  /*c430*/  @!P1 LDGSTS.E.BYPASS.LTC128B.128 [R218+0x3880], [R188.64], !P3 ;  /* 0x03880000bcda9fae */ /* 0x0009ee000d901d48 */
[C---:B---3--:R-:W-:Y:S01]  /*c440*/  HMMA.16816.F32.BF16 R40, R44.reuse, R152, RZ ;  /* 0x000000982c28723c */ /* 0x048fe200000418ff */
[----:B------:R-:W-:Y:S07]  /*c450*/  LDSM.16.M88.4 R176, [R217+0x8080] ;  /* 0x00808000d9b0783b */ /* 0x000fee0000000200 */
[-C--:B------:R-:W-:Y:S01]  /*c460*/  HMMA.16816.F32.BF16 R44, R44, R154.reuse, RZ ;  /* 0x0000009a2c2c723c */ /* 0x080fe200000418ff */
[----:B------:R-:W0:Y:S07]  /*c470*/  LDGDEPBAR ;  /* 0x00000000000079af */ /* 0x000e2e0000000000 */
[----:B------:R-:W-:Y:S01]  /*c480*/  HMMA.16816.F32.BF16 R48, R48, R154, RZ ;  /* 0x0000009a3030723c */ /* 0x000fe200000418ff */
[----:B------:R-:W3:Y:S07]  /*c490*/  LDSM.16.M88.4 R180, [R216+0x4880] ;  /* 0x00488000d8b4783b */ /* 0x000eee0000000200 */
[-C--:B-----5:R-:W-:Y:S01]  /*c4a0*/  HMMA.16816.F32.BF16 R4, R156, R160.reuse, R4 ;  /* 0x000000a09c04723c */ /* 0x0a0fe20000041804 */
[----:B------:R-:W5:Y:S07]  /*c4b0*/  LDSM.16.M88.4 R184, [R217+0x9080] ;  /* 0x00908000d9b8783b */ /* 0x000f6e0000000200 */
[C---:B-1----:R-:W-:Y:S01]  /*c4c0*/  HMMA.16816.F32.BF16 R8, R164.reuse, R160, R8 ;  /* 0x000000a0a408723c */ /* 0x042fe20000041808 */
[----:B------:R-:W1:Y:S07]  /*c4d0*/  LDSM.16.M88.4 R152, [R216+0x4c80] ;  /* 0x004c8000d898783b */ /* 0x000e6e0000000200 */
[-C--:B------:R-:W-:Y:S01]  /*c4e0*/  HMMA.16816.F32.BF16 R12, R164, R162.reuse, R12 ;  /* 0x000000a2a40c723c */ /* 0x080fe2000004180c */
[----:B----4-:R-:W4:Y:S07]  /*c4f0*/  LDSM.16.M88.4 R188, [R216+0x5080] ;  /* 0x00508000d8bc783b */ /* 0x010f2e0000000200 */
[C---:B------:R-:W-:Y:S01]  /*c500*/  HMMA.16816.F32.BF16 R16, R156.reuse, R162, R16 ;  /* 0x000000a29c10723c */ /* 0x040fe20000041810 */
[----:B------:R-:W-:Y:S07]  /*c510*/  LDSM.16.M88.4 R160, [R213+0x8080] ;  /* 0x00808000d5a0783b */ /* 0x000fee0000000200 */
[-C--:B--2---:R-:W-:Y:S01]  /*c520*/  HMMA.16816.F32.BF16 R20, R156, R168.reuse, R20 ;  /* 0x000000a89c14723c */ /* 0x084fe20000041814 */
[----:B------:R-:W2:Y:S07]  /*c530*/  LDSM.16.M88.4 R192, [R209] ;  /* 0x00000000d1c0783b */ /* 0x000eae0000000200 */
[C---:B------:R-:W-:Y:S01]  /*c540*/  HMMA.16816.F32.BF16 R24, R164.reuse, R168, R24 ;  /* 0x000000a8a418723c */ /* 0x040fe20000041818 */
[----:B------:R-:W1:Y:S07]  /*c550*/  LDSM.16.M88.4 R196, [R213+0x9080] ;  /* 0x00908000d5c4783b */ /* 0x000e6e0000000200 */
        /* <DEDUP_REMOVED lines=9> */
[-C--:B---3--:R-:W-:Y:S01]  /*c5f0*/  HMMA.16816.F32.BF16 R4, R176, R180.reuse, R4 ;  /* 0x000000b4b004723c */ /* 0x088fe20000041804 */
[----:B------:R-:W-:Y:S07]  /*c600*/  LDSM.16.M88.4 R172, [R217+0xb080] ;  /* 0x00b08000d9ac783b */ /* 0x000fee0000000200 */
[C---:B-----5:R-:W-:Y:S08]  /*c610*/  HMMA.16816.F32.BF16 R8, R184.reuse, R180, R8 ;  /* 0x000000b4b808723c */ /* 0x060ff00000041808 */
        /* <DEDUP_REMOVED lines=8> */
[-C--:B----4-:R-:W-:Y:S08]  /*c6a0*/  HMMA.16816.F32.BF16 R36, R176, R188.reuse, R36 ;  /* 0x000000bcb024723c */ /* 0x090ff00000041824 */
        /* <DEDUP_REMOVED lines=57> */
[-C--:B------:R-:W-:Y:S03]  /*ca40*/  @P1 IADD3 R152, P0, R230, R162.reuse, RZ ;  /* 0x000000a2e6981210 */ /* 0x080fe60007f1e0ff */
[----:B------:R-:W-:Y:S04]  /*ca50*/  IMAD.IADD R3, R163, 0x1, R3 ;  /* 0x00000001a3037824 */ /* 0x000fe800078e0203 */
[C---:B------:R-:W-:Y:S01]  /*ca60*/  @P1 IMAD.X R149, R3.reuse, 0x1, R237, P0 ;  /* 0x0000000103951824 */ /* 0x040fe200000e06ed */
[-C--:B------:R-:W-:Y:S05]  /*ca70*/  @P1 IADD3 R154, P0, R200, R162.reuse, RZ ;  /* 0x000000a2c89a1210 */ /* 0x080fea0007f1e0ff */
[C---:B------:R-:W-:Y:S01]  /*ca80*/  @P1 IMAD.X R151, R3.reuse, 0x1, R246, P0 ;  /* 0x0000000103971824 */ /* 0x040fe200000e06f6 */
[----:B------:R-:W-:Y:S05]  /*ca90*/  @P1 IADD3 R156, P0, R244, R162, RZ ;  /* 0x000000a2f49c1210 */ /* 0x000fea0007f1e0ff */
[C---:B------:R-:W-:Y:S01]  /*caa0*/  @P1 IMAD.X R153, R3.reuse, 0x1, R242, P0 ;  /* 0x0000000103991824 */ /* 0x040fe200000e06f2 */
        /* <DEDUP_REMOVED lines=30> */
.L_x_313:
[----:B-1----:R-:W-:Y:S01]  /*cc90*/  IMAD.MOV.U32 R157, RZ, RZ, R227 ;  /* 0x000000ffff9d7224 */ /* 0x002fe200078e00e3 */
[----:B------:R-:W-:Y:S01]  /*cca0*/  ISETP.NE.AND P0, PT, R222, 0x1, PT ;  /* 0x00000001de00780c */ /* 0x000fe20003f05270 */
[----:B------:R-:W0:Y:S01]  /*ccb0*/  LDGDEPBAR ;  /* 0x00000000000079af */ /* 0x000e220000000000 */
[----:B------:R-:W-:Y:S01]  /*ccc0*/  ISETP.GE.AND P1, PT, R221, 0x1, PT ;  /* 0x00000001dd00780c */ /* 0x000fe20003f26270 */
[----:B------:R-:W-:Y:S04]  /*ccd0*/  IMAD R162, R232, -0x30, RZ ;  /* 0xffffffd0e8a27824 */ /* 0x000fe800078e02ff */
[----:B------:R-:W-:Y:S01]  /*cce0*/  IMAD.IADD R153, R162, 0x1, -R233 ;  /* 0x00000001a2997824 */ /* 0x000fe200078e0ae9 */
[----:B------:R-:W-:Y:S04]  /*ccf0*/  IADD3 R155, -R233, 0x1, R162 ;  /* 0x00000001e99b7810 */ /* 0x000fe80007ffe1a2 */
[----:B------:R-:W-:Y:S01]  /*cd00*/  IADD3 R155, -R225, R155, R220 ;  /* 0x0000009be19b7210 */ /* 0x000fe20007ffe1dc */
[----:B------:R-:W-:Y:S03]  /*cd10*/  @P0 IMAD.HI.U32 R3, R227, c[0x0][0x2c8], RZ ;  /* 0x0000b200e3030a27 */ /* 0x000fe600078e00ff */
[C---:B------:R-:W-:Y:S02]  /*cd20*/  IADD3 R156, R155.reuse, c[0x0][0x328], RZ ;  /* 0x0000ca009b9c7a10 */ /* 0x040fe40007ffe0ff */
[----:B------:R-:W-:Y:S02]  /*cd30*/  @P0 SHF.R.U32.HI R157, RZ, c[0x0][0x2cc], R3 ;  /* 0x0000b300ff9d0a19 */ /* 0x000fe40000011603 */
[----:B------:R-:W-:Y:S03]  /*cd40*/  IADD3 R155, R155, UR10, RZ ;  /* 0x0000000a9b9b7c10 */ /* 0x000fe6000fffe0ff */
[----:B------:R-:W1:Y:S02]  /*cd50*/  SHFL.IDX PT, R152, R157, RZ, 0x1c1f ;  /* 0x001c1fff9d987589 */ /* 0x000e6400000e0000 */
[--C-:B-1----:R-:W-:Y:S02]  /*cd60*/  IMAD.IADD R161, R156, 0x1, R152.reuse ;  /* 0x000000019ca17824 */ /* 0x102fe400078e0298 */
        /* <DEDUP_REMOVED lines=15> */
.L_x_316:
[----:B------:R-:W-:Y:S04]  /*ce60*/  MOV R3, c[0x0][0x32c] ;  /* 0x0000cb0000037a02 */ /* 0x000fe80000000f00 */
[----:B------:R-:W-:Y:S11]  /*ce70*/  ISETP.NE.AND P0, PT, R3, 0x1, PT ;  /* 0x000000010300780c */ /* 0x000ff60003f05270 */
[----:B------:R-:W-:Y:S02]  /*ce80*/  @!UPT UIADD3 URZ, URZ, URZ, URZ ;  /* 0x0000003f3f3ff290 */ /* 0x000fe4000fffe03f */
[----:B------:R-:W-:Y:S05]  /*ce90*/  @P0 IMAD.HI.U32 R3, R152, c[0x0][0x330], RZ ;  /* 0x0000cc0098030a27 */ /* 0x000fea00078e00ff */
[----:B------:R-:W-:Y:S02]  /*cea0*/  @P0 SHF.R.U32.HI R152, RZ, c[0x0][0x334], R3 ;  /* 0x0000cd00ff980a19 */ /* 0x000fe40000011603 */
.L_x_317:
[----:B------:R-:W-:Y:S05]  /*ceb0*/  BSYNC B0 ;  /* 0x0000000000007941 */ /* 0x000fea0003800000 */
.L_x_315:
[----:B------:R-:W-:Y:S05]  /*cec0*/  IMAD R3, R152, c[0x0][0x32c], R153 ;  /* 0x0000cb0098037a24 */ /* 0x000fea00078e0299 */
[----:B------:R-:W-:Y:S02]  /*ced0*/  IADD3 R152, R3, c[0x0][0x32c], RZ ;  /* 0x0000cb0003987a10 */ /* 0x000fe40007ffe0ff */
[----:B------:R-:W-:Y:S02]  /*cee0*/  IMNMX R160, R160, R3, !PT ;  /* 0x00000003a0a07217 */ /* 0x000fe40007800200 */
[----:B------:R-:W-:Y:S02]  /*cef0*/  IMNMX R161, R161, R152, PT ;  /* 0x00000098a1a17217 */ /* 0x000fe40003800200 */
.L_x_314:
        /* <DEDUP_REMOVED lines=17> */
.L_x_320:
[----:B------:R-:W-:Y:S04]  /*d010*/  MOV R3, c[0x0][0x32c] ;  /* 0x0000cb0000037a02 */ /* 0x000fe80000000f00 */
[----:B------:R-:W-:Y:S11]  /*d020*/  ISETP.NE.AND P0, PT, R3, 0x1, PT ;  /* 0x000000010300780c */ /* 0x000ff60003f05270 */
[----:B------:R-:W-:Y:S02]  /*d030*/  @!UPT UIADD3 URZ, URZ, URZ, URZ ;  /* 0x0000003f3f3ff290 */ /* 0x000fe4000fffe03f */
[----:B------:R-:W-:Y:S05]  /*d040*/  @P0 IMAD.HI.U32 R3, R152, c[0x0][0x330], RZ ;  /* 0x0000cc0098030a27 */ /* 0x000fea00078e00ff */
[----:B------:R-:W-:Y:S02]  /*d050*/  @P0 SHF.R.U32.HI R152, RZ, c[0x0][0x334], R3 ;  /* 0x0000cd00ff980a19 */ /* 0x000fe40000011603 */
.L_x_321:
[----:B------:R-:W-:Y:S05]  /*d060*/  BSYNC B0 ;  /* 0x0000000000007941 */ /* 0x000fea0003800000 */
.L_x_319:
[----:B------:R-:W-:Y:S05]  /*d070*/  IMAD R3, R152, c[0x0][0x32c], R153 ;  /* 0x0000cb0098037a24 */ /* 0x000fea00078e0299 */
[----:B------:R-:W-:Y:S02]  /*d080*/  IADD3 R152, R3, c[0x0][0x32c], RZ ;  /* 0x0000cb0003987a10 */ /* 0x000fe40007ffe0ff */
[----:B------:R-:W-:Y:S02]  /*d090*/  IMNMX R158, R158, R3, !PT ;  /* 0x000000039e9e7217 */ /* 0x000fe40007800200 */
[----:B------:R-:W-:Y:S02]  /*d0a0*/  IMNMX R159, R159, R152, PT ;  /* 0x000000989f9f7217 */ /* 0x000fe40003800200 */
.L_x_318:
[C---:B------:R-:W-:Y:S02]  /*d0b0*/  ISETP.GE.AND P0, PT, R162.reuse, 0x2, PT ;  /* 0x00000002a200780c */ /* 0x040fe40003f06270 */
[----:B------:R-:W-:Y:S02]  /*d0c0*/  ISETP.GE.AND P1, PT, R162, 0x9, PT ;  /* 0x00000009a200780c */ /* 0x000fe40003f26270 */
[----:B------:R-:W-:Y:S02]  /*d0d0*/  P2R R151, PR, RZ, 0x1 ;  /* 0x00000001ff977803 */ /* 0x000fe40000000000 */
[----:B------:R-:W-:Y:S02]  /*d0e0*/  ISETP.GT.AND P0, PT, R160, 0x1, !P0 ;  /* 0x00000001a000780c */ /* 0x000fe40004704270 */
[----:B------:R-:W-:Y:S02]  /*d0f0*/  P2R R149, PR, RZ, 0x2 ;  /* 0x00000002ff957803 */ /* 0x000fe40000000000 */
[----:B------:R-:W-:Y:S02]  /*d100*/  ISETP.LT.OR P0, PT, R161, 0x2, P0 ;  /* 0x00000002a100780c */ /* 0x000fe40000701670 */
[----:B------:R-:W-:Y:S02]  /*d110*/  ISETP.GE.AND P6, PT, R162, 0x19, PT ;  /* 0x00000019a200780c */ /* 0x000fe40003fc6270 */
        /* <DEDUP_REMOVED lines=13> */
[C---:B------:R-:W-:Y:S02]  /*d1f0*/  ISETP.LT.OR P0, PT, R161.reuse, 0x11, P0 ;  /* 0x00000011a100780c */ /* 0x040fe40000701670 */
[----:B------:R-:W-:Y:S02]  /*d200*/  ISETP.GE.AND P5, PT, R162, 0x1a, PT ;  /* 0x0000001aa200780c */ /* 0x000fe40003fa6270 */
[----:B------:R-:W-:Y:S02]  /*d210*/  FSEL R166, R20, -INF , !P0 ;  /* 0xff80000014a67808 */ /* 0x000fe40004000000 */
[----:B------:R-:W-:Y:S02]  /*d220*/  ISETP.GT.AND P0, PT, R160, 0x11, !P1 ;  /* 0x00000011a000780c */ /* 0x000fe40004f04270 */
[C---:B------:R-:W-:Y:S02]  /*d230*/  ISETP.GE.AND P4, PT, R162.reuse, 0x21, PT ;  /* 0x00000021a200780c */ /* 0x040fe40003f86270 */
        /* <DEDUP_REMOVED lines=8> */
[----:B------:R-:W-:Y:S01]  /*d2c0*/  ISETP.GT.AND P0, PT, R160, 0x19, !P5 ;  /* 0x00000019a000780c */ /* 0x000fe20006f04270 */
[----:B------:R-:W1:Y:S01]  /*d2d0*/  SHFL.IDX PT, R32, R157, 0x2, 0x1c1f ;  /* 0x005c1f009d207f89 */ /* 0x000e6200000e0000 */
[----:B------:R-:W-:Y:S02]  /*d2e0*/  ISETP.GE.AND P1, PT, R162, 0x1, PT ;  /* 0x00000001a200780c */ /* 0x000fe40003f26270 */
[----:B------:R-:W-:Y:S04]  /*d2f0*/  ISETP.LT.OR P0, PT, R161, 0x1a, P0 ;  /* 0x0000001aa100780c */ /* 0x000fe80000701670 */
[----:B------:R-:W-:Y:S02]  /*d300*/  FSEL R194, R33, -INF , !P0 ;  /* 0xff80000021c27808 */ /* 0x000fe40004000000 */
[----:B------:R-:W-:Y:S04]  /*d310*/  ISETP.GT.AND P0, PT, R160, 0x20, !P4 ;  /* 0x00000020a000780c */ /* 0x000fe80006704270 */
[C---:B------:R-:W-:Y:S04]  /*d320*/  ISETP.LT.OR P0, PT, R161.reuse, 0x21, P0 ;  /* 0x00000021a100780c */ /* 0x040fe80000701670 */
[----:B------:R-:W-:Y:S02]  /*d330*/  FSEL R180, R36, -INF , !P0 ;  /* 0xff80000024b47808 */ /* 0x000fe40004000000 */
[----:B------:R-:W-:Y:S04]  /*d340*/  ISETP.GT.AND P0, PT, R160, 0x21, !P3 ;  /* 0x00000021a000780c */ /* 0x000fe80005f04270 */
[----:B------:R-:W-:Y:S01]  /*d350*/  ISETP.LT.OR P0, PT, R161, 0x22, P0 ;  /* 0x00000022a100780c */ /* 0x000fe20000701670 */
[--C-:B-1----:R-:W-:Y:S02]  /*d360*/  IMAD.IADD R36, R156, 0x1, R32.reuse ;  /* 0x000000019c247824 */ /* 0x102fe400078e0220 */
[----:B------:R-:W-:Y:S01]  /*d370*/  IMAD.IADD R33, R155, 0x1, R32 ;  /* 0x000000019b217824 */ /* 0x000fe200078e0220 */
[----:B------:R-:W-:Y:S02]  /*d380*/  FSEL R177, R37, -INF , !P0 ;  /* 0xff80000025b17808 */ /* 0x000fe40004000000 */
[----:B------:R-:W-:Y:S04]  /*d390*/  ISETP.GT.AND P0, PT, R160, 0x28, !P2 ;  /* 0x00000028a000780c */ /* 0x000fe80005704270 */
[C---:B------:R-:W-:Y:S04]  /*d3a0*/  ISETP.LT.OR P0, PT, R161.reuse, 0x29, P0 ;  /* 0x00000029a100780c */ /* 0x040fe80000701670 */
[----:B------:R-:W-:Y:S02]  /*d3b0*/  FSEL R173, R48, -INF , !P0 ;  /* 0xff80000030ad7808 */ /* 0x000fe40004000000 */
[----:B------:R-:W-:Y:S04]  /*d3c0*/  ISETP.GT.AND P0, PT, R160, RZ, !P1 ;  /* 0x000000ffa000720c */ /* 0x000fe80004f04270 */
[C---:B------:R-:W-:Y:S04]  /*d3d0*/  ISETP.LT.OR P0, PT, R161.reuse, 0x1, P0 ;  /* 0x00000001a100780c */ /* 0x040fe80000701670 */
[----:B------:R-:W-:Y:S02]  /*d3e0*/  FSEL R4, R4, -INF , !P0 ;  /* 0xff80000004047808 */ /* 0x000fe40004000000 */
[----:B------:R-:W-:Y:S04]  /*d3f0*/  ISETP.GE.AND P0, PT, R162, 0x2a, PT ;  /* 0x0000002aa200780c */ /* 0x000fe80003f06270 */
[----:B------:R-:W-:Y:S02]  /*d400*/  P2R R21, PR, RZ, 0x1 ;  /* 0x00000001ff157803 */ /* 0x000fe40000000000 */
        /* <DEDUP_REMOVED lines=19> */
.L_x_324:
[----:B------:R-:W-:Y:S04]  /*d540*/  MOV R20, c[0x0][0x32c] ;  /* 0x0000cb0000147a02 */ /* 0x000fe80000000f00 */
[----:B------:R-:W-:Y:S11]  /*d550*/  ISETP.NE.AND P0, PT, R20, 0x1, PT ;  /* 0x000000011400780c */ /* 0x000ff60003f05270 */
[----:B------:R-:W-:Y:S02]  /*d560*/  @!UPT UIADD3 URZ, URZ, URZ, URZ ;  /* 0x0000003f3f3ff290 */ /* 0x000fe4000fffe03f */
[----:B------:R-:W-:Y:S05]  /*d570*/  @P0 IMAD.HI.U32 R20, R32, c[0x0][0x330], RZ ;  /* 0x0000cc0020140a27 */ /* 0x000fea00078e00ff */
[----:B------:R-:W-:Y:S02]  /*d580*/  @P0 SHF.R.U32.HI R32, RZ, c[0x0][0x334], R20 ;  /* 0x0000cd00ff200a19 */ /* 0x000fe40000011614 */
.L_x_325:
[----:B------:R-:W-:Y:S05]  /*d590*/  BSYNC B0 ;  /* 0x0000000000007941 */ /* 0x000fea0003800000 */
.L_x_323:
[----:B------:R-:W-:Y:S05]  /*d5a0*/  IMAD R32, R32, c[0x0][0x32c], R153 ;  /* 0x0000cb0020207a24 */ /* 0x000fea00078e0299 */
[----:B------:R-:W-:Y:S02]  /*d5b0*/  IADD3 R37, R32, c[0x0][0x32c], RZ ;  /* 0x0000cb0020257a10 */ /* 0x000fe40007ffe0ff */
[----:B------:R-:W-:Y:S02]  /*d5c0*/  IMNMX R33, R33, R32, !PT ;  /* 0x0000002021217217 */ /* 0x000fe40007800200 */
[----:B------:R-:W-:Y:S02]  /*d5d0*/  IMNMX R36, R36, R37, PT ;  /* 0x0000002524247217 */ /* 0x000fe40003800200 */
.L_x_322:
        /* <DEDUP_REMOVED lines=28> */
[----:B------:R-:W-:Y:S04]  /*d7a0*/  ISETP.NE.AND P0, PT, R151, RZ, PT ;  /* 0x000000ff9700720c */ /* 0x000fe80003f05270 */
[C---:B------:R-:W-:Y:S04]  /*d7b0*/  ISETP.GT.AND P0, PT, R158.reuse, 0x1, !P0 ;  /* 0x000000019e00780c */ /* 0x040fe80004704270 */
[----:B------:R-:W-:Y:S04]  /*d7c0*/  ISETP.LT.OR P0, PT, R159, 0x2, P0 ;  /* 0x000000029f00780c */ /* 0x000fe80000701670 */
[----:B------:R-:W-:Y:S02]  /*d7d0*/  FSEL R32, R7, -INF , !P0 ;  /* 0xff80000007207808 */ /* 0x000fe40004000000 */
[----:B------:R-:W-:Y:S01]  /*d7e0*/  ISETP.GT.AND P0, PT, R158, RZ, !P1 ;  /* 0x000000ff9e00720c */ /* 0x000fe20004f04270 */
[----:B------:R-:W1:Y:S03]  /*d7f0*/  SHFL.IDX PT, R7, R157, 0x3, 0x1c1f ;  /* 0x007c1f009d077f89 */ /* 0x000e6600000e0000 */
[C---:B------:R-:W-:Y:S04]  /*d800*/  ISETP.LT.OR P0, PT, R159.reuse, 0x1, P0 ;  /* 0x000000019f00780c */ /* 0x040fe80000701670 */
[----:B------:R-:W-:Y:S02]  /*d810*/  FSEL R6, R6, -INF , !P0 ;  /* 0xff80000006067808 */ /* 0x000fe40004000000 */
[----:B------:R-:W-:Y:S04]  /*d820*/  ISETP.GT.AND P0, PT, R158, 0x28, !P2 ;  /* 0x000000289e00780c */ /* 0x000fe80005704270 */
[----:B------:R-:W-:Y:S04]  /*d830*/  ISETP.LT.OR P0, PT, R159, 0x29, P0 ;  /* 0x000000299f00780c */ /* 0x000fe80000701670 */
[----:B------:R-:W-:Y:S02]  /*d840*/  FSEL R168, R50, -INF , !P0 ;  /* 0xff80000032a87808 */ /* 0x000fe40004000000 */
[----:B------:R-:W-:Y:S04]  /*d850*/  ISETP.NE.AND P0, PT, R21, RZ, PT ;  /* 0x000000ff1500720c */ /* 0x000fe80003f05270 */
[----:B------:R-:W-:Y:S01]  /*d860*/  ISETP.GT.AND P0, PT, R158, 0x29, !P0 ;  /* 0x000000299e00780c */ /* 0x000fe20004704270 */
[--C-:B-1----:R-:W-:Y:S03]  /*d870*/  IMAD.IADD R156, R156, 0x1, R7.reuse ;  /* 0x000000019c9c7824 */ /* 0x102fe600078e0207 */
[----:B------:R-:W-:Y:S04]  /*d880*/  ISETP.LT.OR P0, PT, R159, 0x2a, P0 ;  /* 0x0000002a9f00780c */ /* 0x000fe80000701670 */
[----:B------:R-:W-:Y:S02]  /*d890*/  FSEL R167, R51, -INF , !P0 ;  /* 0xff80000033a77808 */ /* 0x000fe40004000000 */
[----:B------:R-:W-:Y:S04]  /*d8a0*/  ISETP.GT.AND P0, PT, R33, RZ, !P1 ;  /* 0x000000ff2100720c */ /* 0x000fe80004f04270 */
        /* <DEDUP_REMOVED lines=17> */
[----:B------:R-:W-:Y:S01]  /*d9c0*/  FSEL R184, R24, -INF , !P0 ;  /* 0xff80000018b87808 */ /* 0x000fe20004000000 */
[----:B------:R-:W-:Y:S01]  /*d9d0*/  IMAD.IADD R24, R155, 0x1, R7 ;  /* 0x000000019b187824 */ /* 0x000fe200078e0207 */
        /* <DEDUP_REMOVED lines=39> */
.L_x_328:
[----:B------:R-:W-:Y:S04]  /*dc50*/  MOV R7, c[0x0][0x32c] ;  /* 0x0000cb0000077a02 */ /* 0x000fe80000000f00 */
[----:B------:R-:W-:Y:S11]  /*dc60*/  ISETP.NE.AND P0, PT, R7, 0x1, PT ;  /* 0x000000010700780c */ /* 0x000ff60003f05270 */
[----:B------:R-:W-:Y:S02]  /*dc70*/  @!UPT UIADD3 URZ, URZ, URZ, URZ ;  /* 0x0000003f3f3ff290 */ /* 0x000fe4000fffe03f */
[----:B------:R-:W-:Y:S05]  /*dc80*/  @P0 IMAD.HI.U32 R7, R28, c[0x0][0x330], RZ ;  /* 0x0000cc001c070a27 */ /* 0x000fea00078e00ff */
[----:B------:R-:W-:Y:S02]  /*dc90*/  @P0 SHF.R.U32.HI R28, RZ, c[0x0][0x334], R7 ;  /* 0x0000cd00ff1c0a19 */ /* 0x000fe40000011607 */
.L_x_329:
[----:B------:R-:W-:Y:S05]  /*dca0*/  BSYNC B0 ;  /* 0x0000000000007941 */ /* 0x000fea0003800000 */
.L_x_327:
[----:B------:R-:W-:Y:S05]  /*dcb0*/  IMAD R153, R28, c[0x0][0x32c], R153 ;  /* 0x0000cb001c997a24 */ /* 0x000fea00078e0299 */
[----:B------:R-:W-:Y:S02]  /*dcc0*/  IADD3 R7, R153, c[0x0][0x32c], RZ ;  /* 0x0000cb0099077a10 */ /* 0x000fe40007ffe0ff */
[----:B------:R-:W-:Y:S02]  /*dcd0*/  IMNMX R24, R24, R153, !PT ;  /* 0x0000009918187217 */ /* 0x000fe40007800200 */
[----:B------:R-:W-:Y:S02]  /*dce0*/  IMNMX R156, R156, R7, PT ;  /* 0x000000079c9c7217 */ /* 0x000fe40003800200 */
.L_x_326:
[----:B------:R-:W-:Y:S01]  /*dcf0*/  ISETP.GT.AND P0, PT, R24, RZ, !P1 ;  /* 0x000000ff1800720c */ /* 0x000fe20004f04270 */
[----:B------:R-:W-:Y:S01]  /*dd00*/  LDSM.16.MT88.4 R36, [R214+0x2480] ;  /* 0x00248000d624783b */ /* 0x000fe20000004200 */
[----:B------:R-:W-:Y:S02]  /*dd10*/  ISETP.NE.AND P1, PT, R17, RZ, PT ;  /* 0x000000ff1100720c */ /* 0x000fe40003f25270 */
        /* <DEDUP_REMOVED lines=46> */
[----:B------:R-:W-:Y:S02]  /*e000*/  FMNMX.FTZ R26, R168, R7, !PT ;  /* 0x00000007a81a7209 */ /* 0x000fe40007810000 */
[----:B------:R-:W-:Y:S02]  /*e010*/  FMNMX.FTZ R5, R170, R3, !PT ;  /* 0x00000003aa057209 */ /* 0x000fe40007810000 */
[----:B------:R-:W-:Y:S02]  /*e020*/  FMNMX.FTZ R3, R19, R2, !PT ;  /* 0x0000000213037209 */ /* 0x000fe40007810000 */
[----:B------:R-:W-:Y:S01]  /*e030*/  ISETP.LT.OR P0, PT, R156, 0x1a, P0 ;  /* 0x0000001a9c00780c */ /* 0x000fe20000701670 */
[----:B------:R-:W1:Y:S01]  /*e040*/  SHFL.BFLY PT, R14, R5, 0x2, 0x1f ;  /* 0x0c401f00050e7f89 */ /* 0x000e6200000e0000 */
[----:B------:R-:W-:Y:S02]  /*e050*/  FMNMX.FTZ R3, R22, R3, !PT ;  /* 0x0000000316037209 */ /* 0x000fe40007810000 */
[----:B------:R-:W-:Y:S02]  /*e060*/  FMNMX.FTZ R10, R167, R26, !PT ;  /* 0x0000001aa70a7209 */ /* 0x000fe40007810000 */
[----:B------:R-:W-:Y:S02]  /*e070*/  FMNMX.FTZ R3, R12, R3, !PT ;  /* 0x000000030c037209 */ /* 0x000fe40007810000 */
[----:B------:R-:W-:Y:S01]  /*e080*/  FSEL R41, R31, -INF , !P0 ;  /* 0xff8000001f297808 */ /* 0x000fe20004000000 */
[----:B------:R-:W2:Y:S01]  /*e090*/  SHFL.BFLY PT, R149, R10, 0x2, 0x1f ;  /* 0x0c401f000a957f89 */ /* 0x000ea200000e0000 */
[----:B------:R-:W-:Y:S02]  /*e0a0*/  FMNMX.FTZ R3, R8, R3, !PT ;  /* 0x0000000308037209 */ /* 0x000fe40007810000 */
[----:B------:R-:W-:Y:S02]  /*e0b0*/  ISETP.GT.AND P0, PT, R24, 0x20, !P4 ;  /* 0x000000201800780c */ /* 0x000fe40006704270 */
[----:B------:R-:W-:Y:S02]  /*e0c0*/  FMNMX.FTZ R3, R184, R3, !PT ;  /* 0x00000003b8037209 */ /* 0x000fe40007810000 */
        /* <DEDUP_REMOVED lines=8> */
[----:B------:R-:W-:Y:S02]  /*e150*/  FMNMX.FTZ R3, R171, R26, !PT ;  /* 0x0000001aab037209 */ /* 0x000fe40007810000 */
[----:B-1----:R-:W-:Y:S02]  /*e160*/  FMNMX.FTZ R14, R5, R14, !PT ;  /* 0x0000000e050e7209 */ /* 0x002fe40007810000 */
[----:B------:R-:W-:Y:S02]  /*e170*/  ISETP.GT.AND P0, PT, R24, 0x28, !P2 ;  /* 0x000000281800780c */ /* 0x000fe40005704270 */
[----:B------:R-:W-:Y:S01]  /*e180*/  FMNMX.FTZ R3, R50, R3, !PT ;  /* 0x0000000332037209 */ /* 0x000fe20007810000 */
[----:B------:R-:W1:Y:S01]  /*e190*/  SHFL.BFLY PT, R151, R14, 0x1, 0x1f ;  /* 0x0c201f000e977f89 */ /* 0x000e6200000e0000 */
[----:B------:R-:W-:Y:S02]  /*e1a0*/  ISETP.LT.OR P0, PT, R156, 0x29, P0 ;  /* 0x000000299c00780c */ /* 0x000fe40000701670 */
[----:B------:R-:W-:Y:S02]  /*e1b0*/  ISETP.NE.AND P1, PT, R21, RZ, PT ;  /* 0x000000ff1500720c */ /* 0x000fe40003f25270 */
[----:B------:R-:W-:Y:S02]  /*e1c0*/  FSEL R46, R46, -INF , !P0 ;  /* 0xff8000002e2e7808 */ /* 0x000fe40004000000 */
[----:B------:R-:W-:Y:S02]  /*e1d0*/  ISETP.GT.AND P0, PT, R24, 0x29, !P1 ;  /* 0x000000291800780c */ /* 0x000fe40004f04270 */
[----:B--2---:R-:W-:Y:S02]  /*e1e0*/  FMNMX.FTZ R149, R10, R149, !PT ;  /* 0x000000950a957209 */ /* 0x004fe40007810000 */
[----:B------:R-:W-:Y:S04]  /*e1f0*/  ISETP.LT.OR P0, PT, R156, 0x2a, P0 ;  /* 0x0000002a9c00780c */ /* 0x000fe80000701670 */
[----:B------:R-:W-:Y:S02]  /*e200*/  FSEL R23, R47, -INF , !P0 ;  /* 0xff8000002f177808 */ /* 0x000fe40004000000 */
[----:B-1----:R-:W-:Y:S02]  /*e210*/  FMNMX.FTZ R151, R14, R151, !PT ;  /* 0x000000970e977209 */ /* 0x002fe40007810000 */
[----:B------:R-:W-:Y:S02]  /*e220*/  FMNMX.FTZ R14, R48, R3, !PT ;  /* 0x00000003300e7209 */ /* 0x000fe40007810000 */
[C---:B------:R-:W-:Y:S01]  /*e230*/  FSETP.NEU.FTZ.AND P0, PT, R151.reuse, -INF , PT ;  /* 0xff8000009700780b */ /* 0x040fe20003f1d000 */
[----:B------:R-:W-:Y:S01]  /*e240*/  FMUL.FTZ R185, R151, c[0x0][0x2d0] ;  /* 0x0000b40097b97a20 */ /* 0x000fe20000410000 */
[----:B------:R-:W-:Y:S02]  /*e250*/  FMNMX.FTZ R10, R45, R14, !PT ;  /* 0x0000000e2d0a7209 */ /* 0x000fe40007810000 */
[----:B------:R-:W1:Y:S01]  /*e260*/  SHFL.BFLY PT, R14, R149, 0x1, 0x1f ;  /* 0x0c201f00950e7f89 */ /* 0x000e6200000e0000 */
[----:B------:R-:W-:Y:S02]  /*e270*/  FSEL R9, R151, RZ, P0 ;  /* 0x000000ff97097208 */ /* 0x000fe40000000000 */
[----:B------:R-:W-:Y:S03]  /*e280*/  FSEL R185, R185, RZ, P0 ;  /* 0x000000ffb9b97208 */ /* 0x000fe60000000000 */
[----:B------:R-:W-:Y:S02]  /*e290*/  FADD.FTZ R9, -R9, R150 ;  /* 0x0000009609097221 */ /* 0x000fe40000010100 */
[--C-:B------:R-:W-:Y:S01]  /*e2a0*/  FFMA.FTZ R158, R4, c[0x0][0x2d0], -R185.reuse ;  /* 0x0000b400049e7a23 */ /* 0x100fe200000108b9 */
[----:B------:R-:W-:Y:S01]  /*e2b0*/  FMNMX.FTZ R4, R17, R0, !PT ;  /* 0x0000000011047209 */ /* 0x000fe20007810000 */
[----:B------:R-:W2:Y:S01]  /*e2c0*/  SHFL.BFLY PT, R3, R10, 0x2, 0x1f ;  /* 0x0c401f000a037f89 */ /* 0x000ea200000e0000 */
[--C-:B------:R-:W-:Y:S02]  /*e2d0*/  FFMA.FTZ R156, R154, c[0x0][0x2d0], -R185.reuse ;  /* 0x0000b4009a9c7a23 */ /* 0x100fe400000108b9 */
[----:B------:R-:W-:Y:S01]  /*e2e0*/  FMNMX.FTZ R4, R13, R4, !PT ;  /* 0x000000040d047209 */ /* 0x000fe20007810000 */
[--C-:B------:R-:W-:Y:S01]  /*e2f0*/  FFMA.FTZ R154, R16, c[0x0][0x2d0], -R185.reuse ;  /* 0x0000b400109a7a23 */ /* 0x100fe200000108b9 */
[----:B------:R-:W-:Y:S01]  /*e300*/  MUFU.EX2 R158, R158 ;  /* 0x0000009e009e7308 */ /* 0x000fe20000000800 */
[--C-:B------:R-:W-:Y:S01]  /*e310*/  FFMA.FTZ R155, R152, c[0x0][0x2d0], -R185.reuse ;  /* 0x0000b400989b7a23 */ /* 0x100fe200000108b9 */
[----:B------:R-:W-:Y:S01]  /*e320*/  FMNMX.FTZ R4, R11, R4, !PT ;  /* 0x000000040b047209 */ /* 0x000fe20007810000 */
[----:B------:R-:W-:Y:S02]  /*e330*/  FMUL.FTZ R21, R9, c[0x0][0x2d0] ;  /* 0x0000b40009157a20 */ /* 0x000fe40000410000 */
[--C-:B------:R-:W-:Y:S01]  /*e340*/  FFMA.FTZ R179, R194, c[0x0][0x2d0], -R185.reuse ;  /* 0x0000b400c2b37a23 */ /* 0x100fe200000108b9 */
[----:B------:R-:W-:Y:S01]  /*e350*/  FMNMX.FTZ R4, R15, R4, !PT ;  /* 0x000000040f047209 */ /* 0x000fe20007810000 */
[--C-:B------:R-:W-:Y:S01]  /*e360*/  FFMA.FTZ R166, R166, c[0x0][0x2d0], -R185.reuse ;  /* 0x0000b400a6a67a23 */ /* 0x100fe200000108b9 */
[----:B-1----:R-:W-:Y:S02]  /*e370*/  FMNMX.FTZ R149, R149, R14, !PT ;  /* 0x0000000e95957209 */ /* 0x002fe40007810000 */
[----:B------:R-:W1:Y:S01]  /*e380*/  MUFU.EX2 R156, R156 ;  /* 0x0000009c009c7308 */ /* 0x000e620000000800 */
[----:B------:R-:W-:Y:S01]  /*e390*/  FMNMX.FTZ R4, R195, R4, !PT ;  /* 0x00000004c3047209 */ /* 0x000fe20007810000 */
[--C-:B------:R-:W-:Y:S01]  /*e3a0*/  FFMA.FTZ R169, R198, c[0x0][0x2d0], -R185.reuse ;  /* 0x0000b400c6a97a23 */ /* 0x100fe200000108b9 */
[C---:B------:R-:W-:Y:S01]  /*e3b0*/  FSETP.NEU.FTZ.AND P0, PT, R149.reuse, -INF , PT ;  /* 0xff8000009500780b */ /* 0x040fe20003f1d000 */
[----:B------:R-:W-:Y:S01]  /*e3c0*/  FMUL.FTZ R181, R149, c[0x0][0x2d0] ;  /* 0x0000b40095b57a20 */ /* 0x000fe20000410000 */
[----:B------:R-:W-:Y:S01]  /*e3d0*/  FMNMX.FTZ R4, R191, R4, !PT ;  /* 0x00000004bf047209 */ /* 0x000fe20007810000 */
[--C-:B------:R-:W-:Y:S01]  /*e3e0*/  FFMA.FTZ R174, R174, c[0x0][0x2d0], -R185.reuse ;  /* 0x0000b400aeae7a23 */ /* 0x100fe200000108b9 */
[----:B------:R-:W-:Y:S01]  /*e3f0*/  FSEL R7, R149, RZ, P0 ;  /* 0x000000ff95077208 */ /* 0x000fe20000000000 */
[--C-:B------:R-:W-:Y:S01]  /*e400*/  FFMA.FTZ R180, R180, c[0x0][0x2d0], -R185.reuse ;  /* 0x0000b400b4b47a23 */ /* 0x100fe200000108b9 */
[----:B------:R-:W-:Y:S01]  /*e410*/  FSEL R181, R181, RZ, P0 ;  /* 0x000000ffb5b57208 */ /* 0x000fe20000000000 */
[----:B------:R-:W-:Y:S01]  /*e420*/  MUFU.EX2 R155, R155 ;  /* 0x0000009b009b7308 */ /* 0x000fe20000000800 */
[----:B------:R-:W-:Y:S01]  /*e430*/  FMNMX.FTZ R4, R193, R4, !PT ;  /* 0x00000004c1047209 */ /* 0x000fe20007810000 */
[----:B------:R-:W-:Y:S01]  /*e440*/  FFMA.FTZ R177, R177, c[0x0][0x2d0], -R185 ;  /* 0x0000b400b1b17a23 */ /* 0x000fe200000108b9 */
[----:B--2---:R-:W-:Y:S01]  /*e450*/  FMNMX.FTZ R3, R10, R3, !PT ;  /* 0x000000030a037209 */ /* 0x004fe20007810000 */
[--C-:B------:R-:W-:Y:S01]  /*e460*/  FFMA.FTZ R153, R6, c[0x0][0x2d0], -R181.reuse ;  /* 0x0000b40006997a23 */ /* 0x100fe200000108b5 */
[----:B------:R-:W-:Y:S01]  /*e470*/  FMNMX.FTZ R6, R41, R4, !PT ;  /* 0x0000000429067209 */ /* 0x000fe20007810000 */
[--C-:B------:R-:W-:Y:S02]  /*e480*/  FFMA.FTZ R159, R18, c[0x0][0x2d0], -R181.reuse ;  /* 0x0000b400129f7a23 */ /* 0x100fe400000108b5 */
[----:B------:R-:W2:Y:S01]  /*e490*/  SHFL.BFLY PT, R10, R3, 0x1, 0x1f ;  /* 0x0c201f00030a7f89 */ /* 0x000ea200000e0000 */
[----:B------:R-:W-:Y:S01]  /*e4a0*/  FMNMX.FTZ R6, R51, R6, !PT ;  /* 0x0000000633067209 */ /* 0x000fe20007810000 */
[--C-:B------:R-:W-:Y:S01]  /*e4b0*/  FFMA.FTZ R152, R32, c[0x0][0x2d0], -R181.reuse ;  /* 0x0000b40020987a23 */ /* 0x100fe200000108b5 */
[----:B------:R-:W3:Y:S01]  /*e4c0*/  MUFU.EX2 R154, R154 ;  /* 0x0000009a009a7308 */ /* 0x000ee20000000800 */
[--C-:B------:R-:W-:Y:S01]  /*e4d0*/  FFMA.FTZ R162, R20, c[0x0][0x2d0], -R181.reuse ;  /* 0x0000b40014a27a23 */ /* 0x100fe200000108b5 */
[----:B------:R-:W-:Y:S01]  /*e4e0*/  FMNMX.FTZ R5, R49, R6, !PT ;  /* 0x0000000631057209 */ /* 0x000fe20007810000 */
[--C-:B------:R-:W-:Y:S01]  /*e4f0*/  FFMA.FTZ R175, R196, c[0x0][0x2d0], -R181.reuse ;  /* 0x0000b400c4af7a23 */ /* 0x100fe200000108b5 */
[----:B-1----:R-:W-:Y:S01]  /*e500*/  F2FP.BF16.PACK_AB R24, R156, R158 ;  /* 0x0000009e9c18723e */ /* 0x002fe200000010ff */
[----:B------:R-:W-:Y:S01]  /*e510*/  LDSM.16.MT88.4 R32, [R212+0x1880] ;  /* 0x00188000d420783b */ /* 0x000fe20000004200 */
[----:B------:R-:W-:Y:S01]  /*e520*/  FMNMX.FTZ R6, R46, R5, !PT ;  /* 0x000000052e067209 */ /* 0x000fe20007810000 */
[----:B------:R-:W-:Y:S02]  /*e530*/  FFMA.FTZ R183, R192, c[0x0][0x2d0], -R181 ;  /* 0x0000b400c0b77a23 */ /* 0x000fe400000108b5 */
[--C-:B------:R-:W-:Y:S01]  /*e540*/  FFMA.FTZ R173, R173, c[0x0][0x2d0], -R185.reuse ;  /* 0x0000b400adad7a23 */ /* 0x100fe200000108b9 */
[----:B------:R-:W-:Y:S01]  /*e550*/  FMNMX.FTZ R4, R23, R6, !PT ;  /* 0x0000000617047209 */ /* 0x000fe20007810000 */
[----:B------:R-:W-:Y:S01]  /*e560*/  MUFU.EX2 R153, R153 ;  /* 0x0000009900997308 */ /* 0x000fe20000000800 */
[----:B------:R-:W-:Y:S02]  /*e570*/  FFMA.FTZ R185, R170, c[0x0][0x2d0], -R185 ;  /* 0x0000b400aab97a23 */ /* 0x000fe400000108b9 */
[--C-:B------:R-:W-:Y:S01]  /*e580*/  FFMA.FTZ R172, R172, c[0x0][0x2d0], -R181.reuse ;  /* 0x0000b400acac7a23 */ /* 0x100fe200000108b5 */
[----:B------:R-:W1:Y:S01]  /*e590*/  SHFL.BFLY PT, R5, R4, 0x2, 0x1f ;  /* 0x0c401f0004057f89 */ /* 0x000e6200000e0000 */
[--C-:B------:R-:W-:Y:S02]  /*e5a0*/  FFMA.FTZ R182, R182, c[0x0][0x2d0], -R181.reuse ;  /* 0x0000b400b6b67a23 */ /* 0x100fe400000108b5 */
[--C-:B------:R-:W-:Y:S02]  /*e5b0*/  FFMA.FTZ R178, R178, c[0x0][0x2d0], -R181.reuse ;  /* 0x0000b400b2b27a23 */ /* 0x100fe400000108b5 */
[----:B------:R-:W-:Y:S01]  /*e5c0*/  FFMA.FTZ R168, R168, c[0x0][0x2d0], -R181 ;  /* 0x0000b400a8a87a23 */ /* 0x000fe200000108b5 */
[----:B--2---:R-:W-:Y:S01]  /*e5d0*/  FMNMX.FTZ R3, R3, R10, !PT ;  /* 0x0000000a03037209 */ /* 0x004fe20007810000 */
[----:B------:R-:W2:Y:S01]  /*e5e0*/  MUFU.EX2 R152, R152 ;  /* 0x0000009800987308 */ /* 0x000ea20000000800 */
[----:B---3--:R-:W-:Y:S03]  /*e5f0*/  F2FP.BF16.PACK_AB R26, R154, R155 ;  /* 0x0000009b9a1a723e */ /* 0x008fe600000010ff */
[C---:B------:R-:W-:Y:S01]  /*e600*/  FMUL.FTZ R47, R3.reuse, c[0x0][0x2d0] ;  /* 0x0000b400032f7a20 */ /* 0x040fe20000410000 */
[----:B------:R-:W-:Y:S04]  /*e610*/  FSETP.NEU.FTZ.AND P0, PT, R3, -INF , PT ;  /* 0xff8000000300780b */ /* 0x000fe80003f1d000 */
[----:B------:R-:W-:Y:S01]  /*e620*/  FSEL R47, R47, RZ, P0 ;  /* 0x000000ff2f2f7208 */ /* 0x000fe20000000000 */
[----:B------:R-:W-:Y:S04]  /*e630*/  MUFU.EX2 R162, R162 ;  /* 0x000000a200a27308 */ /* 0x000fe80000000800 */
[--C-:B------:R-:W-:Y:S02]  /*e640*/  FFMA.FTZ R157, R22, c[0x0][0x2d0], -R47.reuse ;  /* 0x0000b400169d7a23 */ /* 0x100fe4000001082f */
[--C-:B------:R-:W-:Y:S01]  /*e650*/  FFMA.FTZ R160, R19, c[0x0][0x2d0], -R47.reuse ;  /* 0x0000b40013a07a23 */ /* 0x100fe2000001082f */
[----:B-1----:R-:W-:Y:S01]  /*e660*/  FMNMX.FTZ R5, R4, R5, !PT ;  /* 0x0000000504057209 */ /* 0x002fe20007810000 */
[----:B------:R-:W-:Y:S01]  /*e670*/  FADD.FTZ R4, -R7, R148 ;  /* 0x0000009407047221 */ /* 0x000fe20000010100 */
[----:B------:R-:W-:Y:S01]  /*e680*/  FSEL R7, R3, RZ, P0 ;  /* 0x000000ff03077208 */ /* 0x000fe20000000000 */
[----:B------:R-:W1:Y:S01]  /*e690*/  MUFU.EX2 R159, R159 ;  /* 0x0000009f009f7308 */ /* 0x000e620000000800 */
[--C-:B------:R-:W-:Y:S01]  /*e6a0*/  FFMA.FTZ R164, R12, c[0x0][0x2d0], -R47.reuse ;  /* 0x0000b4000ca47a23 */ /* 0x100fe2000001082f */
[----:B------:R-:W3:Y:S01]  /*e6b0*/  SHFL.BFLY PT, R22, R5, 0x1, 0x1f ;  /* 0x0c201f0005167f89 */ /* 0x000ee200000e0000 */
[----:B------:R-:W-:Y:S01]  /*e6c0*/  FMUL.FTZ R20, R4, c[0x0][0x2d0] ;  /* 0x0000b40004147a20 */ /* 0x000fe20000410000 */
[----:B--2---:R-:W-:Y:S01]  /*e6d0*/  F2FP.BF16.PACK_AB R25, R152, R153 ;  /* 0x000000999819723e */ /* 0x004fe200000010ff */
[----:B------:R-:W-:Y:S02]  /*e6e0*/  FADD.FTZ R2, -R7, R2 ;  /* 0x0000000207027221 */ /* 0x000fe40000010100 */
[--C-:B------:R-:W-:Y:S02]  /*e6f0*/  FFMA.FTZ R161, R8, c[0x0][0x2d0], -R47.reuse ;  /* 0x0000b40008a17a23 */ /* 0x100fe4000001082f */
[----:B------:R-:W-:Y:S01]  /*e700*/  FMUL.FTZ R6, R2, c[0x0][0x2d0] ;  /* 0x0000b40002067a20 */ /* 0x000fe20000410000 */
[----:B------:R-:W2:Y:S01]  /*e710*/  MUFU.EX2 R21, R21 ;  /* 0x0000001500157308 */ /* 0x000ea20000000800 */
[--C-:B------:R-:W-:Y:S02]  /*e720*/  FFMA.FTZ R184, R184, c[0x0][0x2d0], -R47.reuse ;  /* 0x0000b400b8b87a23 */ /* 0x100fe4000001082f */
[--C-:B------:R-:W-:Y:S02]  /*e730*/  FFMA.FTZ R187, R190, c[0x0][0x2d0], -R47.reuse ;  /* 0x0000b400bebb7a23 */ /* 0x100fe4000001082f */
[--C-:B------:R-:W-:Y:S02]  /*e740*/  FFMA.FTZ R186, R186, c[0x0][0x2d0], -R47.reuse ;  /* 0x0000b400baba7a23 */ /* 0x100fe4000001082f */
[----:B------:R-:W-:Y:S03]  /*e750*/  FFMA.FTZ R189, R188, c[0x0][0x2d0], -R47 ;  /* 0x0000b400bcbd7a23 */ /* 0x000fe6000001082f */
[----:B------:R-:W4:Y:S01]  /*e760*/  MUFU.EX2 R20, R20 ;  /* 0x0000001400147308 */ /* 0x000f220000000800 */
[----:B-1----:R-:W-:Y:S02]  /*e770*/  F2FP.BF16.PACK_AB R27, R159, R162 ;  /* 0x000000a29f1b723e */ /* 0x002fe400000010ff */
[----:B---3--:R-:W-:Y:S04]  /*e780*/  FMNMX.FTZ R22, R5, R22, !PT ;  /* 0x0000001605167209 */ /* 0x008fe80007810000 */
[C---:B------:R-:W-:Y:S01]  /*e790*/  FSETP.NEU.FTZ.AND P0, PT, R22.reuse, -INF , PT ;  /* 0xff8000001600780b */ /* 0x040fe20003f1d000 */
[C---:B------:R-:W-:Y:S02]  /*e7a0*/  FMUL.FTZ R44, R22.reuse, c[0x0][0x2d0] ;  /* 0x0000b400162c7a20 */ /* 0x040fe40000410000 */
[----:B------:R1:W3:Y:S01]  /*e7b0*/  MUFU.EX2 R2, R6 ;  /* 0x0000000600027308 */ /* 0x0002e20000000800 */
[----:B------:R-:W-:Y:S01]  /*e7c0*/  FSEL R5, R22, RZ, P0 ;  /* 0x000000ff16057208 */ /* 0x000fe20000000000 */
[C---:B--2---:R-:W-:Y:S01]  /*e7d0*/  FMUL.FTZ R4, R21.reuse, R144 ;  /* 0x0000009015047220 */ /* 0x044fe20000410000 */
[----:B------:R-:W-:Y:S01]  /*e7e0*/  FSEL R44, R44, RZ, P0 ;  /* 0x000000ff2c2c7208 */ /* 0x000fe20000000000 */
[----:B------:R-:W-:Y:S01]  /*e7f0*/  FMUL.FTZ R100, R21, R100 ;  /* 0x0000006415647220 */ /* 0x000fe20000410000 */
[C---:B------:R-:W-:Y:S01]  /*e800*/  ISETP.GT.AND P0, PT, R232.reuse, R219, PT ;  /* 0x000000dbe800720c */ /* 0x040fe20003f04270 */
[----:B------:R-:W-:Y:S01]  /*e810*/  FADD.FTZ R5, -R5, R0 ;  /* 0x0000000005057221 */ /* 0x000fe20000010100 */
[----:B------:R-:W-:Y:S01]  /*e820*/  IADD3 R232, R232, -0x1, RZ ;  /* 0xffffffffe8e87810 */ /* 0x000fe20007ffe0ff */
[--C-:B------:R-:W-:Y:S02]  /*e830*/  FFMA.FTZ R165, R17, c[0x0][0x2d0], -R44.reuse ;  /* 0x0000b40011a57a23 */ /* 0x100fe4000001082c */
[----:B------:R-:W-:Y:S01]  /*e840*/  MUFU.EX2 R160, R160 ;  /* 0x000000a000a07308 */ /* 0x000fe20000000800 */
[----:B------:R-:W2:Y:S01]  /*e850*/  LDSM.16.MT88.4 R16, [R214+0x1880] ;  /* 0x00188000d610783b */ /* 0x000ea20000004200 */
[--C-:B------:R-:W-:Y:S02]  /*e860*/  FFMA.FTZ R150, R13, c[0x0][0x2d0], -R44.reuse ;  /* 0x0000b4000d967a23 */ /* 0x100fe4000001082c */
[--C-:B------:R-:W-:Y:S02]  /*e870*/  FFMA.FTZ R163, R11, c[0x0][0x2d0], -R44.reuse ;  /* 0x0000b4000ba37a23 */ /* 0x100fe4000001082c */
[--C-:B------:R-:W-:Y:S02]  /*e880*/  FFMA.FTZ R148, R15, c[0x0][0x2d0], -R44.reuse ;  /* 0x0000b4000f947a23 */ /* 0x100fe4000001082c */
[----:B------:R-:W-:Y:S02]  /*e890*/  FMUL.FTZ R0, R5, c[0x0][0x2d0] ;  /* 0x0000b40005007a20 */ /* 0x000fe40000410000 */
[----:B------:R-:W5:Y:S01]  /*e8a0*/  MUFU.EX2 R157, R157 ;  /* 0x0000009d009d7308 */ /* 0x000f620000000800 */
[----:B------:R-:W-:Y:S02]  /*e8b0*/  FMUL.FTZ R5, R21, R145 ;  /* 0x0000009115057220 */ /* 0x000fe40000410000 */
[C---:B----4-:R-:W-:Y:S02]  /*e8c0*/  FMUL.FTZ R7, R20.reuse, R147 ;  /* 0x0000009314077220 */ /* 0x050fe40000410000 */
[----:B-1----:R-:W-:Y:S02]  /*e8d0*/  FMUL.FTZ R6, R20, R146 ;  /* 0x0000009214067220 */ /* 0x002fe40000410000 */
[--C-:B------:R-:W-:Y:S02]  /*e8e0*/  FFMA.FTZ R190, R41, c[0x0][0x2d0], -R44.reuse ;  /* 0x0000b40029be7a23 */ /* 0x100fe4000001082c */
[----:B------:R-:W-:Y:S01]  /*e8f0*/  LDSM.16.MT88.4 R40, [R212+0x1c80] ;  /* 0x001c8000d428783b */ /* 0x000fe20000004200 */
[----:B------:R-:W-:Y:S01]  /*e900*/  MUFU.EX2 R164, R164 ;  /* 0x000000a400a47308 */ /* 0x000fe20000000800 */
[--C-:B------:R-:W-:Y:S02]  /*e910*/  FFMA.FTZ R194, R49, c[0x0][0x2d0], -R44.reuse ;  /* 0x0000b40031c27a23 */ /* 0x100fe4000001082c */
[--C-:B------:R-:W-:Y:S02]  /*e920*/  FFMA.FTZ R196, R46, c[0x0][0x2d0], -R44.reuse ;  /* 0x0000b4002ec47a23 */ /* 0x100fe4000001082c */
[C---:B------:R-:W-:Y:S02]  /*e930*/  FMUL.FTZ R104, R21.reuse, R104 ;  /* 0x0000006815687220 */ /* 0x040fe40000410000 */
[----:B------:R-:W-:Y:S02]  /*e940*/  FMUL.FTZ R105, R21, R105 ;  /* 0x0000006915697220 */ /* 0x000fe40000410000 */
[C---:B------:R-:W-:Y:S01]  /*e950*/  FMUL.FTZ R106, R20.reuse, R106 ;  /* 0x0000006a146a7220 */ /* 0x040fe20000410000 */
[----:B------:R-:W1:Y:S01]  /*e960*/  MUFU.EX2 R161, R161 ;  /* 0x000000a100a17308 */ /* 0x000e620000000800 */
[----:B------:R-:W-:Y:S02]  /*e970*/  FMUL.FTZ R107, R20, R107 ;  /* 0x0000006b146b7220 */ /* 0x000fe40000410000 */
[C---:B---3--:R-:W-:Y:S01]  /*e980*/  FMUL.FTZ R108, R2.reuse, R108 ;  /* 0x0000006c026c7220 */ /* 0x048fe20000410000 */
[----:B-----5:R-:W-:Y:S01]  /*e990*/  F2FP.BF16.PACK_AB R28, R157, R160 ;  /* 0x000000a09d1c723e */ /* 0x020fe200000010ff */
[C---:B------:R-:W-:Y:S02]  /*e9a0*/  FMUL.FTZ R109, R2.reuse, R109 ;  /* 0x0000006d026d7220 */ /* 0x040fe40000410000 */
[C---:B------:R-:W-:Y:S02]  /*e9b0*/  FMUL.FTZ R112, R2.reuse, R112 ;  /* 0x0000007002707220 */ /* 0x040fe40000410000 */
[C---:B------:R-:W-:Y:S01]  /*e9c0*/  FMUL.FTZ R113, R2.reuse, R113 ;  /* 0x0000007102717220 */ /* 0x040fe20000410000 */
[----:B------:R-:W-:Y:S01]  /*e9d0*/  MUFU.EX2 R165, R165 ;  /* 0x000000a500a57308 */ /* 0x000fe20000000800 */
[-C--:B--2---:R-:W-:Y:S01]  /*e9e0*/  HMMA.16816.F32.BF16 R4, R24, R16.reuse, R4 ;  /* 0x000000101804723c */ /* 0x084fe20000041804 */
[C---:B------:R-:W-:Y:S02]  /*e9f0*/  FMUL.FTZ R8, R2.reuse, R140 ;  /* 0x0000008c02087220 */ /* 0x040fe40000410000 */
[C---:B------:R-:W-:Y:S02]  /*ea00*/  FMUL.FTZ R9, R2.reuse, R141 ;  /* 0x0000008d02097220 */ /* 0x040fe40000410000 */
[C---:B------:R-:W-:Y:S02]  /*ea10*/  FMUL.FTZ R12, R2.reuse, R136 ;  /* 0x00000088020c7220 */ /* 0x040fe40000410000 */
[----:B------:R-:W-:Y:S02]  /*ea20*/  FMUL.FTZ R13, R2, R137 ;  /* 0x00000089020d7220 */ /* 0x000fe40000410000 */
[----:B------:R-:W2:Y:S03]  /*ea30*/  MUFU.EX2 R150, R150 ;  /* 0x0000009600967308 */ /* 0x000ea60000000800 */
[----:B------:R-:W-:Y:S01]  /*ea40*/  FMUL.FTZ R101, R21, R101 ;  /* 0x0000006515657220 */ /* 0x000fe20000410000 */
[----:B-1----:R-:W-:Y:S01]  /*ea50*/  F2FP.BF16.PACK_AB R30, R161, R164 ;  /* 0x000000a4a11e723e */ /* 0x002fe200000010ff */
[C---:B------:R-:W-:Y:S02]  /*ea60*/  FMUL.FTZ R102, R20.reuse, R102 ;  /* 0x0000006614667220 */ /* 0x040fe40000410000 */
        /* <DEDUP_REMOVED lines=9> */
[C---:B------:R-:W-:Y:S02]  /*eb00*/  FMUL.FTZ R122, R20.reuse, R122 ;  /* 0x0000007a147a7220 */ /* 0x040fe40000410000 */
[----:B------:R-:W-:Y:S01]  /*eb10*/  FMUL.FTZ R123, R20, R123 ;  /* 0x0000007b147b7220 */ /* 0x000fe20000410000 */
[----:B--2---:R-:W-:Y:S01]  /*eb20*/  F2FP.BF16.PACK_AB R29, R150, R165 ;  /* 0x000000a5961d723e */ /* 0x004fe200000010ff */
[C---:B------:R-:W-:Y:S02]  /*eb30*/  FMUL.FTZ R124, R2.reuse, R124 ;  /* 0x0000007c027c7220 */ /* 0x040fe40000410000 */
[----:B------:R-:W-:Y:S02]  /*eb40*/  FMUL.FTZ R125, R2, R125 ;  /* 0x0000007d027d7220 */ /* 0x000fe40000410000 */
[C---:B------:R-:W-:Y:S01]  /*eb50*/  FMUL.FTZ R128, R21.reuse, R128 ;  /* 0x0000008015807220 */ /* 0x040fe20000410000 */
[----:B------:R-:W2:Y:S01]  /*eb60*/  MUFU.EX2 R0, R0 ;  /* 0x0000000000007308 */ /* 0x000ea20000000800 */
[C---:B------:R-:W-:Y:S02]  /*eb70*/  FMUL.FTZ R129, R21.reuse, R129 ;  /* 0x0000008115817220 */ /* 0x040fe40000410000 */
[C---:B------:R-:W-:Y:S02]  /*eb80*/  FMUL.FTZ R130, R20.reuse, R130 ;  /* 0x0000008214827220 */ /* 0x040fe40000410000 */
[C---:B------:R-:W-:Y:S02]  /*eb90*/  FMUL.FTZ R131, R20.reuse, R131 ;  /* 0x0000008314837220 */ /* 0x040fe40000410000 */
[C---:B------:R-:W-:Y:S02]  /*eba0*/  FMUL.FTZ R52, R21.reuse, R52 ;  /* 0x0000003415347220 */ /* 0x040fe40000410000 */
[C---:B------:R-:W-:Y:S01]  /*ebb0*/  FMUL.FTZ R53, R21.reuse, R53 ;  /* 0x0000003515357220 */ /* 0x040fe20000410000 */
[----:B------:R3:W-:Y:S01]  /*ebc0*/  MUFU.EX2 R170, R185 ;  /* 0x000000b900aa7308 */ /* 0x0007e20000000800 */
[C---:B------:R-:W-:Y:S02]  /*ebd0*/  FMUL.FTZ R54, R20.reuse, R54 ;  /* 0x0000003614367220 */ /* 0x040fe40000410000 */
[----:B------:R-:W-:Y:S01]  /*ebe0*/  FMUL.FTZ R55, R20, R55 ;  /* 0x0000003714377220 */ /* 0x000fe20000410000 */
[----:B-1----:R-:W-:Y:S01]  /*ebf0*/  F2FP.BF16.PACK_AB R31, R148, R163 ;  /* 0x000000a3941f723e */ /* 0x002fe200000010ff */
[C---:B------:R-:W-:Y:S02]  /*ec00*/  FMUL.FTZ R56, R2.reuse, R56 ;  /* 0x0000003802387220 */ /* 0x040fe40000410000 */
[C---:B------:R-:W-:Y:S02]  /*ec10*/  FMUL.FTZ R57, R2.reuse, R57 ;  /* 0x0000003902397220 */ /* 0x040fe40000410000 */
[C---:B------:R-:W-:Y:S01]  /*ec20*/  FMUL.FTZ R60, R2.reuse, R60 ;  /* 0x0000003c023c7220 */ /* 0x040fe20000410000 */
[----:B------:R-:W-:Y:S01]  /*ec30*/  MUFU.EX2 R166, R166 ;  /* 0x000000a600a67308 */ /* 0x000fe20000000800 */
[----:B------:R-:W-:Y:S02]  /*ec40*/  FMUL.FTZ R61, R2, R61 ;  /* 0x0000003d023d7220 */ /* 0x000fe40000410000 */
[----:B------:R-:W-:Y:S02]  /*ec50*/  FMUL.FTZ R64, R21, R64 ;  /* 0x0000004015407220 */ /* 0x000fe40000410000 */
        /* <DEDUP_REMOVED lines=9> */
[--C-:B---3--:R-:W-:Y:S01]  /*ecf0*/  FFMA.FTZ R185, R51, c[0x0][0x2d0], -R44.reuse ;  /* 0x0000b40033b97a23 */ /* 0x108fe2000001082c */
[----:B------:R-:W-:Y:S01]  /*ed00*/  MUFU.EX2 R172, R172 ;  /* 0x000000ac00ac7308 */ /* 0x000fe20000000800 */
[C---:B------:R-:W-:Y:S02]  /*ed10*/  FMUL.FTZ R115, R0.reuse, R115 ;  /* 0x0000007300737220 */ /* 0x040fe40000410000 */
[C---:B------:R-:W-:Y:S01]  /*ed20*/  FMUL.FTZ R126, R0.reuse, R126 ;  /* 0x0000007e007e7220 */ /* 0x040fe20000410000 */
[-C--:B------:R-:W-:Y:S02]  /*ed30*/  HMMA.16816.F32.BF16 R12, R28, R18.reuse, R12 ;  /* 0x000000121c0c723c */ /* 0x080fe4000004180c */
[----:B------:R-:W-:Y:S02]  /*ed40*/  FMUL.FTZ R127, R0, R127 ;  /* 0x0000007f007f7220 */ /* 0x000fe40000410000 */
[C---:B------:R-:W-:Y:S02]  /*ed50*/  FMUL.FTZ R16, R2.reuse, R132 ;  /* 0x0000008402107220 */ /* 0x040fe40000410000 */
[----:B------:R-:W-:Y:S01]  /*ed60*/  FMUL.FTZ R17, R2, R133 ;  /* 0x0000008502117220 */ /* 0x000fe20000410000 */
        /* <DEDUP_REMOVED lines=8> */
[C---:B------:R-:W-:Y:S02]  /*edf0*/  FMUL.FTZ R19, R0.reuse, R135 ;  /* 0x0000008700137220 */ /* 0x040fe40000410000 */
[----:B------:R-:W-:Y:S02]  /*ee00*/  FMUL.FTZ R63, R0, R63 ;  /* 0x0000003f003f7220 */ /* 0x000fe40000410000 */
[C---:B------:R-:W-:Y:S01]  /*ee10*/  HMMA.16816.F32.BF16 R108, R28.reuse, R32, R108 ;  /* 0x000000201c6c723c */ /* 0x040fe2000004186c */
[C---:B------:R-:W-:Y:S03]  /*ee20*/  FMUL.FTZ R65, R21.reuse, R65 ;  /* 0x0000004115417220 */ /* 0x040fe60000410000 */
[C---:B------:R-:W-:Y:S01]  /*ee30*/  FMUL.FTZ R66, R20.reuse, R66 ;  /* 0x0000004214427220 */ /* 0x040fe20000410000 */
[----:B------:R-:W-:Y:S01]  /*ee40*/  MUFU.EX2 R179, R179 ;  /* 0x000000b300b37308 */ /* 0x000fe20000000800 */
[C---:B------:R-:W-:Y:S02]  /*ee50*/  FMUL.FTZ R67, R20.reuse, R67 ;  /* 0x0000004314437220 */ /* 0x040fe40000410000 */
[-C--:B------:R-:W-:Y:S01]  /*ee60*/  HMMA.16816.F32.BF16 R112, R28, R34.reuse, R112 ;  /* 0x000000221c70723c */ /* 0x080fe20000041870 */
[C---:B------:R-:W-:Y:S03]  /*ee70*/  FMUL.FTZ R68, R21.reuse, R68 ;  /* 0x0000004415447220 */ /* 0x040fe60000410000 */
[C---:B------:R-:W-:Y:S02]  /*ee80*/  FMUL.FTZ R69, R21.reuse, R69 ;  /* 0x0000004515457220 */ /* 0x040fe40000410000 */
        /* <DEDUP_REMOVED lines=17> */
[----:B------:R-:W-:Y:S03]  /*efa0*/  FMUL.FTZ R79, R0, R79 ;  /* 0x0000004f004f7220 */ /* 0x000fe60000410000 */
[C---:B------:R-:W-:Y:S02]  /*efb0*/  FMUL.FTZ R80, R21.reuse, R80 ;  /* 0x0000005015507220 */ /* 0x040fe40000410000 */
[C---:B------:R-:W-:Y:S01]  /*efc0*/  FMUL.FTZ R81, R21.reuse, R81 ;  /* 0x0000005115517220 */ /* 0x040fe20000410000 */
[----:B------:R-:W2:Y:S01]  /*efd0*/  MUFU.EX2 R187, R187 ;  /* 0x000000bb00bb7308 */ /* 0x000ea20000000800 */
[C---:B------:R-:W-:Y:S01]  /*efe0*/  HMMA.16816.F32.BF16 R128, R24.reuse, R38, R128 ;  /* 0x000000261880723c */ /* 0x040fe20000041880 */
[----:B------:R-:W3:Y:S03]  /*eff0*/  LDSM.16.MT88.4 R36, [R214+0x3080] ;  /* 0x00308000d624783b */ /* 0x000ee60000004200 */
[C---:B------:R-:W-:Y:S02]  /*f000*/  FMUL.FTZ R82, R20.reuse, R82 ;  /* 0x0000005214527220 */ /* 0x040fe40000410000 */
[C---:B------:R-:W-:Y:S02]  /*f010*/  FMUL.FTZ R83, R20.reuse, R83 ;  /* 0x0000005314537220 */ /* 0x040fe40000410000 */
        /* <DEDUP_REMOVED lines=10> */
[C---:B------:R-:W-:Y:S02]  /*f0c0*/  FMUL.FTZ R90, R0.reuse, R90 ;  /* 0x0000005a005a7220 */ /* 0x040fe40000410000 */
[-C--:B------:R-:W-:Y:S01]  /*f0d0*/  HMMA.16816.F32.BF16 R60, R28, R34.reuse, R60 ;  /* 0x000000221c3c723c */ /* 0x080fe2000004183c */
[----:B------:R-:W-:Y:S03]  /*f0e0*/  FMUL.FTZ R91, R0, R91 ;  /* 0x0000005b005b7220 */ /* 0x000fe60000410000 */
[--C-:B------:R-:W-:Y:S01]  /*f0f0*/  FFMA.FTZ R188, R195, c[0x0][0x2d0], -R44.reuse ;  /* 0x0000b400c3bc7a23 */ /* 0x100fe2000001082c */
[----:B------:R-:W-:Y:S01]  /*f100*/  MUFU.EX2 R190, R190 ;  /* 0x000000be00be7308 */ /* 0x000fe20000000800 */
[--C-:B------:R-:W-:Y:S02]  /*f110*/  FFMA.FTZ R191, R191, c[0x0][0x2d0], -R44.reuse ;  /* 0x0000b400bfbf7a23 */ /* 0x100fe4000001082c */
[C---:B------:R-:W-:Y:S01]  /*f120*/  HMMA.16816.F32.BF16 R64, R24.reuse, R34, R64 ;  /* 0x000000221840723c */ /* 0x040fe20000041840 */
[----:B------:R-:W4:Y:S03]  /*f130*/  LDSM.16.MT88.4 R32, [R212+0x3080] ;  /* 0x00308000d420783b */ /* 0x000f260000004200 */
[--C-:B------:R-:W-:Y:S02]  /*f140*/  FFMA.FTZ R193, R193, c[0x0][0x2d0], -R44.reuse ;  /* 0x0000b400c1c17a23 */ /* 0x100fe4000001082c */
[----:B------:R-:W-:Y:S01]  /*f150*/  FFMA.FTZ R44, R23, c[0x0][0x2d0], -R44 ;  /* 0x0000b400172c7a23 */ /* 0x000fe2000001082c */
[----:B------:R-:W-:Y:S01]  /*f160*/  MUFU.EX2 R188, R188 ;  /* 0x000000bc00bc7308 */ /* 0x000fe20000000800 */
[-C--:B---3--:R-:W-:Y:S01]  /*f170*/  HMMA.16816.F32.BF16 R68, R24, R36.reuse, R68 ;  /* 0x000000241844723c */ /* 0x088fe20000041844 */
[C---:B------:R-:W-:Y:S03]  /*f180*/  FMUL.FTZ R92, R2.reuse, R92 ;  /* 0x0000005c025c7220 */ /* 0x040fe60000410000 */
[----:B------:R-:W-:Y:S02]  /*f190*/  FMUL.FTZ R93, R2, R93 ;  /* 0x0000005d025d7220 */ /* 0x000fe40000410000 */
[C---:B------:R-:W-:Y:S02]  /*f1a0*/  FMUL.FTZ R94, R0.reuse, R94 ;  /* 0x0000005e005e7220 */ /* 0x040fe40000410000 */
[C---:B------:R-:W-:Y:S01]  /*f1b0*/  HMMA.16816.F32.BF16 R72, R28.reuse, R36, R72 ;  /* 0x000000241c48723c */ /* 0x040fe20000041848 */
[----:B------:R-:W-:Y:S03]  /*f1c0*/  MUFU.EX2 R23, R44 ;  /* 0x0000002c00177308 */ /* 0x000fe60000000800 */
[----:B------:R-:W-:Y:S02]  /*f1d0*/  FMUL.FTZ R95, R0, R95 ;  /* 0x0000005f005f7220 */ /* 0x000fe40000410000 */
[C---:B------:R-:W-:Y:S02]  /*f1e0*/  FMUL.FTZ R96, R21.reuse, R96 ;  /* 0x0000006015607220 */ /* 0x040fe40000410000 */
[-C--:B------:R-:W-:Y:S01]  /*f1f0*/  HMMA.16816.F32.BF16 R76, R28, R38.reuse, R76 ;  /* 0x000000261c4c723c */ /* 0x080fe2000004184c */
[----:B------:R-:W-:Y:S02]  /*f200*/  FMUL.FTZ R97, R21, R97 ;  /* 0x0000006115617220 */ /* 0x000fe40000410000 */
[----:B------:R-:W3:Y:S01]  /*f210*/  MUFU.EX2 R191, R191 ;  /* 0x000000bf00bf7308 */ /* 0x000ee20000000800 */
[C---:B------:R-:W-:Y:S02]  /*f220*/  FMUL.FTZ R98, R20.reuse, R98 ;  /* 0x0000006214627220 */ /* 0x040fe40000410000 */
[----:B------:R-:W-:Y:S02]  /*f230*/  FMUL.FTZ R99, R20, R99 ;  /* 0x0000006314637220 */ /* 0x000fe40000410000 */
[C---:B------:R-:W-:Y:S01]  /*f240*/  HMMA.16816.F32.BF16 R80, R24.reuse, R38, R80 ;  /* 0x000000261850723c */ /* 0x040fe20000041850 */
[----:B------:R-:W5:Y:S03]  /*f250*/  LDSM.16.MT88.4 R36, [R214+0x1c80] ;  /* 0x001c8000d624783b */ /* 0x000f660000004200 */
[----:B------:R-:W-:Y:S01]  /*f260*/  FFMA.FTZ R195, R176, c[0x0][0x2d0], -R181 ;  /* 0x0000b400b0c37a23 */ /* 0x000fe200000108b5 */
[----:B------:R-:W1:Y:S01]  /*f270*/  MUFU.EX2 R193, R193 ;  /* 0x000000c100c17308 */ /* 0x000e620000000800 */
[----:B------:R-:W-:Y:S02]  /*f280*/  FFMA.FTZ R176, R50, c[0x0][0x2d0], -R47 ;  /* 0x0000b40032b07a23 */ /* 0x000fe4000001082f */
[----:B------:R-:W-:Y:S01]  /*f290*/  FFMA.FTZ R181, R167, c[0x0][0x2d0], -R181 ;  /* 0x0000b400a7b57a23 */ /* 0x000fe200000108b5 */
[-C--:B----4-:R-:W-:Y:S03]  /*f2a0*/  HMMA.16816.F32.BF16 R84, R24, R32.reuse, R84 ;  /* 0x000000201854723c */ /* 0x090fe60000041854 */
[--C-:B------:R-:W-:Y:S02]  /*f2b0*/  FFMA.FTZ R167, R171, c[0x0][0x2d0], -R47.reuse ;  /* 0x0000b400aba77a23 */ /* 0x100fe4000001082f */
[--C-:B------:R-:W-:Y:S01]  /*f2c0*/  FFMA.FTZ R171, R48, c[0x0][0x2d0], -R47.reuse ;  /* 0x0000b40030ab7a23 */ /* 0x100fe2000001082f */
[----:B------:R-:W-:Y:S01]  /*f2d0*/  MUFU.EX2 R180, R180 ;  /* 0x000000b400b47308 */ /* 0x000fe20000000800 */
[----:B------:R-:W-:Y:S01]  /*f2e0*/  LDSM.16.MT88.4 R48, [R212+0x2c80] ;  /* 0x002c8000d430783b */ /* 0x000fe20000004200 */
[C---:B------:R-:W-:Y:S01]  /*f2f0*/  HMMA.16816.F32.BF16 R88, R28.reuse, R32, R88 ;  /* 0x000000201c58723c */ /* 0x040fe20000041858 */
[----:B------:R-:W-:Y:S03]  /*f300*/  FFMA.FTZ R47, R45, c[0x0][0x2d0], -R47 ;  /* 0x0000b4002d2f7a23 */ /* 0x000fe6000001082f */
[----:B------:R-:W-:Y:S02]  /*f310*/  FFMA.FTZ R158, R21, R245, R158 ;  /* 0x000000f5159e7223 */ /* 0x000fe4000001009e */
[----:B------:R-:W-:Y:S02]  /*f320*/  FFMA.FTZ R153, R20, R243, R153 ;  /* 0x000000f314997223 */ /* 0x000fe40000010099 */
[-C--:B------:R-:W-:Y:S01]  /*f330*/  HMMA.16816.F32.BF16 R92, R28, R34.reuse, R92 ;  /* 0x000000221c5c723c */ /* 0x080fe2000004185c */
[----:B------:R4:W-:Y:S03]  /*f340*/  MUFU.EX2 R192, R47 ;  /* 0x0000002f00c07308 */ /* 0x0009e60000000800 */
[----:B------:R-:W-:Y:S01]  /*f350*/  FFMA.FTZ R160, R2, R241, R160 ;  /* 0x000000f102a07223 */ /* 0x000fe200000100a0 */
[----:B------:R-:W-:Y:S01]  /*f360*/  MOV R2, R3 ;  /* 0x0000000300027202 */ /* 0x000fe20000000f00 */
[----:B------:R-:W-:Y:S01]  /*f370*/  FFMA.FTZ R165, R0, R239, R165 ;  /* 0x000000ef00a57223 */ /* 0x000fe200000100a5 */
[----:B--2---:R-:W-:Y:S01]  /*f380*/  F2FP.BF16.PACK_AB R28, R187, R184 ;  /* 0x000000b8bb1c723e */ /* 0x004fe200000010ff */
[----:B------:R-:W-:Y:S01]  /*f390*/  HMMA.16816.F32.BF16 R96, R24, R34, R96 ;  /* 0x000000221860723c */ /* 0x000fe20000041860 */
[----:B-1----:R-:W-:Y:S01]  /*f3a0*/  F2FP.BF16.PACK_AB R30, R189, R186 ;  /* 0x000000babd1e723e */ /* 0x002fe200000010ff */
[----:B------:R-:W1:Y:S01]  /*f3b0*/  LDSM.16.MT88.4 R32, [R214+0x2880] ;  /* 0x00288000d620783b */ /* 0x000e620000004200 */
[----:B------:R-:W-:Y:S01]  /*f3c0*/  MUFU.EX2 R177, R177 ;  /* 0x000000b100b17308 */ /* 0x000fe20000000800 */
[----:B---3--:R-:W-:Y:S01]  /*f3d0*/  F2FP.BF16.PACK_AB R29, R191, R188 ;  /* 0x000000bcbf1d723e */ /* 0x008fe200000010ff */
[----:B------:R-:W-:Y:S01]  /*f3e0*/  FADD.FTZ R158, R156, R158 ;  /* 0x0000009e9c9e7221 */ /* 0x000fe20000010000 */
[----:B------:R-:W-:Y:S01]  /*f3f0*/  F2FP.BF16.PACK_AB R31, R190, R193 ;  /* 0x000000c1be1f723e */ /* 0x000fe200000010ff */
[----:B------:R-:W-:Y:S01]  /*f400*/  FADD.FTZ R153, R152, R153 ;  /* 0x0000009998997221 */ /* 0x000fe20000010000 */
[----:B------:R-:W-:Y:S01]  /*f410*/  F2FP.BF16.PACK_AB R24, R169, R166 ;  /* 0x000000a6a918723e */ /* 0x000fe200000010ff */
[----:B------:R-:W-:Y:S03]  /*f420*/  FADD.FTZ R157, R157, R160 ;  /* 0x000000a09d9d7221 */ /* 0x000fe60000010000 */
[----:B------:R-:W-:Y:S01]  /*f430*/  F2FP.BF16.PACK_AB R25, R175, R172 ;  /* 0x000000acaf19723e */ /* 0x000fe200000010ff */
[----:B------:R-:W-:Y:S01]  /*f440*/  MUFU.EX2 R178, R178 ;  /* 0x000000b200b27308 */ /* 0x000fe20000000800 */
[----:B------:R-:W-:Y:S01]  /*f450*/  F2FP.BF16.PACK_AB R26, R179, R174 ;  /* 0x000000aeb31a723e */ /* 0x000fe200000010ff */
[----:B------:R-:W-:Y:S01]  /*f460*/  FADD.FTZ R150, R150, R165 ;  /* 0x000000a596967221 */ /* 0x000fe20000010000 */
[----:B------:R-:W-:Y:S01]  /*f470*/  F2FP.BF16.PACK_AB R27, R183, R182 ;  /* 0x000000b6b71b723e */ /* 0x000fe200000010ff */
[----:B----4-:R-:W-:Y:S01]  /*f480*/  LDSM.16.MT88.4 R44, [R214+0x2c80] ;  /* 0x002c8000d62c783b */ /* 0x010fe20000004200 */
[-C--:B------:R-:W-:Y:S01]  /*f490*/  MOV R152, R22.reuse ;  /* 0x0000001600987202 */ /* 0x080fe20000000f00 */
[----:B------:R-:W-:Y:S01]  /*f4a0*/  FADD.FTZ R155, R155, R158 ;  /* 0x0000009e9b9b7221 */ /* 0x000fe20000010000 */
[----:B------:R-:W-:Y:S01]  /*f4b0*/  MOV R0, R22 ;  /* 0x0000001600007202 */ /* 0x000fe20000000f00 */
[----:B------:R-:W-:Y:S02]  /*f4c0*/  FADD.FTZ R162, R162, R153 ;  /* 0x00000099a2a27221 */ /* 0x000fe40000010000 */
[-C--:B-----5:R-:W-:Y:S01]  /*f4d0*/  HMMA.16816.F32.BF16 R4, R24, R36.reuse, R4 ;  /* 0x000000241804723c */ /* 0x0a0fe20000041804 */
[----:B------:R-:W-:Y:S01]  /*f4e0*/  MUFU.EX2 R195, R195 ;  /* 0x000000c300c37308 */ /* 0x000fe20000000800 */
[----:B------:R-:W-:Y:S02]  /*f4f0*/  FADD.FTZ R164, R164, R157 ;  /* 0x0000009da4a47221 */ /* 0x000fe40000010000 */
[----:B------:R-:W-:Y:S01]  /*f500*/  FADD.FTZ R163, R163, R150 ;  /* 0x00000096a3a37221 */ /* 0x000fe20000010000 */
[----:B------:R-:W-:Y:S01]  /*f510*/  MOV R150, R151 ;  /* 0x0000009700967202 */ /* 0x000fe20000000f00 */
[----:B------:R-:W-:Y:S02]  /*f520*/  FADD.FTZ R155, R154, R155 ;  /* 0x0000009b9a9b7221 */ /* 0x000fe40000010000 */
[C---:B------:R-:W-:Y:S01]  /*f530*/  HMMA.16816.F32.BF16 R8, R28.reuse, R36, R8 ;  /* 0x000000241c08723c */ /* 0x040fe20000041808 */
[----:B------:R-:W-:Y:S02]  /*f540*/  FADD.FTZ R159, R159, R162 ;  /* 0x000000a29f9f7221 */ /* 0x000fe40000010000 */
[----:B------:R-:W-:Y:S01]  /*f550*/  MUFU.EX2 R173, R173 ;  /* 0x000000ad00ad7308 */ /* 0x000fe20000000800 */
[----:B------:R-:W-:Y:S02]  /*f560*/  FADD.FTZ R161, R161, R164 ;  /* 0x000000a4a1a17221 */ /* 0x000fe40000010000 */
[----:B------:R-:W-:Y:S01]  /*f570*/  FADD.FTZ R163, R148, R163 ;  /* 0x000000a394a37221 */ /* 0x000fe20000010000 */
[----:B------:R-:W-:Y:S01]  /*f580*/  MOV R148, R149 ;  /* 0x0000009500947202 */ /* 0x000fe20000000f00 */
[-C--:B------:R-:W-:Y:S01]  /*f590*/  HMMA.16816.F32.BF16 R12, R28, R38.reuse, R12 ;  /* 0x000000261c0c723c */ /* 0x080fe2000004180c */
[----:B------:R-:W-:Y:S03]  /*f5a0*/  FADD.FTZ R166, R166, R155 ;  /* 0x0000009ba6a67221 */ /* 0x000fe60000010000 */
[----:B------:R-:W-:Y:S01]  /*f5b0*/  FADD.FTZ R172, R172, R159 ;  /* 0x0000009facac7221 */ /* 0x000fe20000010000 */
[----:B------:R-:W-:Y:S01]  /*f5c0*/  MUFU.EX2 R168, R168 ;  /* 0x000000a800a87308 */ /* 0x000fe20000000800 */
[----:B------:R-:W-:Y:S02]  /*f5d0*/  FADD.FTZ R184, R184, R161 ;  /* 0x000000a1b8b87221 */ /* 0x000fe40000010000 */
[C---:B------:R-:W-:Y:S01]  /*f5e0*/  HMMA.16816.F32.BF16 R100, R24.reuse, R38, R100 ;  /* 0x000000261864723c */ /* 0x040fe20000041864 */
[----:B------:R-:W2:Y:S03]  /*f5f0*/  LDSM.16.MT88.4 R36, [R212+0x2880] ;  /* 0x00288000d424783b */ /* 0x000ea60000004200 */
[----:B------:R-:W-:Y:S02]  /*f600*/  FADD.FTZ R188, R188, R163 ;  /* 0x000000a3bcbc7221 */ /* 0x000fe40000010000 */
[----:B------:R-:W-:Y:S01]  /*f610*/  FADD.FTZ R169, R169, R166 ;  /* 0x000000a6a9a97221 */ /* 0x000fe20000010000 */
[----:B------:R-:W-:Y:S01]  /*f620*/  MUFU.EX2 R181, R181 ;  /* 0x000000b500b57308 */ /* 0x000fe20000000800 */
[-C--:B------:R-:W-:Y:S01]  /*f630*/  HMMA.16816.F32.BF16 R104, R24, R40.reuse, R104 ;  /* 0x000000281868723c */ /* 0x080fe20000041868 */
[----:B------:R-:W-:Y:S03]  /*f640*/  FADD.FTZ R175, R175, R172 ;  /* 0x000000acafaf7221 */ /* 0x000fe60000010000 */
[----:B------:R-:W-:Y:S02]  /*f650*/  FADD.FTZ R187, R187, R184 ;  /* 0x000000b8bbbb7221 */ /* 0x000fe40000010000 */
[----:B------:R-:W-:Y:S02]  /*f660*/  FADD.FTZ R188, R191, R188 ;  /* 0x000000bcbfbc7221 */ /* 0x000fe40000010000 */
[C---:B------:R-:W-:Y:S01]  /*f670*/  HMMA.16816.F32.BF16 R108, R28.reuse, R40, R108 ;  /* 0x000000281c6c723c */ /* 0x040fe2000004186c */
[----:B------:R-:W-:Y:S03]  /*f680*/  MUFU.EX2 R167, R167 ;  /* 0x000000a700a77308 */ /* 0x000fe60000000800 */
[----:B------:R-:W-:Y:S02]  /*f690*/  FADD.FTZ R174, R174, R169 ;  /* 0x000000a9aeae7221 */ /* 0x000fe40000010000 */
[----:B------:R-:W-:Y:S02]  /*f6a0*/  FADD.FTZ R182, R182, R175 ;  /* 0x000000afb6b67221 */ /* 0x000fe40000010000 */
[-C--:B------:R-:W-:Y:S01]  /*f6b0*/  HMMA.16816.F32.BF16 R112, R28, R42.reuse, R112 ;  /* 0x0000002a1c70723c */ /* 0x080fe20000041870 */
[----:B------:R-:W-:Y:S02]  /*f6c0*/  FADD.FTZ R186, R186, R187 ;  /* 0x000000bbbaba7221 */ /* 0x000fe40000010000 */
[----:B------:R-:W3:Y:S01]  /*f6d0*/  MUFU.EX2 R176, R176 ;  /* 0x000000b000b07308 */ /* 0x000ee20000000800 */
[----:B------:R-:W-:Y:S02]  /*f6e0*/  FADD.FTZ R193, R193, R188 ;  /* 0x000000bcc1c17221 */ /* 0x000fe40000010000 */
[----:B------:R-:W-:Y:S02]  /*f6f0*/  FADD.FTZ R179, R179, R174 ;  /* 0x000000aeb3b37221 */ /* 0x000fe40000010000 */
[C---:B------:R-:W-:Y:S01]  /*f700*/  HMMA.16816.F32.BF16 R116, R24.reuse, R42, R116 ;  /* 0x0000002a1874723c */ /* 0x040fe20000041874 */
[----:B------:R-:W4:Y:S03]  /*f710*/  LDSM.16.MT88.4 R40, [R214+0x3480] ;  /* 0x00348000d628783b */ /* 0x000f260000004200 */
[----:B------:R-:W-:Y:S01]  /*f720*/  FADD.FTZ R183, R183, R182 ;  /* 0x000000b6b7b77221 */ /* 0x000fe20000010000 */
[----:B------:R-:W5:Y:S01]  /*f730*/  MUFU.EX2 R171, R171 ;  /* 0x000000ab00ab7308 */ /* 0x000f620000000800 */
[----:B------:R-:W-:Y:S02]  /*f740*/  FADD.FTZ R186, R189, R186 ;  /* 0x000000babdba7221 */ /* 0x000fe40000010000 */
[-C--:B-1----:R-:W-:Y:S01]  /*f750*/  HMMA.16816.F32.BF16 R120, R24, R32.reuse, R120 ;  /* 0x000000201878723c */ /* 0x082fe20000041878 */
[----:B------:R-:W-:Y:S06]  /*f760*/  FADD.FTZ R190, R190, R193 ;  /* 0x000000c1bebe7221 */ /* 0x000fec0000010000 */
[----:B------:R-:W-:Y:S01]  /*f770*/  MUFU.EX2 R185, R185 ;  /* 0x000000b900b97308 */ /* 0x000fe20000000800 */
[C---:B------:R-:W-:Y:S08]  /*f780*/  HMMA.16816.F32.BF16 R124, R28.reuse, R32, R124 ;  /* 0x000000201c7c723c */ /* 0x040ff0000004187c */
[-C--:B------:R-:W-:Y:S01]  /*f790*/  HMMA.16816.F32.BF16 R16, R28, R34.reuse, R16 ;  /* 0x000000221c10723c */ /* 0x080fe20000041810 */
[----:B------:R-:W1:Y:S07]  /*f7a0*/  MUFU.EX2 R194, R194 ;  /* 0x000000c200c27308 */ /* 0x000e6e0000000800 */
[C---:B------:R-:W-:Y:S01]  /*f7b0*/  HMMA.16816.F32.BF16 R128, R24.reuse, R34, R128 ;  /* 0x000000221880723c */ /* 0x040fe20000041880 */
[----:B------:R-:W1:Y:S02]  /*f7c0*/  LDSM.16.MT88.4 R32, [R212+0x3480] ;  /* 0x00348000d420783b */ /* 0x000e640000004200 */
[----:B------:R-:W1:Y:S05]  /*f7d0*/  MUFU.EX2 R196, R196 ;  /* 0x000000c400c47308 */ /* 0x000e6a0000000800 */
        /* <DEDUP_REMOVED lines=65> */
.L_x_312:
[----:B------:R-:W1:Y:S01]  /*fbf0*/  SHFL.BFLY PT, R4, R243, 0x2, 0x1f ;  /* 0x0c401f00f3047f89 */ /* 0x000e6200000e0000 */
[----:B------:R-:W-:-:S02]  /*fc00*/  MOV R10, 0xff800000 ;  /* 0xff800000000a7802 */ /* 0x000fc40000000f00 */
[----:B------:R-:W-:Y:S01]  /*fc10*/  PLOP3.LUT P4, PT, PT, PT, PT, 0x8, 0x0 ;  /* 0x000000000000781c */ /* 0x000fe20003f8e170 */
[----:B------:R-:W2:Y:S04]  /*fc20*/  SHFL.BFLY PT, R0, R245, 0x2, 0x1f ;  /* 0x0c401f00f5007f89 */ /* 0x000ea800000e0000 */
[----:B------:R-:W3:Y:S04]  /*fc30*/  SHFL.BFLY PT, R8, R241, 0x2, 0x1f ;  /* 0x0c401f00f1087f89 */ /* 0x000ee800000e0000 */
[----:B------:R-:W4:Y:S01]  /*fc40*/  SHFL.BFLY PT, R2, R239, 0x2, 0x1f ;  /* 0x0c401f00ef027f89 */ /* 0x000f2200000e0000 */
[----:B-1----:R-:W-:-:S02]  /*fc50*/  FADD.FTZ R4, R4, R243 ;  /* 0x000000f304047221 */ /* 0x002fc40000010000 */
        /* <DEDUP_REMOVED lines=14> */
[----:B------:R-:W-:Y:S01]  /*fd40*/  MOV R11, 0xff800000 ;  /* 0xff800000000b7802 */ /* 0x000fe20000000f00 */
[----:B----4-:R-:W-:Y:S01]  /*fd50*/  FADD.FTZ R2, R2, R9 ;  /* 0x0000000902027221 */ /* 0x010fe20000010000 */
[----:B------:R-:W-:Y:S01]  /*fd60*/  FSETP.NE.FTZ.AND P1, PT, R6, RZ, PT ;  /* 0x000000ff0600720b */ /* 0x000fe20003f35000 */
[----:B------:R-:W-:-:S03]  /*fd70*/  CS2R R8, SRZ ;  /* 0x0000000000087805 */ /* 0x000fc6000001ff00 */
[----:B------:R-:W-:Y:S01]  /*fd80*/  FSETP.NE.FTZ.AND P0, PT, R2, RZ, PT ;  /* 0x000000ff0200720b */ /* 0x000fe20003f15000 */
[----:B------:R-:W1:Y:S01]  /*fd90*/  @P2 MUFU.RCP R4, R7 ;  /* 0x0000000700042308 */ /* 0x000e620000001000 */
[----:B------:R-:W-:-:S03]  /*fda0*/  @P2 MOV R14, 0x3f317218 ;  /* 0x3f317218000e2802 */ /* 0x000fc60000000f00 */
[----:B------:R-:W-:Y:S02]  /*fdb0*/  @P3 MOV R15, 0x3f317218 ;  /* 0x3f317218000f3802 */ /* 0x000fe40000000f00 */
[----:B------:R-:W-:Y:S02]  /*fdc0*/  @P2 FMUL.FTZ R14, R14, c[0x0][0x2d0] ;  /* 0x0000b4000e0e2a20 */ /* 0x000fe40000410000 */
[----:B------:R-:W-:Y:S01]  /*fdd0*/  @P3 MUFU.RCP R5, R0 ;  /* 0x0000000000053308 */ /* 0x000fe20000001000 */
[----:B------:R-:W-:Y:S01]  /*fde0*/  @P1 MOV R13, 0x3f317218 ;  /* 0x3f317218000d1802 */ /* 0x000fe20000000f00 */
[----:B------:R-:W-:Y:S02]  /*fdf0*/  @P3 FMUL.FTZ R15, R15, c[0x0][0x2d0] ;  /* 0x0000b4000f0f3a20 */ /* 0x000fe40000410000 */
[----:B------:R-:W-:Y:S02]  /*fe00*/  @P0 MOV R12, 0x3f317218 ;  /* 0x3f317218000c0802 */ /* 0x000fe40000000f00 */
[----:B------:R-:W-:-:S02]  /*fe10*/  @P1 FMUL.FTZ R13, R13, c[0x0][0x2d0] ;  /* 0x0000b4000d0d1a20 */ /* 0x000fc40000410000 */
[----:B------:R-:W-:Y:S01]  /*fe20*/  @P1 MUFU.RCP R8, R6 ;  /* 0x0000000600081308 */ /* 0x000fe20000001000 */
[----:B------:R-:W-:Y:S02]  /*fe30*/  @P0 FMUL.FTZ R12, R12, c[0x0][0x2d0] ;  /* 0x0000b4000c0c0a20 */ /* 0x000fe40000410000 */
[C---:B-1----:R-:W-:Y:S02]  /*fe40*/  FMUL.FTZ R146, R4.reuse, R146 ;  /* 0x0000009204927220 */ /* 0x042fe40000410000 */
[C---:B------:R-:W-:Y:S02]  /*fe50*/  FMUL.FTZ R147, R4.reuse, R147 ;  /* 0x0000009304937220 */ /* 0x040fe40000410000 */
[C---:B------:R-:W-:Y:S01]  /*fe60*/  FMUL.FTZ R102, R4.reuse, R102 ;  /* 0x0000006604667220 */ /* 0x040fe20000410000 */
[----:B------:R-:W-:Y:S01]  /*fe70*/  @P0 MUFU.RCP R9, R2 ;  /* 0x0000000200090308 */ /* 0x000fe20000001000 */
[C---:B------:R-:W-:Y:S02]  /*fe80*/  FMUL.FTZ R103, R4.reuse, R103 ;  /* 0x0000006704677220 */ /* 0x040fe40000410000 */
[----:B------:R-:W-:-:S02]  /*fe90*/  FMUL.FTZ R106, R4, R106 ;  /* 0x0000006a046a7220 */ /* 0x000fc40000410000 */
[C---:B------:R-:W-:Y:S02]  /*fea0*/  FMUL.FTZ R107, R4.reuse, R107 ;  /* 0x0000006b046b7220 */ /* 0x040fe40000410000 */
[C---:B------:R-:W-:Y:S01]  /*feb0*/  FMUL.FTZ R118, R4.reuse, R118 ;  /* 0x0000007604767220 */ /* 0x040fe20000410000 */
[----:B------:R-:W1:Y:S01]  /*fec0*/  @P2 MUFU.LG2 R7, R7 ;  /* 0x0000000700072308 */ /* 0x000e620000000c00 */
[C---:B------:R-:W-:Y:S02]  /*fed0*/  FMUL.FTZ R119, R4.reuse, R119 ;  /* 0x0000007704777220 */ /* 0x040fe40000410000 */
[C---:B------:R-:W-:Y:S02]  /*fee0*/  FMUL.FTZ R122, R4.reuse, R122 ;  /* 0x0000007a047a7220 */ /* 0x040fe40000410000 */
[C---:B------:R-:W-:Y:S02]  /*fef0*/  FMUL.FTZ R123, R4.reuse, R123 ;  /* 0x0000007b047b7220 */ /* 0x040fe40000410000 */
[C---:B------:R-:W-:Y:S01]  /*ff00*/  FMUL.FTZ R130, R4.reuse, R130 ;  /* 0x0000008204827220 */ /* 0x040fe20000410000 */
[----:B------:R-:W2:Y:S01]  /*ff10*/  @P3 MUFU.LG2 R0, R0 ;  /* 0x0000000000003308 */ /* 0x000ea20000000c00 */
[----:B------:R-:W-:-:S02]  /*ff20*/  FMUL.FTZ R131, R4, R131 ;  /* 0x0000008304837220 */ /* 0x000fc40000410000 */
[C---:B------:R-:W-:Y:S02]  /*ff30*/  FMUL.FTZ R54, R4.reuse, R54 ;  /* 0x0000003604367220 */ /* 0x040fe40000410000 */
[C---:B------:R-:W-:Y:S02]  /*ff40*/  FMUL.FTZ R55, R4.reuse, R55 ;  /* 0x0000003704377220 */ /* 0x040fe40000410000 */
[C---:B------:R-:W-:Y:S01]  /*ff50*/  FMUL.FTZ R66, R4.reuse, R66 ;  /* 0x0000004204427220 */ /* 0x040fe20000410000 */
[----:B------:R-:W3:Y:S01]  /*ff60*/  @P1 MUFU.LG2 R6, R6 ;  /* 0x0000000600061308 */ /* 0x000ee20000000c00 */
[----:B-1----:R-:W-:Y:S02]  /*ff70*/  @P2 FMUL.FTZ R16, R7, 0.69314718246459960938 ;  /* 0x3f31721807102820 */ /* 0x002fe40000410000 */
[C---:B------:R-:W-:Y:S02]  /*ff80*/  FMUL.FTZ R67, R4.reuse, R67 ;  /* 0x0000004304437220 */ /* 0x040fe40000410000 */
[----:B------:R-:W-:-:S02]  /*ff90*/  FMUL.FTZ R70, R4, R70 ;  /* 0x0000004604467220 */ /* 0x000fc40000410000 */
[----:B------:R-:W-:Y:S01]  /*ffa0*/  FMUL.FTZ R71, R4, R71 ;  /* 0x0000004704477220 */ /* 0x000fe20000410000 */
[----:B------:R-:W1:Y:S01]  /*ffb0*/  @P0 MUFU.LG2 R2, R2 ;  /* 0x0000000200020308 */ /* 0x000e620000000c00 */
[----:B--2---:R-:W-:Y:S02]  /*ffc0*/  @P3 FMUL.FTZ R0, R0, 0.69314718246459960938 ;  /* 0x3f31721800003820 */ /* 0x004fe40000410000 */
[C---:B------:R-:W-:Y:S02]  /*ffd0*/  FMUL.FTZ R82, R4.reuse, R82 ;  /* 0x0000005204527220 */ /* 0x040fe40000410000 */
[C---:B------:R-:W-:Y:S02]  /*ffe0*/  FMUL.FTZ R83, R4.reuse, R83 ;  /* 0x0000005304537220 */ /* 0x040fe40000410000 */
[----:B------:R-:W-:Y:S02]  /*fff0*/  FMUL.FTZ R86, R4, R86 ;  /* 0x0000005604567220 */ /* 0x000fe40000410000 */
[----:B---3--:R-:W-:-:S02]  /*10000*/  @P1 FMUL.FTZ R6, R6, 0.69314718246459960938 ;  /* 0x3f31721806061820 */ /* 0x008fc40000410000 */
[C---:B------:R-:W-:Y:S02]  /*10010*/  FMUL.FTZ R87, R4.reuse, R87 ;  /* 0x0000005704577220 */ /* 0x040fe40000410000 */
[C---:B------:R-:W-:Y:S02]  /*10020*/  FMUL.FTZ R98, R4.reuse, R98 ;  /* 0x0000006204627220 */ /* 0x040fe40000410000 */
[----:B------:R-:W-:Y:S01]  /*10030*/  FMUL.FTZ R99, R4, R99 ;  /* 0x0000006304637220 */ /* 0x000fe20000410000 */
[----:B------:R-:W-:Y:S01]  /*10040*/  MOV R4, 0xff800000 ;  /* 0xff80000000047802 */ /* 0x000fe20000000f00 */
[----:B-1----:R-:W-:Y:S02]  /*10050*/  @P0 FMUL.FTZ R7, R2, 0.69314718246459960938 ;  /* 0x3f31721802070820 */ /* 0x002fe40000410000 */
        /* <DEDUP_REMOVED lines=24> */
[----:B------:R-:W-:Y:S01]  /*101e0*/  MOV R8, 0xff800000 ;  /* 0xff80000000087802 */ /* 0x000fe20000000f00 */
        /* <DEDUP_REMOVED lines=45> */
[----:B------:R-:W-:Y:S02]  /*104c0*/  FMUL.FTZ R94, R9, R94 ;  /* 0x0000005e095e7220 */ /* 0x000fe40000410000 */
[----:B------:R-:W-:Y:S02]  /*104d0*/  FMUL.FTZ R5, R5, R97 ;  /* 0x0000006105057220 */ /* 0x000fe40000410000 */
[----:B------:R-:W-:Y:S02]  /*104e0*/  FMUL.FTZ R9, R9, R95 ;  /* 0x0000005f09097220 */ /* 0x000fe40000410000 */
[----:B------:R-:W-:Y:S02]  /*104f0*/  @P3 FFMA.FTZ R4, R15, R151, R0 ;  /* 0x000000970f043223 */ /* 0x000fe40000010000 */
[----:B------:R-:W-:-:S02]  /*10500*/  @P2 FFMA.FTZ R8, R14, R149, R16 ;  /* 0x000000950e082223 */ /* 0x000fc40000010010 */
[----:B------:R-:W-:Y:S02]  /*10510*/  @P1 FFMA.FTZ R10, R13, R3, R6 ;  /* 0x000000030d0a1223 */ /* 0x000fe40000010006 */
[----:B------:R-:W-:Y:S02]  /*10520*/  @P0 FFMA.FTZ R11, R12, R152, R7 ;  /* 0x000000980c0b0223 */ /* 0x000fe40000010007 */
.L_x_258:
[----:B------:R-:W-:Y:S05]  /*10530*/  @P4 BRA `(.L_x_331) ;  /* 0x0000175000004947 */ /* 0x000fea0003800000 */
[----:B------:R-:W1:Y:S01]  /*10540*/  S2R R0, SR_TID.X ;  /* 0x0000000000007919 */ /* 0x000e620000002100 */
[----:B------:R-:W-:Y:S01]  /*10550*/  F2FP.BF16.PACK_AB R144, R145, R144 ;  /* 0x000000909190723e */ /* 0x000fe200000010ff */
[----:B------:R-:W-:Y:S01]  /*10560*/  IMAD.MOV.U32 R21, RZ, RZ, 0x4 ;  /* 0x00000004ff157424 */ /* 0x000fe200078e00ff */
[----:B------:R-:W-:Y:S01]  /*10570*/  F2FP.BF16.PACK_AB R146, R147, R146 ;  /* 0x000000929392723e */ /* 0x000fe200000010ff */
[----:B------:R-:W-:Y:S01]  /*10580*/  BAR.SYNC.DEFER_BLOCKING 0x1, 0x80 ;  /* 0x0042000000007b1d */ /* 0x000fe20000010000 */
[----:B------:R-:W-:Y:S01]  /*10590*/  F2FP.BF16.PACK_AB R100, R101, R100 ;  /* 0x000000646564723e */ /* 0x000fe200000010ff */
[----:B------:R-:W-:Y:S01]  /*105a0*/  IMAD.WIDE R22, R224, R21, c[0x0][0x500] ;  /* 0x00014000e0167625 */ /* 0x000fe200078e0215 */
        /* <DEDUP_REMOVED lines=29> */
[C---:B------:R-:W-:Y:S01]  /*10780*/  LOP3.LUT P0, RZ, R14.reuse, 0x2, RZ, 0xc0, !PT ;  /* 0x000000020eff7812 */ /* 0x040fe2000780c0ff */
[----:B------:R-:W-:Y:S01]  /*10790*/  IMAD.SHL.U32 R13, R14, 0x40, RZ ;  /* 0x000000400e0d7824 */ /* 0x000fe200078e00ff */
[----:B------:R-:W-:Y:S01]  /*107a0*/  F2FP.BF16.PACK_AB R128, R129, R128 ;  /* 0x000000808180723e */ /* 0x000fe200000010ff */
[----:B------:R-:W-:Y:S01]  /*107b0*/  IMAD.IADD R16, R7, 0x1, -R16 ;  /* 0x0000000107107824 */ /* 0x000fe200078e0a10 */
[----:B------:R-:W-:Y:S01]  /*107c0*/  F2FP.BF16.PACK_AB R130, R131, R130 ;  /* 0x000000828382723e */ /* 0x000fe200000010ff */
[----:B------:R-:W-:Y:S01]  /*107d0*/  IMAD R7, R2, 0x100, R15 ;  /* 0x0000010002077824 */ /* 0x000fe200078e020f */
[----:B------:R-:W-:Y:S02]  /*107e0*/  LOP3.LUT R13, R13, 0xc0, RZ, 0xc0, !PT ;  /* 0x000000c00d0d7812 */ /* 0x000fe400078ec0ff */
[----:B------:R-:W-:Y:S01]  /*107f0*/  F2FP.BF16.PACK_AB R124, R125, R124 ;  /* 0x0000007c7d7c723e */ /* 0x000fe200000010ff */
[----:B------:R-:W-:Y:S01]  /*10800*/  IMAD R7, R16, 0x10, R7 ;  /* 0x0000001010077824 */ /* 0x000fe200078e0207 */
[----:B------:R-:W-:-:S02]  /*10810*/  LEA.HI R18, R13, R13, RZ, 0x1d ;  /* 0x0000000d0d127211 */ /* 0x000fc400078fe8ff */
[----:B------:R-:W-:Y:S01]  /*10820*/  LOP3.LUT R16, R14, 0x1, RZ, 0xc0, !PT ;  /* 0x000000010e107812 */ /* 0x000fe200078ec0ff */
[----:B------:R-:W-:Y:S01]  /*10830*/  IMAD.MOV.U32 R14, RZ, RZ, 0x20 ;  /* 0x00000020ff0e7424 */ /* 0x000fe200078e00ff */
[----:B------:R-:W-:Y:S01]  /*10840*/  F2FP.BF16.PACK_AB R126, R127, R126 ;  /* 0x0000007e7f7e723e */ /* 0x000fe200000010ff */
[----:B------:R-:W-:Y:S01]  /*10850*/  IMAD.U32 R7, R7, 0x2, R18 ;  /* 0x0000000207077824 */ /* 0x000fe200078e0012 */
[----:B------:R-:W-:Y:S02]  /*10860*/  ISETP.NE.U32.AND P1, PT, R16, 0x1, PT ;  /* 0x000000011000780c */ /* 0x000fe40003f25070 */
[----:B------:R-:W-:Y:S01]  /*10870*/  SEL R14, R14, 0xffffffe0, !P0 ;  /* 0xffffffe00e0e7807 */ /* 0x000fe20004000000 */
[----:B------:R-:W-:Y:S01]  /*10880*/  IMAD.SHL.U32 R7, R7, 0x2, RZ ;  /* 0x0000000207077824 */ /* 0x000fe200078e00ff */
[----:B------:R-:W-:Y:S02]  /*10890*/  F2FP.BF16.PACK_AB R132, R133, R132 ;  /* 0x000000848584723e */ /* 0x000fe400000010ff */
[----:B------:R-:W-:Y:S01]  /*108a0*/  F2FP.BF16.PACK_AB R134, R135, R134 ;  /* 0x000000868786723e */ /* 0x000fe200000010ff */
[C---:B------:R-:W-:Y:S01]  /*108b0*/  IMAD.IADD R17, R7.reuse, 0x1, R14 ;  /* 0x0000000107117824 */ /* 0x040fe200078e020e */
[C---:B------:R-:W-:Y:S01]  /*108c0*/  IADD3 R16, R7.reuse, 0x80, RZ ;  /* 0x0000008007107810 */ /* 0x040fe20007ffe0ff */
[----:B------:R-:W-:Y:S01]  /*108d0*/  STS [R7+0x80], R144 ;  /* 0x0000809007007388 */ /* 0x000fe20000000800 */
[----:B------:R-:W-:-:S02]  /*108e0*/  IADD3 R13, R7, 0x70, RZ ;  /* 0x00000070070d7810 */ /* 0x000fc40007ffe0ff */
[----:B------:R-:W-:Y:S01]  /*108f0*/  F2FP.BF16.PACK_AB R52, R53, R52 ;  /* 0x000000343534723e */ /* 0x000fe200000010ff */
[----:B------:R-:W-:Y:S01]  /*10900*/  STS [R7+0x280], R146 ;  /* 0x0002809207007388 */ /* 0x000fe20000000800 */
[----:B------:R-:W-:Y:S02]  /*10910*/  @P1 IADD3 R13, R16, 0x10, RZ ;  /* 0x00000010100d1810 */ /* 0x000fe40007ffe0ff */
[----:B------:R-:W-:Y:S02]  /*10920*/  F2FP.BF16.PACK_AB R54, R55, R54 ;  /* 0x000000363736723e */ /* 0x000fe400000010ff */
[----:B------:R-:W-:Y:S01]  /*10930*/  F2FP.BF16.PACK_AB R64, R65, R64 ;  /* 0x000000404140723e */ /* 0x000fe200000010ff */
[----:B------:R-:W-:Y:S01]  /*10940*/  IMAD.IADD R19, R14, 0x1, R13 ;  /* 0x000000010e137824 */ /* 0x000fe200078e020d */
        /* <DEDUP_REMOVED lines=37> */
[----:B------:R-:W-:Y:S01]  /*10ba0*/  STS [R19+0x1200], R114 ;  /* 0x0012007213007388 */ /* 0x000fe20000000800 */
        /* <DEDUP_REMOVED lines=24> */
[----:B------:R2:W-:Y:S04]  /*10d30*/  STS [R13+0x5200], R78 ;  /* 0x0052004e0d007388 */ /* 0x0005e80000000800 */
        /* <DEDUP_REMOVED lines=8> */
[----:B------:R-:W-:Y:S01]  /*10dc0*/  BAR.SYNC.DEFER_BLOCKING 0x1, 0x80 ;  /* 0x0042000000007b1d */ /* 0x000fe20000010000 */
[----:B-1----:R-:W-:-:S02]  /*10dd0*/  IMAD.MOV.U32 R7, RZ, RZ, c[0x0][0x388] ;  /* 0x0000e200ff077624 */ /* 0x002fc400078e00ff */
[----:B------:R-:W-:-:S03]  /*10de0*/  @P0 IMAD.WIDE R24, R224, R21, c[0x0][0x508] ;  /* 0x00014200e0180625 */ /* 0x000fc600078e0215 */
[----:B--2---:R-:W2:Y:S04]  /*10df0*/  @P1 LDG.E R13, [R22.64] ;  /* 0x00000008160d1981 */ /* 0x004ea8000c1e1900 */
[----:B------:R3:W5:Y:S01]  /*10e00*/  @P0 LDG.E R7, [R24.64] ;  /* 0x0000000818070981 */ /* 0x000762000c1e1900 */
[----:B------:R-:W-:Y:S02]  /*10e10*/  CS2R R20, SRZ ;  /* 0x0000000000147805 */ /* 0x000fe4000001ff00 */
[--C-:B--2---:R-:W-:Y:S01]  /*10e20*/  @P1 SHF.R.S32.HI R21, RZ, 0x1f, R13.reuse ;  /* 0x0000001fff151819 */ /* 0x104fe2000001140d */
[----:B------:R-:W-:Y:S01]  /*10e30*/  @P1 IMAD.MOV.U32 R20, RZ, RZ, R13 ;  /* 0x000000ffff141224 */ /* 0x000fe200078e000d */
[----:B------:R-:W-:Y:S05]  /*10e40*/  @P0 BRA `(.L_x_332) ;  /* 0x0000004000000947 */ /* 0x000fea0003800000 */
[----:B---3--:R-:W-:Y:S05]  /*10e50*/  @!P1 BRA `(.L_x_332) ;  /* 0x0000003000009947 */ /* 0x008fea0003800000 */
[----:B-----5:R-:W2:Y:S04]  /*10e60*/  LDG.E R7, [R22.64] ;  /* 0x0000000816077981 */ /* 0x020ea8000c1e1900 */
[----:B------:R-:W2:Y:S02]  /*10e70*/  LDG.E R14, [R22.64+0x4] ;  /* 0x00000408160e7981 */ /* 0x000ea4000c1e1900 */
[----:B--2---:R-:W-:-:S02]  /*10e80*/  IADD3 R7, -R7, R14, RZ ;  /* 0x0000000e07077210 */ /* 0x004fc40007ffe1ff */
.L_x_332:
[----:B---3--:R-:W-:Y:S01]  /*10e90*/  LOP3.LUT R19, R12, 0xffffffe0, RZ, 0xc0, !PT ;  /* 0xffffffe00c137812 */ /* 0x008fe200078ec0ff */
        /* <DEDUP_REMOVED lines=11> */
[C---:B------:R-:W-:Y:S01]  /*10f50*/  IMAD.WIDE.U32 R22, R20.reuse, c[0x0][0x3a0], RZ ;  /* 0x0000e80014167a25 */ /* 0x040fe200078e00ff */
[----:B------:R-:W-:Y:S01]  /*10f60*/  LOP3.LUT R13, R13, 0xffffffc, RZ, 0xc0, !PT ;  /* 0x0ffffffc0d0d7812 */ /* 0x000fe200078ec0ff */
[----:B------:R-:W-:Y:S01]  /*10f70*/  BSSY B0, `(.L_x_333) ;  /* 0x0000089000007945 */ /* 0x000fe20003800000 */
[----:B------:R-:W-:Y:S01]  /*10f80*/  LEA.HI R14, R25, R16, RZ, 0x2 ;  /* 0x00000010190e7211 */ /* 0x000fe200078f10ff */
[----:B------:R-:W-:Y:S01]  /*10f90*/  IMAD R25, R20, c[0x0][0x3a4], R18 ;  /* 0x0000e90014197a24 */ /* 0x000fe200078e0212 */
[----:B------:R-:W-:Y:S01]  /*10fa0*/  IADD3 R12, R15, -R12, RZ ;  /* 0x8000000c0f0c7210 */ /* 0x000fe20007ffe0ff */
[----:B------:R-:W-:Y:S01]  /*10fb0*/  IMAD.IADD R13, R2, 0x1, -R13 ;  /* 0x00000001020d7824 */ /* 0x000fe200078e0a0d */
[----:B------:R-:W-:Y:S01]  /*10fc0*/  LOP3.LUT R9, R9, 0xffffffc0, RZ, 0xc0, !PT ;  /* 0xffffffc009097812 */ /* 0x000fe200078ec0ff */
[----:B------:R-:W-:Y:S01]  /*10fd0*/  IMAD.IADD R23, R23, 0x1, R25 ;  /* 0x0000000117177824 */ /* 0x000fe200078e0219 */
[----:B------:R-:W-:-:S02]  /*10fe0*/  SHF.R.S32.HI R14, RZ, 0x2, R14 ;  /* 0x00000002ff0e7819 */ /* 0x000fc4000001140e */
[----:B------:R-:W-:Y:S01]  /*10ff0*/  LEA.HI R19, R6, R6, RZ, 0x1 ;  /* 0x0000000606137211 */ /* 0x000fe200078f08ff */
[----:B------:R-:W-:Y:S01]  /*11000*/  IMAD R9, R12, 0x8, R9 ;  /* 0x000000080c097824 */ /* 0x000fe200078e0209 */
[----:B------:R-:W-:Y:S02]  /*11010*/  ISETP.NE.AND P2, PT, R17, 0x1, PT ;  /* 0x000000011100780c */ /* 0x000fe40003f45270 */
[----:B------:R-:W-:Y:S02]  /*11020*/  LEA R14, R13, R14, 0x4 ;  /* 0x0000000e0d0e7211 */ /* 0x000fe400078e20ff */
[----:B------:R-:W-:Y:S01]  /*11030*/  LOP3.LUT R19, R19, 0x3fffffe, RZ, 0xc0, !PT ;  /* 0x03fffffe13137812 */ /* 0x000fe200078ec0ff */
[----:B--2---:R-:W-:Y:S01]  /*11040*/  IMAD.WIDE.U32 R22, R5, c[0x0][0x3e8], R22 ;  /* 0x0000fa0005167a25 */ /* 0x004fe200078e0016 */
[----:B------:R-:W-:Y:S02]  /*11050*/  LOP3.LUT P0, RZ, R16, 0x3, RZ, 0xc0, !PT ;  /* 0x0000000310ff7812 */ /* 0x000fe4000780c0ff */
[----:B------:R-:W-:-:S02]  /*11060*/  IADD3 R16, R14, R9, RZ ;  /* 0x000000090e107210 */ /* 0x000fc40007ffe0ff */
[----:B------:R-:W-:Y:S01]  /*11070*/  LEA.HI R0, R3, R0, RZ, 0x3 ;  /* 0x0000000003007211 */ /* 0x000fe200078f18ff */
[----:B------:R-:W-:Y:S01]  /*11080*/  IMAD.IADD R3, R6, 0x1, -R19 ;  /* 0x0000000106037824 */ /* 0x000fe200078e0a13 */
[----:B------:R-:W-:Y:S01]  /*11090*/  SHF.R.S32.HI R12, RZ, 0x1f, R5 ;  /* 0x0000001fff0c7819 */ /* 0x000fe20000011405 */
[----:B-1----:R-:W-:Y:S01]  /*110a0*/  IMAD R9, R57, 0x80, R16 ;  /* 0x0000008039097824 */ /* 0x002fe200078e0210 */
[----:B------:R-:W-:Y:S01]  /*110b0*/  MOV R18, R20 ;  /* 0x0000001400127202 */ /* 0x000fe20000000f00 */
[----:B------:R-:W-:Y:S02]  /*110c0*/  IMAD R3, R2, 0x8, R3 ;  /* 0x0000000802037824 */ /* 0x000fe400078e0203 */
[----:B------:R-:W-:-:S04]  /*110d0*/  @P2 IMAD.HI.U32 R2, R9, c[0x0][0x4ec], RZ ;  /* 0x00013b0009022a27 */ /* 0x000fc800078e00ff */
[----:B------:R-:W-:Y:S02]  /*110e0*/  IMAD R16, R12, c[0x0][0x490], RZ ;  /* 0x000124000c107a24 */ /* 0x000fe400078e02ff */
[----:B------:R-:W-:Y:S02]  /*110f0*/  IMAD.MOV.U32 R19, RZ, RZ, R21 ;  /* 0x000000ffff137224 */ /* 0x000fe400078e0015 */
[----:B------:R-:W-:Y:S01]  /*11100*/  IMAD.MOV.U32 R13, RZ, RZ, R9 ;  /* 0x000000ffff0d7224 */ /* 0x000fe200078e0009 */
[----:B------:R-:W-:Y:S01]  /*11110*/  @P2 SHF.R.U32.HI R13, RZ, c[0x0][0x4f0], R2 ;  /* 0x00013c00ff0d2a19 */ /* 0x000fe20000011602 */
[C---:B------:R-:W-:Y:S01]  /*11120*/  IMAD R17, R5.reuse, c[0x0][0x494], R16 ;  /* 0x0001250005117a24 */ /* 0x040fe200078e0210 */
[----:B------:R-:W-:Y:S01]  /*11130*/  SHF.R.S32.HI R16, RZ, 0x1f, R224 ;  /* 0x0000001fff107819 */ /* 0x000fe200000114e0 */
[----:B------:R-:W-:Y:S01]  /*11140*/  IMAD.WIDE.U32 R18, R5, c[0x0][0x490], R18 ;  /* 0x0001240005127a25 */ /* 0x000fe200078e0012 */
[----:B------:R-:W-:Y:S02]  /*11150*/  SEL R224, R224, RZ, !P1 ;  /* 0x000000ffe0e07207 */ /* 0x000fe40004800000 */
[----:B------:R-:W-:Y:S01]  /*11160*/  SEL R16, R16, RZ, !P1 ;  /* 0x000000ff10107207 */ /* 0x000fe20004800000 */
[----:B------:R-:W-:Y:S01]  /*11170*/  IMAD.MOV R20, RZ, RZ, -R13 ;  /* 0x000000ffff147224 */ /* 0x000fe200078e0a0d */
[----:B------:R-:W-:Y:S01]  /*11180*/  LEA R2, R15, R6, 0x5 ;  /* 0x000000060f027211 */ /* 0x000fe200078e28ff */
[----:B------:R-:W-:-:S02]  /*11190*/  IMAD R12, R12, c[0x0][0x3e8], RZ ;  /* 0x0000fa000c0c7a24 */ /* 0x000fc400078e02ff */
[----:B------:R-:W-:Y:S01]  /*111a0*/  IMAD.IADD R19, R19, 0x1, R17 ;  /* 0x0000000113137824 */ /* 0x000fe200078e0211 */
[----:B------:R-:W-:Y:S01]  /*111b0*/  LEA R2, R57, R2, 0x7 ;  /* 0x0000000239027211 */ /* 0x000fe200078e38ff */
[----:B------:R-:W-:Y:S02]  /*111c0*/  IMAD R20, R20, c[0x0][0x4e8], R9 ;  /* 0x00013a0014147a24 */ /* 0x000fe400078e0209 */
        /* <DEDUP_REMOVED lines=9> */
[----:B------:R-:W-:Y:S01]  /*11260*/  IMAD R13, R16, c[0x0][0x3f0], RZ ;  /* 0x0000fc00100d7a24 */ /* 0x000fe200078e02ff */
[----:B------:R-:W-:Y:S01]  /*11270*/  SHF.R.S32.HI R9, RZ, 0x1f, R20 ;  /* 0x0000001fff097819 */ /* 0x000fe20000011414 */
[----:B------:R-:W-:Y:S01]  /*11280*/  IMAD.MOV.U32 R5, RZ, RZ, R2 ;  /* 0x000000ffff057224 */ /* 0x000fe200078e0002 */
[----:B------:R-:W-:Y:S01]  /*11290*/  @P2 SHF.R.U32.HI R5, RZ, c[0x0][0x4f0], R17 ;  /* 0x00013c00ff052a19 */ /* 0x000fe20000011611 */
[----:B------:R-:W-:Y:S01]  /*112a0*/  IMAD R13, R224, c[0x0][0x3f4], R13 ;  /* 0x0000fd00e00d7a24 */ /* 0x000fe200078e020d */
[----:B------:R-:W-:Y:S01]  /*112b0*/  SHF.L.U32 R12, R0, 0x3, RZ ;  /* 0x00000003000c7819 */ /* 0x000fe200000006ff */
[----:B------:R-:W-:Y:S02]  /*112c0*/  IMAD R9, R9, c[0x0][0x488], RZ ;  /* 0x0001220009097a24 */ /* 0x000fe400078e02ff */
[----:B------:R-:W-:-:S04]  /*112d0*/  IMAD.WIDE.U32 R24, R224, c[0x0][0x3f0], R22 ;  /* 0x0000fc00e0187a25 */ /* 0x000fc800078e0016 */
[----:B------:R-:W-:Y:S01]  /*112e0*/  IMAD.WIDE.U32 R18, R20, c[0x0][0x488], R18 ;  /* 0x0001220014127a25 */ /* 0x000fe200078e0012 */
[----:B------:R-:W-:-:S03]  /*112f0*/  IADD3 R25, R25, R13, RZ ;  /* 0x0000000d19197210 */ /* 0x000fc60007ffe0ff */
[----:B------:R-:W-:Y:S01]  /*11300*/  IMAD R17, R20, c[0x0][0x48c], R9 ;  /* 0x0001230014117a24 */ /* 0x000fe200078e0209 */
[--C-:B------:R-:W-:Y:S01]  /*11310*/  SHF.R.S32.HI R20, RZ, 0x1f, R5.reuse ;  /* 0x0000001fff147819 */ /* 0x100fe20000011405 */
[----:B------:R-:W-:Y:S01]  /*11320*/  IMAD.SHL.U32 R0, R15, 0x8, RZ ;  /* 0x000000080f007824 */ /* 0x000fe200078e00ff */
[----:B------:R-:W-:Y:S01]  /*11330*/  LOP3.LUT R15, R12, 0xc0, RZ, 0xc0, !PT ;  /* 0x000000c00c0f7812 */ /* 0x000fe200078ec0ff */
[----:B------:R-:W-:Y:S01]  /*11340*/  IMAD.MOV R9, RZ, RZ, -R5 ;  /* 0x000000ffff097224 */ /* 0x000fe200078e0a05 */
[C---:B------:R-:W-:Y:S01]  /*11350*/  LEA R12, P1, R18.reuse, c[0x0][0x450], 0x2 ;  /* 0x00011400120c7a11 */ /* 0x040fe200078210ff */
[----:B------:R-:W-:Y:S01]  /*11360*/  IMAD.IADD R13, R19, 0x1, R17 ;  /* 0x00000001130d7824 */ /* 0x000fe200078e0211 */
[----:B------:R-:W-:Y:S01]  /*11370*/  SHF.R.U32.HI R16, RZ, 0x3, R15 ;  /* 0x00000003ff107819 */ /* 0x000fe2000001160f */
[----:B------:R-:W-:Y:S01]  /*11380*/  IMAD R48, R9, c[0x0][0x4e8], R2 ;  /* 0x00013a0009307a24 */ /* 0x000fe200078e0202 */
[----:B------:R-:W-:Y:S01]  /*11390*/  LOP3.LUT R15, R15, 0x18, R0, 0xf8, !PT ;  /* 0x000000180f0f7812 */ /* 0x000fe200078ef800 */
[----:B------:R-:W-:Y:S01]  /*113a0*/  SHFL.IDX PT, R22, R12, RZ, 0x1c1f ;  /* 0x001c1fff0c167589 */ /* 0x000fe200000e0000 */
[----:B------:R-:W-:Y:S01]  /*113b0*/  LEA.HI.X R9, R18, c[0x0][0x454], R13, 0x2, P1 ;  /* 0x0001150012097a11 */ /* 0x000fe200008f140d */
[----:B-----5:R-:W-:Y:S01]  /*113c0*/  IMAD R2, R7, c[0x0][0x4e8], RZ ;  /* 0x00013a0007027a24 */ /* 0x020fe200078e02ff */
[----:B------:R-:W-:Y:S01]  /*113d0*/  LOP3.LUT R16, R15, R16, RZ, 0x3c, !PT ;  /* 0x000000100f107212 */ /* 0x000fe200078e3cff */
[----:B------:R-:W-:Y:S01]  /*113e0*/  SHFL.IDX PT, R18, R12, 0x1, 0x1c1f ;  /* 0x003c1f000c127f89 */ /* 0x000fe200000e0000 */
[----:B------:R-:W-:-:S02]  /*113f0*/  IMAD R7, R57, 0x80, R14 ;  /* 0x0000008039077824 */ /* 0x000fc400078e020e */
[----:B------:R-:W-:Y:S01]  /*11400*/  IMAD R20, R20, c[0x0][0x3e0], RZ ;  /* 0x0000f80014147a24 */ /* 0x000fe200078e02ff */
[----:B------:R-:W1:Y:S01]  /*11410*/  SHFL.IDX PT, R23, R9, RZ, 0x1c1f ;  /* 0x001c1fff09177589 */ /* 0x000e6200000e0000 */
[----:B------:R-:W-:Y:S01]  /*11420*/  IMAD.WIDE.U32 R24, R5, c[0x0][0x3e0], R24 ;  /* 0x0000f80005187a25 */ /* 0x000fe200078e0018 */
[C---:B------:R-:W-:Y:S02]  /*11430*/  IADD3 R15, R7.reuse, 0x8, RZ ;  /* 0x00000008070f7810 */ /* 0x040fe40007ffe0ff */
[----:B------:R-:W2:Y:S01]  /*11440*/  SHFL.IDX PT, R19, R9, 0x1, 0x1c1f ;  /* 0x003c1f0009137f89 */ /* 0x000ea200000e0000 */
[-C--:B------:R-:W-:Y:S01]  /*11450*/  ISETP.GE.OR P3, PT, R7, R2.reuse, P0 ;  /* 0x000000020700720c */ /* 0x080fe20000766670 */
[----:B------:R-:W-:Y:S01]  /*11460*/  IMAD R20, R5, c[0x0][0x3e4], R20 ;  /* 0x0000f90005147a24 */ /* 0x000fe200078e0214 */
[C---:B------:R-:W-:Y:S01]  /*11470*/  IADD3 R13, R7.reuse, 0x40, RZ ;  /* 0x00000040070d7810 */ /* 0x040fe20007ffe0ff */
[----:B------:R-:W-:Y:S01]  /*11480*/  SHFL.IDX PT, R50, R12, 0x2, 0x1c1f ;  /* 0x005c1f000c327f89 */ /* 0x000fe200000e0000 */
[----:B------:R-:W-:Y:S01]  /*11490*/  IADD3 R7, R7, 0x48, RZ ;  /* 0x0000004807077810 */ /* 0x000fe20007ffe0ff */
[----:B------:R-:W-:Y:S01]  /*114a0*/  IMAD.U32 R16, R3, 0x20, R16 ;  /* 0x0000002003107824 */ /* 0x000fe200078e0010 */
[-C--:B------:R-:W-:Y:S01]  /*114b0*/  ISETP.GE.OR P2, PT, R15, R2.reuse, P0 ;  /* 0x000000020f00720c */ /* 0x080fe20000746670 */
[----:B------:R-:W3:Y:S01]  /*114c0*/  SHFL.IDX PT, R51, R9, 0x2, 0x1c1f ;  /* 0x005c1f0009337f89 */ /* 0x000ee200000e0000 */
[-C--:B------:R-:W-:Y:S01]  /*114d0*/  ISETP.GE.OR P1, PT, R13, R2.reuse, P0 ;  /* 0x000000020d00720c */ /* 0x080fe20000726670 */
[----:B------:R-:W-:Y:S01]  /*114e0*/  IMAD.SHL.U32 R58, R16, 0x2, RZ ;  /* 0x00000002103a7824 */ /* 0x000fe200078e00ff */
[----:B------:R-:W-:Y:S01]  /*114f0*/  ISETP.GE.OR P0, PT, R7, R2, P0 ;  /* 0x000000020700720c */ /* 0x000fe20000706670 */
[----:B------:R-:W-:Y:S01]  /*11500*/  SHFL.IDX PT, R52, R12, 0x3, 0x1c1f ;  /* 0x007c1f000c347f89 */ /* 0x000fe200000e0000 */
[----:B------:R-:W-:Y:S01]  /*11510*/  SHF.R.S32.HI R5, RZ, 0x1f, R48 ;  /* 0x0000001fff057819 */ /* 0x000fe20000011430 */
[----:B------:R-:W-:Y:S01]  /*11520*/  IMAD R57, R57, 0x80, R6 ;  /* 0x0000008039397824 */ /* 0x000fe200078e0206 */
[----:B------:R-:W-:Y:S01]  /*11530*/  IADD3 R25, R25, R20, RZ ;  /* 0x0000001419197210 */ /* 0x000fe20007ffe0ff */
[----:B------:R-:W4:Y:S02]  /*11540*/  SHFL.IDX PT, R53, R9, 0x3, 0x1c1f ;  /* 0x007c1f0009357f89 */ /* 0x000f2400000e0000 */
[----:B------:R-:W-:-:S02]  /*11550*/  IMAD R5, R5, c[0x0][0x3d8], RZ ;  /* 0x0000f60005057a24 */ /* 0x000fc400078e02ff */
[----:B-1----:R-:W-:Y:S02]  /*11560*/  @!P3 ST.E [R22.64], R4 ;  /* 0x000000041600b985 */ /* 0x002fe4000c101908 */
[C---:B------:R-:W-:Y:S02]  /*11570*/  IMAD R3, R48.reuse, c[0x0][0x3dc], R5 ;  /* 0x0000f70030037a24 */ /* 0x040fe400078e0205 */
[----:B--2---:R-:W-:Y:S01]  /*11580*/  @!P2 ST.E [R18.64], R8 ;  /* 0x000000081200a985 */ /* 0x004fe2000c101908 */
[----:B------:R-:W-:-:S05]  /*11590*/  IMAD.WIDE.U32 R48, R48, c[0x0][0x3d8], R24 ;  /* 0x0000f60030307a25 */ /* 0x000fca00078e0018 */
[----:B------:R-:W-:Y:S01]  /*115a0*/  IADD3 R3, R49, R3, RZ ;  /* 0x0000000331037210 */ /* 0x000fe20007ffe0ff */
[----:B---3--:R-:W-:Y:S04]  /*115b0*/  @!P1 ST.E [R50.64], R10 ;  /* 0x0000000a32009985 */ /* 0x008fe8000c101908 */
[----:B----4-:R1:W-:Y:S04]  /*115c0*/  @!P0 ST.E [R52.64], R11 ;  /* 0x0000000b34008985 */ /* 0x0103e8000c101908 */
[----:B------:R2:W3:Y:S04]  /*115d0*/  LDS.128 R44, [R58+0x880] ;  /* 0x000880003a2c7984 */ /* 0x0004e80000000c00 */
[----:B------:R2:W4:Y:S04]  /*115e0*/  LDS.128 R40, [R58+0x1080] ;  /* 0x001080003a287984 */ /* 0x0005280000000c00 */
[----:B------:R2:W2:Y:S04]  /*115f0*/  LDS.128 R36, [R58+0x1880] ;  /* 0x001880003a247984 */ /* 0x0004a80000000c00 */
[----:B------:R2:W2:Y:S04]  /*11600*/  LDS.128 R32, [R58+0x2880] ;  /* 0x002880003a207984 */ /* 0x0004a80000000c00 */
[----:B------:R2:W2:Y:S04]  /*11610*/  LDS.128 R28, [R58+0x3080] ;  /* 0x003080003a1c7984 */ /* 0x0004a80000000c00 */
[----:B------:R2:W2:Y:S01]  /*11620*/  LDS.128 R24, [R58+0x3880] ;  /* 0x003880003a187984 */ /* 0x0004a20000000c00 */
[----:B-1----:R-:W-:-:S03]  /*11630*/  LEA R52, P0, R48, c[0x0][0x380], 0x1 ;  /* 0x0000e00030347a11 */ /* 0x002fc600078008ff */
[----:B------:R1:W1:Y:S01]  /*11640*/  LDS.128 R20, [R58+0x4880] ;  /* 0x004880003a147984 */ /* 0x0002620000000c00 */
[----:B------:R-:W-:-:S03]  /*11650*/  LEA.HI.X R3, R48, c[0x0][0x384], R3, 0x1, P0 ;  /* 0x0000e10030037a11 */ /* 0x000fc600000f0c03 */
[----:B------:R1:W1:Y:S01]  /*11660*/  LDS.128 R16, [R58+0x5080] ;  /* 0x005080003a107984 */ /* 0x0002620000000c00 */
[----:B------:R-:W-:-:S03]  /*11670*/  ISETP.GE.AND P0, PT, R57, R2, PT ;  /* 0x000000023900720c */ /* 0x000fc60003f06270 */
[----:B------:R1:W1:Y:S04]  /*11680*/  LDS.128 R12, [R58+0x5880] ;  /* 0x005880003a0c7984 */ /* 0x0002680000000c00 */
[----:B------:R1:W1:Y:S04]  /*11690*/  SHFL.IDX PT, R60, R52, RZ, 0x1c1f ;  /* 0x001c1fff343c7589 */ /* 0x00026800000e0000 */
[----:B------:R1:W1:Y:S02]  /*116a0*/  SHFL.IDX PT, R61, R3, RZ, 0x1c1f ;  /* 0x001c1fff033d7589 */ /* 0x00026400000e0000 */
[----:B------:R-:W-:Y:S05]  /*116b0*/  @P0 BRA `(.L_x_334) ;  /* 0x0000014000000947 */ /* 0x000fea0003800000 */
[----:B---3--:R-:W3:Y:S01]  /*116c0*/  LDS.128 R48, [R58+0x80] ;  /* 0x000080003a307984 */ /* 0x008ee20000000c00 */
[----:B------:R-:W-:-:S02]  /*116d0*/  IADD3 R56, R0, 0x20, RZ ;  /* 0x0000002000387810 */ /* 0x000fc40007ffe0ff */
[----:B------:R-:W-:Y:S01]  /*116e0*/  IADD3 R54, R0, 0x40, RZ ;  /* 0x0000004000367810 */ /* 0x000fe20007ffe0ff */
[----:B------:R-:W5:Y:S01]  /*116f0*/  LDS.128 R8, [R58+0x2080] ;  /* 0x002080003a087984 */ /* 0x000f620000000c00 */
[----:B------:R-:W-:Y:S02]  /*11700*/  ISETP.GE.AND P1, PT, R56, c[0x0][0x3c8], PT ;  /* 0x0000f20038007a0c */ /* 0x000fe40003f26270 */
[----:B------:R-:W-:Y:S01]  /*11710*/  ISETP.GE.AND P0, PT, R54, c[0x0][0x3c8], PT ;  /* 0x0000f20036007a0c */ /* 0x000fe20003f06270 */
[----:B------:R4:W2:Y:S01]  /*11720*/  LDS.128 R4, [R58+0x4080] ;  /* 0x004080003a047984 */ /* 0x0008a20000000c00 */
[----:B------:R-:W-:-:S09]  /*11730*/  ISETP.GE.AND P2, PT, R0, c[0x0][0x3c8], PT ;  /* 0x0000f20000007a0c */ /* 0x000fd20003f46270 */
[----:B------:R-:W-:Y:S02]  /*11740*/  @!P1 SHF.R.S32.HI R55, RZ, 0x1f, R56 ;  /* 0x0000001fff379819 */ /* 0x000fe40000011438 */
[----:B------:R-:W-:Y:S02]  /*11750*/  @!P0 SHF.R.S32.HI R53, RZ, 0x1f, R54 ;  /* 0x0000001fff358819 */ /* 0x000fe40000011436 */
[----:B------:R-:W-:Y:S02]  /*11760*/  @!P1 LEA.HI R55, R55, R56, RZ, 0x3 ;  /* 0x0000003837379211 */ /* 0x000fe400078f18ff */
[----:B------:R-:W-:Y:S02]  /*11770*/  @!P0 LEA.HI R53, R53, R54, RZ, 0x3 ;  /* 0x0000003635358211 */ /* 0x000fe400078f18ff */
[----:B------:R-:W-:Y:S02]  /*11780*/  @!P1 LOP3.LUT R55, R55, 0xfffffff8, RZ, 0xc0, !PT ;  /* 0xfffffff837379812 */ /* 0x000fe400078ec0ff */
[----:B------:R-:W-:Y:S01]  /*11790*/  @!P0 LOP3.LUT R53, R53, 0xfffffff8, RZ, 0xc0, !PT ;  /* 0xfffffff835358812 */ /* 0x000fe200078ec0ff */
[----:B-12-4-:R-:W-:-:S04]  /*117a0*/  @!P2 IMAD.WIDE R58, R0, 0x2, R60 ;  /* 0x00000002003aa825 */ /* 0x016fc800078e023c */
[----:B------:R-:W-:-:S04]  /*117b0*/  @!P1 IMAD.WIDE R54, R55, 0x2, R60 ;  /* 0x0000000237369825 */ /* 0x000fc800078e023c */
[----:B------:R-:W-:Y:S01]  /*117c0*/  @!P0 IMAD.WIDE R60, R53, 0x2, R60 ;  /* 0x00000002353c8825 */ /* 0x000fe200078e023c */
[----:B---3--:R1:W-:Y:S04]  /*117d0*/  @!P2 ST.E.128 [R58.64], R48 ;  /* 0x000000303a00a985 */ /* 0x0083e8000c101d08 */
[----:B-----5:R1:W-:Y:S04]  /*117e0*/  @!P1 ST.E.128 [R54.64], R8 ;  /* 0x0000000836009985 */ /* 0x0203e8000c101d08 */
[----:B------:R1:W-:Y:S02]  /*117f0*/  @!P0 ST.E.128 [R60.64], R4 ;  /* 0x000000043c008985 */ /* 0x0003e4000c101d08 */
.L_x_334:
[----:B---3--:R-:W-:Y:S05]  /*11800*/  BSYNC B0 ;  /* 0x0000000000007941 */ /* 0x008fea0003800000 */
.L_x_333:
[----:B-1----:R-:W-:Y:S01]  /*11810*/  IADD3 R5, R57, 0x20, RZ ;  /* 0x0000002039057810 */ /* 0x002fe20007ffe0ff */
[----:B------:R1:W3:Y:S01]  /*11820*/  SHFL.IDX PT, R9, R3, 0x1, 0x1c1f ;  /* 0x003c1f0003097f89 */ /* 0x0002e200000e0000 */
[----:B------:R-:W-:Y:S02]  /*11830*/  BSSY B0, `(.L_x_335) ;  /* 0x0000015000007945 */ /* 0x000fe40003800000 */
[----:B------:R-:W-:Y:S01]  /*11840*/  ISETP.GE.AND P0, PT, R5, R2, PT ;  /* 0x000000020500720c */ /* 0x000fe20003f06270 */
[----:B------:R1:W4:-:S12]  /*11850*/  SHFL.IDX PT, R8, R52, 0x1, 0x1c1f ;  /* 0x003c1f0034087f89 */ /* 0x00031800000e0000 */
        /* <DEDUP_REMOVED lines=16> */
[----:B--2---:R3:W-:Y:S04]  /*11960*/  @!P1 ST.E.128 [R6.64], R32 ;  /* 0x0000002006009985 */ /* 0x0047e8000c101d08 */
[----:B------:R3:W-:Y:S02]  /*11970*/  @!P0 ST.E.128 [R4.64], R20 ;  /* 0x0000001404008985 */ /* 0x0007e4000c101d08 */
.L_x_336:
[----:B------:R-:W-:Y:S05]  /*11980*/  BSYNC B0 ;  /* 0x0000000000007941 */ /* 0x000fea0003800000 */
.L_x_335:
[----:B---3--:R-:W-:Y:S01]  /*11990*/  IADD3 R5, R57, 0x40, RZ ;  /* 0x0000004039057810 */ /* 0x008fe20007ffe0ff */
[----:B------:R3:W1:Y:S01]  /*119a0*/  SHFL.IDX PT, R9, R3, 0x2, 0x1c1f ;  /* 0x005c1f0003097f89 */ /* 0x00066200000e0000 */
[----:B------:R-:W-:Y:S02]  /*119b0*/  BSSY B0, `(.L_x_337) ;  /* 0x0000015000007945 */ /* 0x000fe40003800000 */
[----:B------:R-:W-:Y:S01]  /*119c0*/  ISETP.GE.AND P0, PT, R5, R2, PT ;  /* 0x000000020500720c */ /* 0x000fe20003f06270 */
[----:B----4-:R3:W4:-:S12]  /*119d0*/  SHFL.IDX PT, R8, R52, 0x2, 0x1c1f ;  /* 0x005c1f0034087f89 */ /* 0x01071800000e0000 */
        /* <DEDUP_REMOVED lines=18> */
.L_x_338:
[----:B------:R-:W-:Y:S05]  /*11b00*/  BSYNC B0 ;  /* 0x0000000000007941 */ /* 0x000fea0003800000 */
.L_x_337:
[----:B------:R-:W-:Y:S01]  /*11b10*/  IADD3 R57, R57, 0x60, RZ ;  /* 0x0000006039397810 */ /* 0x000fe20007ffe0ff */
[----:B-1----:R1:W3:Y:S03]  /*11b20*/  SHFL.IDX PT, R5, R3, 0x3, 0x1c1f ;  /* 0x007c1f0003057f89 */ /* 0x0022e600000e0000 */
[----:B------:R-:W-:Y:S01]  /*11b30*/  ISETP.GE.AND P0, PT, R57, R2, PT ;  /* 0x000000023900720c */ /* 0x000fe20003f06270 */
[----:B------:R1:W4:-:S12]  /*11b40*/  SHFL.IDX PT, R4, R52, 0x3, 0x1c1f ;  /* 0x007c1f0034047f89 */ /* 0x00031800000e0000 */
[----:B------:R-:W-:Y:S05]  /*11b50*/  @P0 EXIT ;  /* 0x000000000000094d */ /* 0x000fea0003800000 */
[C---:B-1-3--:R-:W-:Y:S02]  /*11b60*/  IADD3 R3, R0.reuse, 0x20, RZ ;  /* 0x0000002000037810 */ /* 0x04afe40007ffe0ff */
[C---:B------:R-:W-:Y:S02]  /*11b70*/  ISETP.GE.AND P1, PT, R0.reuse, c[0x0][0x3c8], PT ;  /* 0x0000f20000007a0c */ /* 0x040fe40003f26270 */
[----:B------:R-:W-:Y:S02]  /*11b80*/  ISETP.GE.AND P0, PT, R3, c[0x0][0x3c8], PT ;  /* 0x0000f20003007a0c */ /* 0x000fe40003f06270 */
[----:B------:R-:W-:-:S09]  /*11b90*/  IADD3 R9, R0, 0x40, RZ ;  /* 0x0000004000097810 */ /* 0x000fd20007ffe0ff */
[----:B----4-:R-:W-:Y:S02]  /*11ba0*/  @!P1 IMAD.WIDE R6, R0, 0x2, R4 ;  /* 0x0000000200069825 */ /* 0x010fe400078e0204 */
[----:B------:R-:W-:-:S03]  /*11bb0*/  @!P0 SHF.R.S32.HI R2, RZ, 0x1f, R3 ;  /* 0x0000001fff028819 */ /* 0x000fc60000011403 */
[----:B--2---:R1:W-:Y:S01]  /*11bc0*/  @!P1 ST.E.128 [R6.64], R36 ;  /* 0x0000002406009985 */ /* 0x0043e2000c101d08 */
        /* <DEDUP_REMOVED lines=12> */
.L_x_331:
[----:B------:R-:W-:Y:S01]  /*11c90*/  ISETP.NE.U32.AND P1, PT, RZ, c[0x0][0x508], PT ;  /* 0x00014200ff007a0c */ /* 0x000fe20003f25070 */
[----:B------:R-:W-:Y:S01]  /*11ca0*/  IMAD.MOV.U32 R7, RZ, RZ, 0x4 ;  /* 0x00000004ff077424 */ /* 0x000fe200078e00ff */
[----:B------:R-:W-:Y:S02]  /*11cb0*/  ISETP.NE.U32.AND P0, PT, RZ, c[0x0][0x500], PT ;  /* 0x00014000ff007a0c */ /* 0x000fe40003f05070 */
[----:B------:R-:W-:Y:S01]  /*11cc0*/  ISETP.NE.AND.EX P1, PT, RZ, c[0x0][0x50c], PT, P1 ;  /* 0x00014300ff007a0c */ /* 0x000fe20003f25310 */
[----:B------:R-:W-:Y:S01]  /*11cd0*/  IMAD.WIDE R4, R224, R7, c[0x0][0x500] ;  /* 0x00014000e0047625 */ /* 0x000fe200078e0207 */
[----:B------:R-:W-:-:S03]  /*11ce0*/  ISETP.NE.AND.EX P0, PT, RZ, c[0x0][0x504], PT, P0 ;  /* 0x00014100ff007a0c */ /* 0x000fc60003f05300 */
[----:B------:R-:W-:-:S08]  /*11cf0*/  IMAD.MOV.U32 R2, RZ, RZ, c[0x0][0x388] ;  /* 0x0000e200ff027624 */ /* 0x000fd000078e00ff */
        /* <DEDUP_REMOVED lines=8> */
[----:B-----5:R-:W2:Y:S04]  /*11d80*/  LDG.E R2, [R4.64] ;  /* 0x0000000804027981 */ /* 0x020ea8000c1e1900 */
[----:B------:R-:W2:Y:S02]  /*11d90*/  LDG.E R3, [R4.64+0x4] ;  /* 0x0000040804037981 */ /* 0x000ea4000c1e1900 */
[----:B--2---:R-:W-:-:S02]  /*11da0*/  IADD3 R2, -R2, R3, RZ ;  /* 0x0000000302027210 */ /* 0x004fc40007ffe1ff */
.L_x_339:
[----:B-1----:R-:W1:Y:S01]  /*11db0*/  S2R R0, SR_TID.X ;  /* 0x0000000000007919 */ /* 0x002e620000002100 */
[----:B------:R-:W-:Y:S01]  /*11dc0*/  SHF.R.S32.HI R9, RZ, 0x1f, R224 ;  /* 0x0000001fff097819 */ /* 0x000fe200000114e0 */
[----:B------:R-:W-:Y:S01]  /*11dd0*/  BSSY B0, `(.L_x_340) ;  /* 0x0000028000007945 */ /* 0x000fe20003800000 */
[----:B------:R-:W-:-:S02]  /*11de0*/  SEL R224, R224, RZ, !P0 ;  /* 0x000000ffe0e07207 */ /* 0x000fc40004000000 */
[----:B------:R-:W-:Y:S02]  /*11df0*/  SEL R9, R9, RZ, !P0 ;  /* 0x000000ff09097207 */ /* 0x000fe40004000000 */
[----:B-1----:R-:W-:-:S13]  /*11e00*/  ISETP.GT.AND P1, PT, R0, 0x7f, PT ;  /* 0x0000007f0000780c */ /* 0x002fda0003f24270 */
        /* <DEDUP_REMOVED lines=9> */
[----:B------:R-:W-:Y:S01]  /*11ea0*/  MOV R10, R12 ;  /* 0x0000000c000a7202 */ /* 0x000fe20000000f00 */
[----:B------:R-:W-:Y:S01]  /*11eb0*/  IMAD.MOV.U32 R6, RZ, RZ, R7 ;  /* 0x000000ffff067224 */ /* 0x000fe200078e0007 */
[----:B------:R-:W-:-:S13]  /*11ec0*/  ISETP.NE.AND P0, PT, R3, 0x1, PT ;  /* 0x000000010300780c */ /* 0x000fda0003f05270 */
[----:B------:R-:W-:-:S05]  /*11ed0*/  @P0 IMAD.HI.U32 R5, R7, c[0x0][0x4ec], RZ ;  /* 0x00013b0007050a27 */ /* 0x000fca00078e00ff */
[----:B------:R-:W-:Y:S01]  /*11ee0*/  @P0 SHF.R.U32.HI R6, RZ, c[0x0][0x4f0], R5 ;  /* 0x00013c00ff060a19 */ /* 0x000fe20000011605 */
[----:B-1----:R-:W-:Y:S01]  /*11ef0*/  IMAD.WIDE.U32 R10, R4, c[0x0][0x490], R10 ;  /* 0x00012400040a7a25 */ /* 0x002fe200078e000a */
[----:B------:R-:W-:Y:S02]  /*11f00*/  SHF.R.S32.HI R3, RZ, 0x1f, R4 ;  /* 0x0000001fff037819 */ /* 0x000fe40000011404 */
[----:B------:R-:W-:-:S03]  /*11f10*/  SHF.R.S32.HI R8, RZ, 0x1f, R6 ;  /* 0x0000001fff087819 */ /* 0x000fc60000011406 */
[----:B------:R-:W-:-:S04]  /*11f20*/  IMAD R3, R3, c[0x0][0x490], RZ ;  /* 0x0001240003037a24 */ /* 0x000fc800078e02ff */
[----:B------:R-:W-:Y:S01]  /*11f30*/  IMAD R3, R4, c[0x0][0x494], R3 ;  /* 0x0001250004037a24 */ /* 0x000fe200078e0203 */
[----:B------:R-:W-:-:S03]  /*11f40*/  IADD3 R4, -R6, RZ, RZ ;  /* 0x000000ff06047210 */ /* 0x000fc60007ffe1ff */
[----:B------:R-:W-:Y:S02]  /*11f50*/  IMAD.IADD R11, R3, 0x1, R11 ;  /* 0x00000001030b7824 */ /* 0x000fe400078e020b */
[----:B------:R-:W-:Y:S02]  /*11f60*/  IMAD R3, R9, c[0x0][0x498], RZ ;  /* 0x0001260009037a24 */ /* 0x000fe400078e02ff */
[----:B------:R-:W-:Y:S02]  /*11f70*/  IMAD R4, R4, c[0x0][0x4e8], R7 ;  /* 0x00013a0004047a24 */ /* 0x000fe400078e0207 */
[----:B------:R-:W-:-:S03]  /*11f80*/  IMAD.WIDE.U32 R10, R224, c[0x0][0x498], R10 ;  /* 0x00012600e00a7a25 */ /* 0x000fc600078e000a */
[----:B------:R-:W-:Y:S01]  /*11f90*/  SHF.R.S32.HI R5, RZ, 0x1f, R4 ;  /* 0x0000001fff057819 */ /* 0x000fe20000011404 */
[----:B------:R-:W-:Y:S01]  /*11fa0*/  IMAD R3, R224, c[0x0][0x49c], R3 ;  /* 0x00012700e0037a24 */ /* 0x000fe200078e0203 */
[----:B------:R-:W-:-:S03]  /*11fb0*/  IADD3 R6, P0, R6, R10, RZ ;  /* 0x0000000a06067210 */ /* 0x000fc60007f1e0ff */
[----:B------:R-:W-:Y:S01]  /*11fc0*/  IMAD R5, R5, c[0x0][0x488], RZ ;  /* 0x0001220005057a24 */ /* 0x000fe200078e02ff */
[----:B------:R-:W-:Y:S02]  /*11fd0*/  IADD3.X R7, R8, R11, R3, P0, !PT ;  /* 0x0000000b08077210 */ /* 0x000fe400007fe403 */
[----:B------:R-:W-:Y:S01]  /*11fe0*/  MOV R3, 0xff800000 ;  /* 0xff80000000037802 */ /* 0x000fe20000000f00 */
[C---:B------:R-:W-:Y:S02]  /*11ff0*/  IMAD R5, R4.reuse, c[0x0][0x48c], R5 ;  /* 0x0001230004057a24 */ /* 0x040fe400078e0205 */
[----:B------:R-:W-:-:S05]  /*12000*/  IMAD.WIDE.U32 R6, R4, c[0x0][0x488], R6 ;  /* 0x0001220004067a25 */ /* 0x000fca00078e0006 */
[----:B------:R-:W-:Y:S02]  /*12010*/  IADD3 R5, R7, R5, RZ ;  /* 0x0000000507057210 */ /* 0x000fe40007ffe0ff */
[----:B------:R-:W-:-:S04]  /*12020*/  LEA R4, P0, R6, c[0x0][0x450], 0x2 ;  /* 0x0001140006047a11 */ /* 0x000fc800078010ff */
[----:B------:R-:W-:-:S05]  /*12030*/  LEA.HI.X R5, R6, c[0x0][0x454], R5, 0x2, P0 ;  /* 0x0001150006057a11 */ /* 0x000fca00000f1405 */
[----:B------:R1:W-:Y:S04]  /*12040*/  STG.E [R4.64], R3 ;  /* 0x0000000304007986 */ /* 0x0003e8000c101908 */
.L_x_341:
[----:B------:R-:W-:Y:S05]  /*12050*/  BSYNC B0 ;  /* 0x0000000000007941 */ /* 0x000fea0003800000 */
.L_x_340:
[----:B------:R-:W2:Y:S01]  /*12060*/  S2R R7, SR_CTAID.Y ;  /* 0x0000000000077919 */ /* 0x000ea20000002600 */
[----:B-1----:R-:W-:Y:S01]  /*12070*/  SHF.R.S32.HI R3, RZ, 0x1f, R0 ;  /* 0x0000001fff037819 */ /* 0x002fe20000011400 */
[----:B------:R-:W-:Y:S01]  /*12080*/  IMAD R5, R13, c[0x0][0x3a0], RZ ;  /* 0x0000e8000d057a24 */ /* 0x000fe200078e02ff */
[----:B------:R-:W-:Y:S01]  /*12090*/  BSSY B0, `(.L_x_342) ;  /* 0x000003f000007945 */ /* 0x000fe20003800000 */
[----:B------:R-:W1:Y:S01]  /*120a0*/  S2R R8, SR_CTAID.X ;  /* 0x0000000000087919 */ /* 0x000e620000002500 */
[----:B------:R-:W-:Y:S01]  /*120b0*/  LEA.HI R4, R3, R0, RZ, 0x2 ;  /* 0x0000000003047211 */ /* 0x000fe200078f10ff */
[C---:B------:R-:W-:Y:S01]  /*120c0*/  IMAD R10, R12.reuse, c[0x0][0x3a4], R5 ;  /* 0x0000e9000c0a7a24 */ /* 0x040fe200078e0205 */
[----:B------:R-:W-:Y:S01]  /*120d0*/  MOV R3, c[0x0][0x4e8] ;  /* 0x00013a0000037a02 */ /* 0x000fe20000000f00 */
[----:B------:R-:W-:Y:S01]  /*120e0*/  IMAD.WIDE.U32 R12, R12, c[0x0][0x3a0], RZ ;  /* 0x0000e8000c0c7a25 */ /* 0x000fe200078e00ff */
[----:B------:R-:W-:Y:S02]  /*120f0*/  LOP3.LUT R5, R4, 0xfffffffc, RZ, 0xc0, !PT ;  /* 0xfffffffc04057812 */ /* 0x000fe400078ec0ff */
[----:B------:R-:W-:Y:S01]  /*12100*/  ISETP.NE.AND P0, PT, R3, 0x1, PT ;  /* 0x000000010300780c */ /* 0x000fe20003f05270 */
[----:B------:R-:W-:Y:S01]  /*12110*/  IMAD R9, R9, c[0x0][0x3f0], RZ ;  /* 0x0000fc0009097a24 */ /* 0x000fe200078e02ff */
[----:B------:R-:W-:Y:S01]  /*12120*/  SHF.R.S32.HI R4, RZ, 0x2, R4 ;  /* 0x00000002ff047819 */ /* 0x000fe20000011404 */
[----:B------:R-:W-:Y:S01]  /*12130*/  IMAD.IADD R5, R0, 0x1, -R5 ;  /* 0x0000000100057824 */ /* 0x000fe200078e0a05 */
[----:B------:R-:W-:Y:S01]  /*12140*/  IADD3 R13, R13, R10, RZ ;  /* 0x0000000a0d0d7210 */ /* 0x000fe20007ffe0ff */
[----:B------:R-:W-:-:S02]  /*12150*/  IMAD R9, R224, c[0x0][0x3f4], R9 ;  /* 0x0000fd00e0097a24 */ /* 0x000fc400078e0209 */
[----:B-----5:R-:W-:Y:S01]  /*12160*/  IMAD R2, R2, c[0x0][0x4e8], RZ ;  /* 0x00013a0002027a24 */ /* 0x020fe200078e02ff */
[C---:B------:R-:W-:Y:S02]  /*12170*/  LEA R3, R5.reuse, R4, 0x5 ;  /* 0x0000000405037211 */ /* 0x040fe400078e28ff */
[----:B------:R-:W-:Y:S02]  /*12180*/  SHF.L.U32 R11, R5, 0x3, RZ ;  /* 0x00000003050b7819 */ /* 0x000fe400000006ff */
[----:B--2---:R-:W-:Y:S01]  /*12190*/  SHF.R.S32.HI R6, RZ, 0x1f, R7 ;  /* 0x0000001fff067819 */ /* 0x004fe20000011407 */
[----:B------:R-:W-:Y:S01]  /*121a0*/  IMAD.WIDE.U32 R12, R7, c[0x0][0x3e8], R12 ;  /* 0x0000fa00070c7a25 */ /* 0x000fe200078e000c */
[----:B------:R-:W-:-:S03]  /*121b0*/  IADD3 R5, R11, 0x20, RZ ;  /* 0x000000200b057810 */ /* 0x000fc60007ffe0ff */
[----:B------:R-:W-:Y:S02]  /*121c0*/  IMAD R6, R6, c[0x0][0x3e8], RZ ;  /* 0x0000fa0006067a24 */ /* 0x000fe400078e02ff */
[----:B-1----:R-:W-:Y:S02]  /*121d0*/  IMAD R3, R8, 0x80, R3 ;  /* 0x0000008008037824 */ /* 0x002fe400078e0203 */
[----:B------:R-:W-:Y:S02]  /*121e0*/  IMAD R6, R7, c[0x0][0x3ec], R6 ;  /* 0x0000fb0007067a24 */ /* 0x000fe400078e0206 */
[----:B------:R-:W-:-:S03]  /*121f0*/  @P0 IMAD.HI.U32 R0, R3, c[0x0][0x4ec], RZ ;  /* 0x00013b0003000a27 */ /* 0x000fc600078e00ff */
[----:B------:R-:W-:Y:S02]  /*12200*/  IADD3 R13, R6, R13, RZ ;  /* 0x0000000d060d7210 */ /* 0x000fe40007ffe0ff */
[----:B------:R-:W-:Y:S02]  /*12210*/  MOV R6, R3 ;  /* 0x0000000300067202 */ /* 0x000fe40000000f00 */
[----:B------:R-:W-:Y:S01]  /*12220*/  @P0 SHF.R.U32.HI R6, RZ, c[0x0][0x4f0], R0 ;  /* 0x00013c00ff060a19 */ /* 0x000fe20000011600 */
[----:B------:R-:W-:-:S03]  /*12230*/  IMAD.WIDE.U32 R12, R224, c[0x0][0x3f0], R12 ;  /* 0x0000fc00e00c7a25 */ /* 0x000fc600078e000c */
[--C-:B------:R-:W-:Y:S01]  /*12240*/  SHF.R.S32.HI R7, RZ, 0x1f, R6.reuse ;  /* 0x0000001fff077819 */ /* 0x100fe20000011406 */
[----:B------:R-:W-:Y:S01]  /*12250*/  IMAD.MOV R0, RZ, RZ, -R6 ;  /* 0x000000ffff007224 */ /* 0x000fe200078e0a06 */
[----:B------:R-:W-:Y:S02]  /*12260*/  IADD3 R13, R13, R9, RZ ;  /* 0x000000090d0d7210 */ /* 0x000fe40007ffe0ff */
[----:B------:R-:W-:Y:S01]  /*12270*/  LEA R9, R8, R4, 0x7 ;  /* 0x0000000408097211 */ /* 0x000fe200078e38ff */
[----:B------:R-:W-:Y:S01]  /*12280*/  IMAD R7, R7, c[0x0][0x3e0], RZ ;  /* 0x0000f80007077a24 */ /* 0x000fe200078e02ff */
[----:B------:R-:W-:Y:S01]  /*12290*/  IADD3 R4, R11, 0x40, RZ ;  /* 0x000000400b047810 */ /* 0x000fe20007ffe0ff */
[----:B------:R-:W-:Y:S02]  /*122a0*/  IMAD R0, R0, c[0x0][0x4e8], R3 ;  /* 0x00013a0000007a24 */ /* 0x000fe400078e0203 */
        /* <DEDUP_REMOVED lines=29> */
.L_x_343:
[----:B------:R-:W-:Y:S05]  /*12480*/  BSYNC B0 ;  /* 0x0000000000007941 */ /* 0x000fea0003800000 */
.L_x_342:
[----:B--23--:R-:W-:Y:S01]  /*12490*/  IADD3 R7, R9, 0x20, RZ ;  /* 0x0000002009077810 */ /* 0x00cfe20007ffe0ff */
[----:B------:R2:W3:Y:S01]  /*124a0*/  SHFL.IDX PT, R13, R0, 0x1, 0x1c1f ;  /* 0x003c1f00000d7f89 */ /* 0x0004e200000e0000 */
        /* <DEDUP_REMOVED lines=9> */
[----:B------:R-:W-:Y:S02]  /*12540*/  @!P1 LEA.HI R7, R6, R5, RZ, 0x3 ;  /* 0x0000000506079211 */ /* 0x000fe400078f18ff */
[----:B------:R-:W-:Y:S01]  /*12550*/  @!P0 LEA.HI R6, R15, R4, RZ, 0x3 ;  /* 0x000000040f068211 */ /* 0x000fe200078f18ff */
[----:B---34-:R-:W-:Y:S01]  /*12560*/  @!P2 IMAD.WIDE R14, R11, 0x2, R12 ;  /* 0x000000020b0ea825 */ /* 0x018fe200078e020c */
[----:B------:R-:W-:Y:S02]  /*12570*/  @!P1 LOP3.LUT R7, R7, 0xfffffff8, RZ, 0xc0, !PT ;  /* 0xfffffff807079812 */ /* 0x000fe400078ec0ff */
[----:B------:R-:W-:-:S02]  /*12580*/  @!P0 LOP3.LUT R6, R6, 0xfffffff8, RZ, 0xc0, !PT ;  /* 0xfffffff806068812 */ /* 0x000fc400078ec0ff */
[----:B------:R3:W-:Y:S01]  /*12590*/  @!P2 ST.E.128 [R14.64], RZ ;  /* 0x000000ff0e00a985 */ /* 0x0007e2000c101d08 */
[----:B------:R-:W-:-:S04]  /*125a0*/  @!P1 IMAD.WIDE R16, R7, 0x2, R12 ;  /* 0x0000000207109825 */ /* 0x000fc800078e020c */
[----:B------:R-:W-:Y:S01]  /*125b0*/  @!P0 IMAD.WIDE R6, R6, 0x2, R12 ;  /* 0x0000000206068825 */ /* 0x000fe200078e020c */
[----:B------:R3:W-:Y:S04]  /*125c0*/  @!P1 ST.E.128 [R16.64], RZ ;  /* 0x000000ff10009985 */ /* 0x0007e8000c101d08 */
[----:B------:R3:W-:Y:S02]  /*125d0*/  @!P0 ST.E.128 [R6.64], RZ ;  /* 0x000000ff06008985 */ /* 0x0007e4000c101d08 */
.L_x_345:
[----:B------:R-:W-:Y:S05]  /*125e0*/  BSYNC B0 ;  /* 0x0000000000007941 */ /* 0x000fea0003800000 */
.L_x_344:
        /* <DEDUP_REMOVED lines=13> */
[----:B-1--4-:R-:W-:Y:S01]  /*126c0*/  @!P2 IMAD.WIDE R14, R11, 0x2, R12 ;  /* 0x000000020b0ea825 */ /* 0x012fe200078e020c */
[----:B------:R-:W-:Y:S02]  /*126d0*/  @!P1 LOP3.LUT R7, R7, 0xfffffff8, RZ, 0xc0, !PT ;  /* 0xfffffff807079812 */ /* 0x000fe400078ec0ff */
[----:B------:R-:W-:-:S02]  /*126e0*/  @!P0 LOP3.LUT R6, R6, 0xfffffff8, RZ, 0xc0, !PT ;  /* 0xfffffff806068812 */ /* 0x000fc400078ec0ff */
[----:B------:R1:W-:Y:S01]  /*126f0*/  @!P2 ST.E.128 [R14.64], RZ ;  /* 0x000000ff0e00a985 */ /* 0x0003e2000c101d08 */
[----:B------:R-:W-:-:S04]  /*12700*/  @!P1 IMAD.WIDE R16, R7, 0x2, R12 ;  /* 0x0000000207109825 */ /* 0x000fc800078e020c */
[----:B------:R-:W-:Y:S01]  /*12710*/  @!P0 IMAD.WIDE R6, R6, 0x2, R12 ;  /* 0x0000000206068825 */ /* 0x000fe200078e020c */
[----:B------:R1:W-:Y:S04]  /*12720*/  @!P1 ST.E.128 [R16.64], RZ ;  /* 0x000000ff10009985 */ /* 0x0003e8000c101d08 */
[----:B------:R1:W-:Y:S02]  /*12730*/  @!P0 ST.E.128 [R6.64], RZ ;  /* 0x000000ff06008985 */ /* 0x0003e4000c101d08 */
.L_x_347:
[----:B------:R-:W-:Y:S05]  /*12740*/  BSYNC B0 ;  /* 0x0000000000007941 */ /* 0x000fea0003800000 */
.L_x_346:
[----:B------:R-:W-:Y:S01]  /*12750*/  IADD3 R9, R9, 0x60, RZ ;  /* 0x0000006009097810 */ /* 0x000fe20007ffe0ff */
[----:B-1----:R1:W2:Y:S03]  /*12760*/  SHFL.IDX PT, R7, R0, 0x3, 0x1c1f ;  /* 0x007c1f0000077f89 */ /* 0x0022a600000e0000 */
[----:B------:R-:W-:Y:S01]  /*12770*/  ISETP.GE.AND P0, PT, R9, R2, PT ;  /* 0x000000020900720c */ /* 0x000fe20003f06270 */
[----:B------:R1:W3:-:S12]  /*12780*/  SHFL.IDX PT, R6, R3, 0x3, 0x1c1f ;  /* 0x007c1f0003067f89 */ /* 0x0002d800000e0000 */
[----:B------:R-:W-:Y:S05]  /*12790*/  @P0 EXIT ;  /* 0x000000000000094d */ /* 0x000fea0003800000 */
[----:B------:R-:W-:Y:S02]  /*127a0*/  ISETP.GE.AND P0, PT, R5, c[0x0][0x3c8], PT ;  /* 0x0000f20005007a0c */ /* 0x000fe40003f06270 */
[----:B------:R-:W-:-:S11]  /*127b0*/  ISETP.GE.AND P1, PT, R11, c[0x0][0x3c8], PT ;  /* 0x0000f2000b007a0c */ /* 0x000fd60003f26270 */
[----:B-123--:R-:W-:Y:S02]  /*127c0*/  @!P0 SHF.R.S32.HI R0, RZ, 0x1f, R5 ;  /* 0x0000001fff008819 */ /* 0x00efe40000011405 */
[----:B------:R-:W-:Y:S02]  /*127d0*/  @!P1 IMAD.WIDE R8, R11, 0x2, R6 ;  /* 0x000000020b089825 */ /* 0x000fe400078e0206 */
[----:B------:R-:W-:-:S03]  /*127e0*/  @!P0 LEA.HI R0, R0, R5, RZ, 0x3 ;  /* 0x0000000500008211 */ /* 0x000fc600078f18ff */
[----:B------:R1:W-:Y:S01]  /*127f0*/  @!P1 ST.E.128 [R8.64], RZ ;  /* 0x000000ff08009985 */ /* 0x0003e2000c101d08 */
[----:B------:R-:W-:-:S05]  /*12800*/  @!P0 LOP3.LUT R3, R0, 0xfffffff8, RZ, 0xc0, !PT ;  /* 0xfffffff800038812 */ /* 0x000fca00078ec0ff */
[----:B------:R-:W-:-:S05]  /*12810*/  @!P0 IMAD.WIDE R2, R3, 0x2, R6 ;  /* 0x0000000203028825 */ /* 0x000fca00078e0206 */
[----:B------:R1:W-:Y:S01]  /*12820*/  @!P0 ST.E.128 [R2.64], RZ ;  /* 0x000000ff02008985 */ /* 0x0003e2000c101d08 */
[----:B------:R-:W-:-:S13]  /*12830*/  ISETP.GE.AND P0, PT, R4, c[0x0][0x3c8], PT ;  /* 0x0000f20004007a0c */ /* 0x000fda0003f06270 */
[----:B------:R-:W-:Y:S05]  /*12840*/  @P0 EXIT ;  /* 0x000000000000094d */ /* 0x000fea0003800000 */
[----:B-1----:R-:W-:-:S04]  /*12850*/  SHF.R.S32.HI R3, RZ, 0x1f, R4 ;  /* 0x0000001fff037819 */ /* 0x002fc80000011404 */
[----:B------:R-:W-:-:S04]  /*12860*/  LEA.HI R3, R3, R4, RZ, 0x3 ;  /* 0x0000000403037211 */ /* 0x000fc800078f18ff */
[----:B------:R-:W-:-:S05]  /*12870*/  LOP3.LUT R3, R3, 0xfffffff8, RZ, 0xc0, !PT ;  /* 0xfffffff803037812 */ /* 0x000fca00078ec0ff */
[----:B------:R-:W-:-:S05]  /*12880*/  IMAD.WIDE R6, R3, 0x2, R6 ;  /* 0x0000000203067825 */ /* 0x000fca00078e0206 */
[----:B------:R-:W-:Y:S01]  /*12890*/  ST.E.128 [R6.64], RZ ;  /* 0x000000ff06007985 */ /* 0x000fe2000c101d08 */
[----:B------:R-:W-:Y:S05]  /*128a0*/  EXIT ;  /* 0x000000000000794d */ /* 0x000fea0003800000 */
.L_x_348:
        /* <DEDUP_REMOVED lines=13> */
.L_x_758:


//--------------------- .text._ZN7cutlass13device_kernelIN5flash19enable_sm80_to_sm89INS1_16FlashAttnFwdSm80INS1_25CollectiveMainloopFwdSm80ILi4ELi1ELb0EN4cute5tupleIJNS5_1CILi128EEENS7_ILi48EEENS7_ILi96EEEEEELi96ENS_10bfloat16_tEfNS_4arch4Sm80ELb0ELb1ELb0ELb1ELb0ELb1ELb1ELb0EEENS1_21CollectiveEpilogueFwdINS6_IJS8_SA_S9_EEENS6_IJNS7_ILi1EEESI_SI_EEESC_SE_Li128ELb1ELb1ELb0ELb0EEENS1_19SingleTileSchedulerILb1ELb0ELb1ELi128EEEEEEEEEvNT_6ParamsE --------------------------
	.section	.text._ZN7cutlass13device_kernelIN5flash19enable_sm80_to_sm89INS1_16FlashAttnFwdSm80INS1_25CollectiveMainloopFwdSm80ILi4ELi1ELb0EN4cute5tupleIJNS5_1CILi128EEENS7_ILi48EEENS7_ILi96EEEEEELi96ENS_10bfloat16_tEfNS_4arch4Sm80ELb0ELb1ELb0ELb1ELb0ELb1ELb1ELb0EEENS1_21CollectiveEpilogueFwdINS6_IJS8_SA_S9_EEENS6_IJNS7_ILi1EEESI_SI_EEESC_SE_Li128ELb1ELb1ELb0ELb0EEENS1_19SingleTileSchedulerILb1ELb0ELb1ELi128EEEEEEEEEvNT_6ParamsE,"ax",@progbits
	.sectioninfo	@"SHI_REGISTERS=255"
	.align	128
.text._ZN7cutlass13device_kernelIN5flash19enable_sm80_to_sm89INS1_16FlashAttnFwdSm80INS1_25CollectiveMainloopFwdSm80ILi4ELi1ELb0EN4cute5tupleIJNS5_1CILi128EEENS7_ILi48EEENS7_ILi96EEEEEELi96ENS_10bfloat16_tEfNS_4arch4Sm80ELb0ELb1ELb0ELb1ELb0ELb1ELb1ELb0EEENS1_21CollectiveEpilogueFwdINS6_IJS8_SA_S9_EEENS6_IJNS7_ILi1EEESI_SI_EEESC_SE_Li128ELb1ELb1ELb0ELb0EEENS1_19SingleTileSchedulerILb1ELb0ELb1ELi128EEEEEEEEEvNT_6ParamsE:
        .type           _ZN7cutlass13device_kernelIN5flash19enable_sm80_to_sm89INS1_16FlashAttnFwdSm80INS1_25CollectiveMainloopFwdSm80ILi4ELi1ELb0EN4cute5tupleIJNS5_1CILi128EEENS7_ILi48EEENS7_ILi96EEEEEELi96ENS_10bfloat16_tEfNS_4arch4Sm80ELb0ELb1ELb0ELb1ELb0ELb1ELb1ELb0EEENS1_21CollectiveEpilogueFwdINS6_IJS8_SA_S9_EEENS6_IJNS7_ILi1EEESI_SI_EEESC_SE_Li128ELb1ELb1ELb0ELb0EEENS1_19SingleTileSchedulerILb1ELb0ELb1ELi128EEEEEEEEEvNT_6ParamsE,@function
        .size           _ZN7cutlass13device_kernelIN5flash19enable_sm80_to_sm89INS1_16FlashAttnFwdSm80INS1_25CollectiveMainloopFwdSm80ILi4ELi1ELb0EN4cute5tupleIJNS5_1CILi128EEENS7_ILi48EEENS7_ILi96EEEEEELi96ENS_10bfloat16_tEfNS_4arch4Sm80ELb0ELb1ELb0ELb1ELb0ELb1ELb1ELb0EEENS1_21CollectiveEpilogueFwdINS6_IJS8_SA_S9_EEENS6_IJNS7_ILi1EEESI_SI_EEESC_SE_Li128ELb1ELb1ELb0ELb0EEENS1_19SingleTileSchedulerILb1ELb0ELb1ELi128EEEEEEEEEvNT_6ParamsE,(.L_x_759 - _ZN7cutlass13device_kernelIN5flash19enable_sm80_to_sm89INS1_16FlashAttnFwdSm80INS1_25CollectiveMainloopFwdSm80ILi4ELi1ELb0EN4cute5tupleIJNS5_1CILi128EEENS7_ILi48EEENS7_ILi96EEEEEELi96ENS_10bfloat16_tEfNS_4arch4Sm80ELb0ELb1ELb0ELb1ELb0ELb1ELb1ELb0EEENS1_21CollectiveEpilogueFwdINS6_IJS8_SA_S9_EEENS6_IJNS7_ILi1EEESI_SI_EEESC_SE_Li128ELb1ELb1ELb0ELb0EEENS1_19SingleTileSchedulerILb1ELb0ELb1ELi128EEEEEEEEEvNT_6ParamsE)
        .other          _ZN7cutlass13device_kernelIN5flash19enable_sm80_to_sm89INS1_16FlashAttnFwdSm80INS1_25CollectiveMainloopFwdSm80ILi4ELi1ELb0EN4cute5tupleIJNS5_1CILi128EEENS7_ILi48EEENS7_ILi96EEEEEELi96ENS_10bfloat16_tEfNS_4arch4Sm80ELb0ELb1ELb0ELb1ELb0ELb1ELb1ELb0EEENS1_21CollectiveEpilogueFwdINS6_IJS8_SA_S9_EEENS6_IJNS7_ILi1EEESI_SI_EEESC_SE_Li128ELb1ELb1ELb0ELb0EEENS1_19SingleTileSchedulerILb1ELb0ELb1ELi128EEEEEEEEEvNT_6ParamsE,@"STO_CUDA_ENTRY STV_DEFAULT"
_ZN7cutlass13device_kernelIN5flash19enable_sm80_to_sm89INS1_16FlashAttnFwdSm80INS1_25CollectiveMainloopFwdSm80ILi4ELi1ELb0EN4cute5tupleIJNS5_1CILi128EEENS7_ILi48EEENS7_ILi96EEEEEELi96ENS_10bfloat16_tEfNS_4arch4Sm80ELb0ELb1ELb0ELb1ELb0ELb1ELb1ELb0EEENS1_21CollectiveEpilogueFwdINS6_IJS8_SA_S9_EEENS6_IJNS7_ILi1EEESI_SI_EEESC_SE_Li128ELb1ELb1ELb0ELb0EEENS1_19SingleTileSchedulerILb1ELb0ELb1ELi128EEEEEEEEEvNT_6ParamsE:
        /* <DEDUP_REMOVED lines=16> */
.L_x_350:
        /* <DEDUP_REMOVED lines=8> */
.L_x_352:
[----:B------:R-:W-:-:S04]  /*0180*/  MOV R0, c[0x0][0x54c] ;  /* 0x0001530000007a02 */ /* 0x000fc80000000f00 */
.L_x_351:
[----:B------:R-:W-:Y:S01]  /*0190*/  USHF.L.U32 UR4, UR4, 0x7, URZ ;  /* 0x0000000704047899 */ /* 0x000fe2000800063f */
[----:B-----5:R-:W-:-:S05]  /*01a0*/  IMAD R0, R0, c[0x0][0x548], RZ ;  /* 0x0001520000007a24 */ /* 0x020fca00078e02ff */
[----:B------:R-:W-:-:S04]  /*01b0*/  MOV R6, UR4 ;  /* 0x0000000400067c02 */ /* 0x000fc80008000f00 */
[----:B------:R-:W-:-:S04]  /*01c0*/  ISETP.GE.AND P0, PT, R6, R0, PT ;  /* 0x000000000600720c */ /* 0x000fc80003f06270 */
[----:B------:R-:W-:Y:S01]  /*01d0*/  SEL R225, R225, 0xffffffff, !P0 ;  /* 0xffffffffe1e17807 */ /* 0x000fe20004000000 */
[----:B------:R-:W-:Y:S05]  /*01e0*/  BRA `(.L_x_353) ;  /* 0x0000013000007947 */ /* 0x000fea0003800000 */
.L_x_349:
[----:B------:R-:W-:-:S04]  /*01f0*/  ISETP.NE.U32.AND P0, PT, RZ, c[0x0][0x568], PT ;  /* 0x00015a00ff007a0c */ /* 0x000fc80003f05070 */
[----:B------:R-:W-:-:S13]  /*0200*/  ISETP.NE.AND.EX P0, PT, RZ, c[0x0][0x56c], PT, P0 ;  /* 0x00015b00ff007a0c */ /* 0x000fda0003f05300 */
[----:B------:R-:W-:Y:S05]  /*0210*/  @!P0 BRA `(.L_x_354) ;  /* 0x0000002000008947 */ /* 0x000fea0003800000 */
[----:B------:R1:W5:Y:S01]  /*0220*/  LDG.E R0, [R4.64] ;  /* 0x0000000c04007981 */ /* 0x000362000c1e1900 */
[----:B------:R-:W-:Y:S05]  /*0230*/  BRA `(.L_x_355) ;  /* 0x0000009000007947 */ /* 0x000fea0003800000 */
.L_x_354:
        /* <DEDUP_REMOVED lines=8> */
.L_x_356:
[----:B------:R-:W-:-:S04]  /*02c0*/  MOV R0, c[0x0][0x54c] ;  /* 0x0001530000007a02 */ /* 0x000fc80000000f00 */
.L_x_355:
[----:B------:R-:W-:Y:S01]  /*02d0*/  USHF.L.U32 UR4, UR4, 0x7, URZ ;  /* 0x0000000704047899 */ /* 0x000fe2000800063f */
[----:B-----5:R-:W-:-:S05]  /*02e0*/  IMAD R0, R0, c[0x0][0x548], RZ ;  /* 0x0001520000007a24 */ /* 0x020fca00078e02ff */
[----:B------:R-:W-:-:S04]  /*02f0*/  MOV R6, UR4 ;  /* 0x0000000400067c02 */ /* 0x000fc80008000f00 */
[----:B------:R-:W-:-:S04]  /*0300*/  ISETP.GE.AND P0, PT, R6, R0, PT ;  /* 0x000000000600720c */ /* 0x000fc80003f06270 */
[----:B------:R-:W-:-:S04]  /*0310*/  SEL R225, R225, 0xffffffff, !P0 ;  /* 0xffffffffe1e17807 */ /* 0x000fc80004000000 */
.L_x_353:
[----:B------:R-:W-:-:S13]  /*0320*/  ISETP.GE.AND P0, PT, R225, RZ, PT ;  /* 0x000000ffe100720c */ /* 0x000fda0003f06270 */
[----:B------:R-:W-:Y:S05]  /*0330*/  @!P0 EXIT ;  /* 0x000000000000894d */ /* 0x000fea0003800000 */
[----:B------:R-:W-:Y:S01]  /*0340*/  ISETP.NE.U32.AND P0, PT, RZ, c[0x0][0x370], PT ;  /* 0x0000dc00ff007a0c */ /* 0x000fe20003f05070 */
[----:B------:R-:W-:Y:S01]  /*0350*/  IMAD.MOV.U32 R122, RZ, RZ, RZ ;  /* 0x000000ffff7a7224 */ /* 0x000fe200078e00ff */
[----:B------:R-:W-:Y:S01]  /*0360*/  ISETP.NE.U32.AND P1, PT, RZ, c[0x0][0x360], PT ;  /* 0x0000d800ff007a0c */ /* 0x000fe20003f25070 */
[----:B------:R-:W-:Y:S01]  /*0370*/  IMAD.MOV.U32 R224, RZ, RZ, c[0x0][0x168] ;  /* 0x00005a00ffe07624 */ /* 0x000fe200078e00ff */
[----:B------:R-:W-:Y:S01]  /*0380*/  ISETP.NE.AND.EX P2, PT, RZ, c[0x0][0x374], PT, P0 ;  /* 0x0000dd00ff007a0c */ /* 0x000fe20003f45300 */
[----:B------:R-:W-:Y:S01]  /*0390*/  IMAD.MOV.U32 R72, RZ, RZ, RZ ;  /* 0x000000ffff487224 */ /* 0x000fe200078e00ff */
[----:B------:R-:W-:Y:S01]  /*03a0*/  ISETP.NE.AND.EX P0, PT, RZ, c[0x0][0x364], PT, P1 ;  /* 0x0000d900ff007a0c */ /* 0x000fe20003f05310 */
[----:B------:R-:W-:Y:S01]  /*03b0*/  IMAD.MOV.U32 R121, RZ, RZ, RZ ;  /* 0x000000ffff797224 */ /* 0x000fe200078e00ff */
[----:B------:R-:W-:Y:S01]  /*03c0*/  ISETP.NE.U32.AND P1, PT, RZ, c[0x0][0x348], PT ;  /* 0x0000d200ff007a0c */ /* 0x000fe20003f25070 */
[----:B------:R-:W-:Y:S01]  /*03d0*/  IMAD.MOV.U32 R87, RZ, RZ, RZ ;  /* 0x000000ffff577224 */ /* 0x000fe200078e00ff */
[----:B------:R-:W-:Y:S01]  /*03e0*/  ISETP.NE.U32.AND P3, PT, RZ, c[0x0][0x350], PT ;  /* 0x0000d400ff007a0c */ /* 0x000fe20003f65070 */
[----:B-1----:R-:W-:Y:S01]  /*03f0*/  IMAD.WIDE R4, R225, R3, c[0x0][0x348] ;  /* 0x0000d200e1047625 */ /* 0x002fe200078e0203 */
[----:B------:R-:W-:-:S02]  /*0400*/  ISETP.NE.U32.AND P4, PT, RZ, c[0x0][0x358], PT ;  /* 0x0000d600ff007a0c */ /* 0x000fc40003f85070 */
[----:B------:R-:W-:Y:S01]  /*0410*/  ISETP.NE.AND.EX P1, PT, RZ, c[0x0][0x34c], PT, P1 ;  /* 0x0000d300ff007a0c */ /* 0x000fe20003f25310 */
[CC--:B------:R-:W-:Y:S01]  /*0420*/  IMAD.WIDE R10, R225.reuse, R3.reuse, c[0x0][0x350] ;  /* 0x0000d400e10a7625 */ /* 0x0c0fe200078e0203 */
[----:B------:R-:W-:Y:S02]  /*0430*/  ISETP.NE.AND.EX P5, PT, RZ, c[0x0][0x354], PT, P3 ;  /* 0x0000d500ff007a0c */ /* 0x000fe40003fa5330 */
[----:B------:R-:W-:Y:S01]  /*0440*/  ISETP.NE.AND.EX P4, PT, RZ, c[0x0][0x35c], PT, P4 ;  /* 0x0000d700ff007a0c */ /* 0x000fe20003f85340 */
[----:B------:R-:W-:-:S04]  /*0450*/  @P2 IMAD.WIDE R16, R225, R3, c[0x0][0x370] ;  /* 0x0000dc00e1102625 */ /* 0x000fc800078e0203 */
[CC--:B------:R-:W-:Y:S01]  /*0460*/  IMAD.WIDE R8, R225.reuse, R3.reuse, c[0x0][0x358] ;  /* 0x0000d600e1087625 */ /* 0x0c0fe200078e0203 */
[----:B------:R1:W5:Y:S01]  /*0470*/  @P2 LDG.E R122, [R16.64] ;  /* 0x0000000c107a2981 */ /* 0x000362000c1e1900 */
[----:B------:R-:W-:Y:S02]  /*0480*/  P2R R14, PR, RZ, 0x20 ;  /* 0x00000020ff0e7803 */ /* 0x000fe40000000000 */
[----:B------:R-:W-:Y:S01]  /*0490*/  @P0 IMAD.WIDE R12, R225, R3, c[0x0][0x360] ;  /* 0x0000d800e10c0625 */ /* 0x000fe200078e0203 */
[----:B------:R1:W5:Y:S04]  /*04a0*/  @P1 LDG.E R72, [R4.64] ;  /* 0x0000000c04481981 */ /* 0x000368000c1e1900 */
[----:B------:R1:W5:Y:S04]  /*04b0*/  @P0 LDG.E R224, [R12.64] ;  /* 0x0000000c0ce00981 */ /* 0x000368000c1e1900 */
[----:B------:R1:W5:Y:S04]  /*04c0*/  @P5 LDG.E R121, [R10.64] ;  /* 0x0000000c0a795981 */ /* 0x000368000c1e1900 */
[----:B------:R1:W5:Y:S04]  /*04d0*/  @P4 LDG.E R87, [R8.64] ;  /* 0x0000000c08574981 */ /* 0x000368000c1e1900 */
[----:B------:R-:W2:Y:S01]  /*04e0*/  S2R R222, SR_CTAID.Y ;  /* 0x0000000000de7919 */ /* 0x000ea20000002600 */
[----:B------:R-:W-:-:S02]  /*04f0*/  IMAD.MOV.U32 R2, RZ, RZ, c[0x0][0x1d0] ;  /* 0x00007400ff027624 */ /* 0x000fc400078e00ff */
[----:B------:R-:W-:Y:S01]  /*0500*/  IMAD.MOV.U32 R0, RZ, RZ, c[0x0][0x228] ;  /* 0x00008a00ff007624 */ /* 0x000fe200078e00ff */
[----:B--2---:R-:W-:Y:S01]  /*0510*/  SHF.R.S32.HI R221, RZ, 0x1f, R222 ;  /* 0x0000001fffdd7819 */ /* 0x004fe200000114de */
[----:B------:R-:W-:Y:S05]  /*0520*/  @P0 BRA `(.L_x_357) ;  /* 0x0000004000000947 */ /* 0x000fea0003800000 */
[----:B-1----:R-:W-:Y:S05]  /*0530*/  @!P1 BRA `(.L_x_357) ;  /* 0x0000003000009947 */ /* 0x002fea0003800000 */
[----:B-----5:R1:W2:Y:S04]  /*0540*/  LDG.E R224, [R4.64] ;  /* 0x0000000c04e07981 */ /* 0x0202a8000c1e1900 */
[----:B-1----:R-:W2:Y:S02]  /*0550*/  LDG.E R4, [R4.64+0x4] ;  /* 0x0000040c04047981 */ /* 0x002ea4000c1e1900 */
[----:B--2---:R-:W-:Y:S02]  /*0560*/  IADD3 R224, -R224, R4, RZ ;  /* 0x00000004e0e07210 */ /* 0x004fe40007ffe1ff */
.L_x_357:
[----:B-1----:R-:W-:-:S04]  /*0570*/  ISETP.NE.U32.AND P0, PT, RZ, c[0x0][0x368], PT ;  /* 0x0000da00ff007a0c */ /* 0x002fc80003f05070 */
[----:B------:R-:W-:-:S13]  /*0580*/  ISETP.NE.AND.EX P0, PT, RZ, c[0x0][0x36c], PT, P0 ;  /* 0x0000db00ff007a0c */ /* 0x000fda0003f05300 */
[----:B------:R-:W-:Y:S05]  /*0590*/  @!P0 BRA `(.L_x_358) ;  /* 0x0000003000008947 */ /* 0x000fea0003800000 */
[----:B------:R-:W-:-:S05]  /*05a0*/  IMAD.WIDE R4, R225, R3, c[0x0][0x368] ;  /* 0x0000da00e1047625 */ /* 0x000fca00078e0203 */
[----:B------:R1:W5:Y:S01]  /*05b0*/  LDG.E R2, [R4.64] ;  /* 0x0000000c04027981 */ /* 0x000362000c1e1900 */
[----:B------:R-:W-:Y:S05]  /*05c0*/  BRA `(.L_x_359) ;  /* 0x0000004000007947 */ /* 0x000fea0003800000 */
.L_x_358:
[----:B------:R-:W-:Y:S05]  /*05d0*/  @!P5 BRA `(.L_x_359) ;  /* 0x000000300000d947 */ /* 0x000fea0003800000 */
[----:B------:R1:W2:Y:S04]  /*05e0*/  LDG.E R2, [R10.64] ;  /* 0x0000000c0a027981 */ /* 0x0002a8000c1e1900 */
[----:B-1----:R-:W2:Y:S02]  /*05f0*/  LDG.E R10, [R10.64+0x4] ;  /* 0x0000040c0a0a7981 */ /* 0x002ea4000c1e1900 */
[----:B--2---:R-:W-:Y:S02]  /*0600*/  IADD3 R2, -R2, R10, RZ ;  /* 0x0000000a02027210 */ /* 0x004fe40007ffe1ff */
.L_x_359:
[----:B-1----:R1:W2:Y:S04]  /*0610*/  @P4 LDG.E R4, [R8.64] ;  /* 0x0000000c08044981 */ /* 0x0022a8000c1e1900 */
[----:B------:R1:W2:Y:S01]  /*0620*/  @P4 LDG.E R7, [R8.64+0x4] ;  /* 0x0000040c08074981 */ /* 0x0002a2000c1e1900 */
[----:B------:R-:W-:Y:S01]  /*0630*/  IMAD.MOV.U32 R220, RZ, RZ, c[0x0][0x2c4] ;  /* 0x0000b100ffdc7624 */ /* 0x000fe200078e00ff */
[----:B------:R-:W-:Y:S01]  /*0640*/  ISETP.NE.U32.AND P0, PT, RZ, c[0x0][0x378], PT ;  /* 0x0000de00ff007a0c */ /* 0x000fe20003f05070 */
[----:B-----5:R-:W-:-:S03]  /*0650*/  IMAD.MOV.U32 R71, RZ, RZ, R2 ;  /* 0x000000ffff477224 */ /* 0x020fc600078e0002 */
[----:B------:R-:W-:Y:S01]  /*0660*/  ISETP.NE.AND P2, PT, R220, 0x1, PT ;  /* 0x00000001dc00780c */ /* 0x000fe20003f45270 */
[----:B------:R-:W-:Y:S01]  /*0670*/  IMAD.MOV.U32 R77, RZ, RZ, R6 ;  /* 0x000000ffff4d7224 */ /* 0x000fe200078e0006 */
[----:B------:R-:W-:Y:S01]  /*0680*/  ISETP.NE.AND.EX P0, PT, RZ, c[0x0][0x37c], PT, P0 ;  /* 0x0000df00ff007a0c */ /* 0x000fe20003f05300 */
[----:B------:R-:W-:Y:S01]  /*0690*/  IMAD.MOV.U32 R219, RZ, RZ, c[0x0][0x32c] ;  /* 0x0000cb00ffdb7624 */ /* 0x000fe200078e00ff */
[----:B------:R-:W-:-:S04]  /*06a0*/  LOP3.LUT R226, R226, 0xfffff7ff, RZ, 0xc0, !PT ;  /* 0xfffff7ffe2e27812 */ /* 0x000fc800078ec0ff */
[----:B------:R-:W-:-:S05]  /*06b0*/  ISETP.GE.AND P1, PT, R219, 0x1, PT ;  /* 0x00000001db00780c */ /* 0x000fca0003f26270 */
[----:B------:R-:W-:-:S05]  /*06c0*/  @P2 IADD3 R5, R77, 0x7f, RZ ;  /* 0x0000007f4d052810 */ /* 0x000fca0007ffe0ff */
[----:B------:R-:W-:Y:S01]  /*06d0*/  @P2 IMAD.HI.U32 R5, R5, c[0x0][0x2c8], RZ ;  /* 0x0000b20005052a27 */ /* 0x000fe200078e00ff */
[----:B------:R-:W-:Y:S02]  /*06e0*/  IADD3 R6, R6, 0x7f, RZ ;  /* 0x0000007f06067810 */ /* 0x000fe40007ffe0ff */
[----:B------:R-:W-:Y:S01]  /*06f0*/  @P2 LOP3.LUT R226, R226, 0x800, RZ, 0xfc, !PT ;  /* 0x00000800e2e22812 */ /* 0x000fe200078efcff */
[----:B-1----:R-:W-:Y:S01]  /*0700*/  @P0 IMAD.WIDE R8, R225, R3, c[0x0][0x378] ;  /* 0x0000de00e1080625 */ /* 0x002fe200078e0203 */
[----:B------:R-:W-:Y:S02]  /*0710*/  @P2 SHF.R.U32.HI R6, RZ, c[0x0][0x2cc], R5 ;  /* 0x0000b300ff062a19 */ /* 0x000fe40000011605 */
[----:B------:R-:W-:Y:S02]  /*0720*/  LOP3.LUT R226, R226, 0xfffffbff, RZ, 0xc0, !PT ;  /* 0xfffffbffe2e27812 */ /* 0x000fe400078ec0ff */
[----:B------:R1:W5:Y:S02]  /*0730*/  @P0 LDG.E R71, [R8.64] ;  /* 0x0000000c08470981 */ /* 0x000364000c1e1900 */
[----:B------:R-:W-:Y:S01]  /*0740*/  @P1 LOP3.LUT R226, R226, 0x400, RZ, 0xfc, !PT ;  /* 0x00000400e2e21812 */ /* 0x000fe200078efcff */
[----:B--2---:R-:W-:-:S02]  /*0750*/  @P4 IMAD.IADD R0, R7, 0x1, -R4 ;  /* 0x0000000107004824 */ /* 0x004fc400078e0a04 */
[----:B------:R-:W-:-:S04]  /*0760*/  IMAD.IADD R4, R2, 0x1, -R122 ;  /* 0x0000000102047824 */ /* 0x000fc800078e0a7a */
[----:B------:R-:W-:-:S05]  /*0770*/  IMAD.IADD R218, R4, 0x1, R0 ;  /* 0x0000000104da7824 */ /* 0x000fca00078e0200 */
[----:B------:R-:W-:-:S05]  /*0780*/  IADD3 R91, R218, 0x1, -R224 ;  /* 0x00000001da5b7810 */ /* 0x000fca0007ffe8e0 */
[----:B------:R-:W-:-:S05]  /*0790*/  IMAD.IADD R6, R91, 0x1, R6 ;  /* 0x000000015b067824 */ /* 0x000fca00078e0206 */
[----:B-1----:R-:W-:Y:S01]  /*07a0*/  IADD3 R8, R6, c[0x0][0x328], RZ ;  /* 0x0000ca0006087a10 */ /* 0x002fe20007ffe0ff */
        /* <DEDUP_REMOVED lines=10> */
.L_x_361:
[----:B------:R-:W-:-:S13]  /*0850*/  ISETP.NE.AND P0, PT, R219, 0x1, PT ;  /* 0x00000001db00780c */ /* 0x000fda0003f05270 */
[----:B------:R-:W-:-:S05]  /*0860*/  @P0 IMAD.HI.U32 R6, R5, c[0x0][0x330], RZ ;  /* 0x0000cc0005060a27 */ /* 0x000fca00078e00ff */
[----:B------:R-:W-:-:S05]  /*0870*/  @P0 SHF.R.U32.HI R5, RZ, c[0x0][0x334], R6 ;  /* 0x0000cd00ff050a19 */ /* 0x000fca0000011606 */
.L_x_362:
[----:B------:R-:W-:-:S05]  /*0880*/  IMAD R5, R5, R219, c[0x0][0x32c] ;  /* 0x0000cb0005057624 */ /* 0x000fca00078e02db */
[----:B------:R-:W-:Y:S02]  /*0890*/  IMNMX R8, R8, R5, PT ;  /* 0x0000000508087217 */ /* 0x000fe40003800200 */
.L_x_360:
[----:B------:R-:W-:Y:S01]  /*08a0*/  @P2 IMAD.HI.U32 R7, R77, c[0x0][0x2c8], RZ ;  /* 0x0000b2004d072a27 */ /* 0x000fe200078e00ff */
[----:B------:R-:W-:-:S03]  /*08b0*/  IADD3 R5, R218, 0x2f, RZ ;  /* 0x0000002fda057810 */ /* 0x000fc60007ffe0ff */
[----:B------:R-:W-:Y:S01]  /*08c0*/  IMAD.MOV.U32 R6, RZ, RZ, R77 ;  /* 0x000000ffff067224 */ /* 0x000fe200078e004d */
[----:B------:R-:W-:Y:S01]  /*08d0*/  @P2 SHF.R.U32.HI R6, RZ, c[0x0][0x2cc], R7 ;  /* 0x0000b300ff062a19 */ /* 0x000fe20000011607 */
[----:B------:R-:W-:-:S04]  /*08e0*/  IMAD.HI R5, R5, 0x2aaaaaab, RZ ;  /* 0x2aaaaaab05057827 */ /* 0x000fc800078e02ff */
[----:B------:R-:W-:Y:S01]  /*08f0*/  IMAD.IADD R76, R218, 0x1, -R224 ;  /* 0x00000001da4c7824 */ /* 0x000fe200078e0ae0 */
[----:B------:R-:W-:-:S03]  /*0900*/  SHF.R.U32.HI R90, RZ, 0x1f, R5 ;  /* 0x0000001fff5a7819 */ /* 0x000fc60000011605 */
[----:B------:R-:W-:Y:S01]  /*0910*/  IMAD.IADD R6, R76, 0x1, R6 ;  /* 0x000000014c067824 */ /* 0x000fe200078e0206 */
[----:B------:R-:W-:-:S04]  /*0920*/  LEA.HI.SX32 R90, R5, R90, 0x1d ;  /* 0x0000005a055a7211 */ /* 0x000fc800078feaff */
[----:B------:R-:W-:Y:S01]  /*0930*/  IADD3 R7, R6, -c[0x0][0x324], RZ ;  /* 0x8000c90006077a10 */ /* 0x000fe20007ffe0ff */
[----:B------:R-:W-:Y:S05]  /*0940*/  @!P1 BRA `(.L_x_363) ;  /* 0x000000d000009947 */ /* 0x000fea0003800000 */
        /* <DEDUP_REMOVED lines=8> */
.L_x_364:
[----:B------:R-:W-:-:S13]  /*09d0*/  ISETP.NE.AND P0, PT, R219, 0x1, PT ;  /* 0x00000001db00780c */ /* 0x000fda0003f05270 */
[----:B------:R-:W-:-:S05]  /*09e0*/  @P0 IMAD.HI.U32 R5, R6, c[0x0][0x330], RZ ;  /* 0x0000cc0006050a27 */ /* 0x000fca00078e00ff */
[----:B------:R-:W-:-:S05]  /*09f0*/  @P0 SHF.R.U32.HI R6, RZ, c[0x0][0x334], R5 ;  /* 0x0000cd00ff060a19 */ /* 0x000fca0000011605 */
.L_x_365:
[----:B------:R-:W-:-:S05]  /*0a00*/  IMAD R6, R6, c[0x0][0x32c], RZ ;  /* 0x0000cb0006067a24 */ /* 0x000fca00078e02ff */
[----:B------:R-:W-:-:S04]  /*0a10*/  IMNMX R7, R7, R6, !PT ;  /* 0x0000000607077217 */ /* 0x000fc80007800200 */
.L_x_363:
[----:B------:R-:W-:Y:S01]  /*0a20*/  IADD3 R8, R8, 0x2f, RZ ;  /* 0x0000002f08087810 */ /* 0x000fe20007ffe0ff */
[----:B------:R-:W-:-:S04]  /*0a30*/  IMAD.HI R6, R7, 0x2aaaaaab, RZ ;  /* 0x2aaaaaab07067827 */ /* 0x000fc800078e02ff */
[----:B------:R-:W-:Y:S01]  /*0a40*/  IMAD.HI R8, R8, 0x2aaaaaab, RZ ;  /* 0x2aaaaaab08087827 */ /* 0x000fe200078e02ff */
[----:B------:R-:W-:-:S04]  /*0a50*/  SHF.R.U32.HI R5, RZ, 0x1f, R6 ;  /* 0x0000001fff057819 */ /* 0x000fc80000011606 */
[----:B------:R-:W-:Y:S02]  /*0a60*/  SHF.R.U32.HI R7, RZ, 0x1f, R8 ;  /* 0x0000001fff077819 */ /* 0x000fe40000011608 */
[----:B------:R-:W-:Y:S02]  /*0a70*/  LEA.HI.SX32 R5, R6, R5, 0x1d ;  /* 0x0000000506057211 */ /* 0x000fe400078feaff */
[----:B------:R-:W-:Y:S02]  /*0a80*/  LEA.HI.SX32 R7, R8, R7, 0x1d ;  /* 0x0000000708077211 */ /* 0x000fe400078feaff */
[----:B------:R-:W-:Y:S02]  /*0a90*/  IMNMX R5, RZ, R5, !PT ;  /* 0x00000005ff057217 */ /* 0x000fe40007800200 */
[----:B------:R-:W-:-:S03]  /*0aa0*/  IMNMX R7, R7, R90, PT ;  /* 0x0000005a07077217 */ /* 0x000fc60003800200 */
[--C-:B------:R-:W-:Y:S02]  /*0ab0*/  IMAD R5, R5, 0x30, -R4.reuse ;  /* 0x0000003005057824 */ /* 0x100fe400078e0a04 */
[----:B------:R-:W-:-:S03]  /*0ac0*/  IMAD R6, R7, 0x30, -R4 ;  /* 0x0000003007067824 */ /* 0x000fc600078e0a04 */
[----:B------:R-:W-:Y:S02]  /*0ad0*/  IMNMX R5, RZ, R5, !PT ;  /* 0x00000005ff057217 */ /* 0x000fe40007800200 */
[----:B------:R-:W-:-:S04]  /*0ae0*/  IMNMX R6, R6, R0, PT ;  /* 0x0000000006067217 */ /* 0x000fc80003800200 */
[----:B------:R-:W-:Y:S01]  /*0af0*/  ISETP.GT.AND P0, PT, R6, R5, PT ;  /* 0x000000050600720c */ /* 0x000fe20003f04270 */
[----:B------:R-:W-:-:S05]  /*0b00*/  IMAD.WIDE.U32 R4, R5, -0x55555555, RZ ;  /* 0xaaaaaaab05047825 */ /* 0x000fca00078e00ff */
[----:B------:R-:W-:-:S05]  /*0b10*/  SHF.R.U32.HI R89, RZ, 0x5, R5 ;  /* 0x00000005ff597819 */ /* 0x000fca0000011605 */
[----:B------:R-:W-:Y:S02]  /*0b20*/  IMAD.MOV.U32 R5, RZ, RZ, R89 ;  /* 0x000000ffff057224 */ /* 0x000fe400078e0059 */
[----:B------:R-:W-:-:S05]  /*0b30*/  @P0 IADD3 R6, R6, 0x2f, RZ ;  /* 0x0000002f06060810 */ /* 0x000fca0007ffe0ff */
[----:B------:R-:W-:-:S05]  /*0b40*/  @P0 IMAD.HI R6, R6, 0x2aaaaaab, RZ ;  /* 0x2aaaaaab06060827 */ /* 0x000fca00078e02ff */
[----:B------:R-:W-:-:S04]  /*0b50*/  @P0 SHF.R.U32.HI R4, RZ, 0x1f, R6 ;  /* 0x0000001fff040819 */ /* 0x000fc80000011606 */
[----:B------:R-:W-:-:S04]  /*0b60*/  @P0 LEA.HI.SX32 R5, R6, R4, 0x1d ;  /* 0x0000000406050211 */ /* 0x000fc800078feaff */
[----:B------:R-:W-:-:S13]  /*0b70*/  ISETP.GT.AND P0, PT, R5, R89, PT ;  /* 0x000000590500720c */ /* 0x000fda0003f04270 */
[----:B------:R-:W-:Y:S05]  /*0b80*/  @!P0 BRA `(.L_x_366) ;  /* 0x000053c000008947 */ /* 0x000fea0003800000 */
[----:B------:R-:W-:Y:S02]  /*0b90*/  ISETP.NE.U32.AND P3, PT, RZ, c[0x0][0x340], PT ;  /* 0x0000d000ff007a0c */ /* 0x000fe40003f65070 */
[----:B------:R-:W-:Y:S01]  /*0ba0*/  SHF.R.S32.HI R86, RZ, 0x1f, R87 ;  /* 0x0000001fff567819 */ /* 0x000fe20000011457 */
[----:B------:R-:W-:Y:S01]  /*0bb0*/  IMAD R4, R221, c[0x0][0x240], RZ ;  /* 0x00009000dd047a24 */ /* 0x000fe200078e02ff */
[----:B------:R-:W-:Y:S01]  /*0bc0*/  ISETP.NE.AND.EX P3, PT, RZ, c[0x0][0x344], PT, P3 ;  /* 0x0000d100ff007a0c */ /* 0x000fe20003f65330 */
[----:B------:R-:W-:Y:S01]  /*0bd0*/  UMOV UR6, 0x30 ;  /* 0x0000003000067882 */ /* 0x000fe20000000000 */
[----:B------:R-:W-:Y:S01]  /*0be0*/  SHF.R.S32.HI R8, RZ, 0x1f, R225 ;  /* 0x0000001fff087819 */ /* 0x000fe200000114e1 */
[----:B------:R-:W-:-:S10]  /*0bf0*/  ULDC.64 UR4, c[0x0][0x238] ;  /* 0x00008e0000047ab9 */ /* 0x000fd40000000a00 */
[----:B------:R-:W-:-:S05]  /*0c00*/  @P3 IMAD.WIDE R6, R225, R3, c[0x0][0x340] ;  /* 0x0000d000e1063625 */ /* 0x000fca00078e0203 */
[----:B------:R1:W2:Y:S01]  /*0c10*/  @P3 LDG.E R13, [R6.64] ;  /* 0x0000000c060d3981 */ /* 0x0002a2000c1e1900 */
[----:B------:R-:W-:Y:S01]  /*0c20*/  SHF.R.S32.HI R3, RZ, 0x1f, R223 ;  /* 0x0000001fff037819 */ /* 0x000fe200000114df */
[----:B------:R-:W-:Y:S01]  /*0c30*/  IMAD R4, R222, c[0x0][0x244], R4 ;  /* 0x00009100de047a24 */ /* 0x000fe200078e0204 */
[----:B------:R-:W-:Y:S01]  /*0c40*/  IADD3 R40, R5, -0x1, RZ ;  /* 0xffffffff05287810 */ /* 0x000fe20007ffe0ff */
[----:B------:R-:W-:Y:S01]  /*0c50*/  UIMAD.WIDE.U32 UR8, UR6, UR4, URZ ;  /* 0x00000004060872a5 */ /* 0x000fe2000f8e003f */
[----:B------:R-:W-:Y:S01]  /*0c60*/  LEA.HI R11, R3, R223, RZ, 0x2 ;  /* 0x000000df030b7211 */ /* 0x000fe200078f10ff */
[----:B------:R-:W-:Y:S01]  /*0c70*/  UIMAD UR7, UR6, UR5, URZ ;  /* 0x00000005060772a4 */ /* 0x000fe2000f8e023f */
[----:B------:R-:W-:Y:S01]  /*0c80*/  SEL R85, R8, RZ, !P4 ;  /* 0x000000ff08557207 */ /* 0x000fe20006000000 */
[----:B------:R-:W-:Y:S01]  /*0c90*/  IMAD R5, R40, -0x30, R0 ;  /* 0xffffffd028057824 */ /* 0x000fe200078e0200 */
[----:B------:R-:W-:Y:S01]  /*0ca0*/  LOP3.LUT R22, R11, 0x1ffffffc, RZ, 0xc0, !PT ;  /* 0x1ffffffc0b167812 */ /* 0x000fe200078ec0ff */
[----:B------:R-:W-:Y:S01]  /*0cb0*/  UIADD3 UR7, UR9, UR7, URZ ;  /* 0x0000000709077290 */ /* 0x000fe2000fffe03f */
[----:B------:R-:W-:Y:S01]  /*0cc0*/  SHF.R.S32.HI R119, RZ, 0x2, R11 ;  /* 0x00000002ff777819 */ /* 0x000fe2000001140b */
[----:B------:R-:W-:Y:S01]  /*0cd0*/  IMAD R144, R85, c[0x0][0x248], RZ ;  /* 0x0000920055907a24 */ /* 0x000fe200078e02ff */
[----:B------:R-:W-:Y:S01]  /*0ce0*/  IMNMX R5, R5, 0x30, PT ;  /* 0x0000003005057817 */ /* 0x000fe20003800200 */
[----:B------:R-:W-:Y:S01]  /*0cf0*/  IMAD.IADD R22, R223, 0x1, -R22 ;  /* 0x00000001df167824 */ /* 0x000fe200078e0a16 */
[----:B------:R-:W-:Y:S01]  /*0d00*/  IADD3 R87, P0, R119, R87, RZ ;  /* 0x0000005777577210 */ /* 0x000fe20007f1e0ff */
[----:B------:R-:W-:Y:S01]  /*0d10*/  USHF.L.U32 UR11, UR4, 0x5, URZ ;  /* 0x00000005040b7899 */ /* 0x000fe2000800063f */
[----:B------:R-:W-:Y:S01]  /*0d20*/  SEL R136, R225, RZ, !P4 ;  /* 0x000000ffe1887207 */ /* 0x000fe20006000000 */
[----:B------:R-:W-:Y:S01]  /*0d30*/  IMAD.SHL.U32 R22, R22, 0x8, RZ ;  /* 0x0000000816167824 */ /* 0x000fe200078e00ff */
[----:B------:R-:W-:Y:S01]  /*0d40*/  LEA.HI.X.SX32 R86, R119, R86, 0x1, P0 ;  /* 0x0000005677567211 */ /* 0x000fe200000f0eff */
[----:B------:R-:W-:Y:S01]  /*0d50*/  IMAD.IADD R5, R5, 0x1, -R119 ;  /* 0x0000000105057824 */ /* 0x000fe200078e0a77 */
[----:B------:R-:W-:Y:S01]  /*0d60*/  LEA.HI R9, R3, R223, RZ, 0x5 ;  /* 0x000000df03097211 */ /* 0x000fe200078f28ff */
[----:B------:R-:W-:Y:S01]  /*0d70*/  IMAD R144, R136, c[0x0][0x24c], R144 ;  /* 0x0000930088907a24 */ /* 0x000fe200078e0290 */
[----:B------:R-:W-:Y:S01]  /*0d80*/  SHF.R.S32.HI R23, RZ, 0x1f, R22 ;  /* 0x0000001fff177819 */ /* 0x000fe20000011416 */
[----:B------:R-:W-:Y:S01]  /*0d90*/  IMAD R138, R86, c[0x0][0x238], RZ ;  /* 0x00008e00568a7a24 */ /* 0x000fe200078e02ff */
[C---:B------:R-:W-:Y:S01]  /*0da0*/  ISETP.GE.AND P1, PT, R5.reuse, 0x1, PT ;  /* 0x000000010500780c */ /* 0x040fe20003f26270 */
[----:B------:R-:W-:Y:S01]  /*0db0*/  UMOV UR10, 0x5 ;  /* 0x00000005000a7882 */ /* 0x000fe20000000000 */
[----:B------:R-:W-:Y:S01]  /*0dc0*/  ISETP.GT.AND P0, PT, R5, 0x20, PT ;  /* 0x000000200500780c */ /* 0x000fe20003f04270 */
[----:B------:R-:W-:Y:S01]  /*0dd0*/  IMAD R138, R87, c[0x0][0x23c], R138 ;  /* 0x00008f00578a7a24 */ /* 0x000fe200078e028a */
[----:B------:R-:W-:Y:S01]  /*0de0*/  LEA.HI R11, R11, R119, RZ, 0x1 ;  /* 0x000000770b0b7211 */ /* 0x000fe200078f08ff */
[----:B-1----:R-:W-:Y:S01]  /*0df0*/  IMAD.WIDE.U32 R6, R87, c[0x0][0x238], R22 ;  /* 0x00008e0057067a25 */ /* 0x002fe200078e0016 */
[----:B------:R-:W-:Y:S01]  /*0e00*/  USHF.L.U64.HI UR10, UR4, UR10, UR5 ;  /* 0x0000000a040a7299 */ /* 0x000fe20008010205 */
[----:B------:R-:W-:-:S02]  /*0e10*/  ISETP.GE.AND P6, PT, R22, c[0x0][0x1d4], PT ;  /* 0x0000750016007a0c */ /* 0x000fc40003fc6270 */
[----:B------:R-:W-:Y:S01]  /*0e20*/  IMAD.IADD R139, R7, 0x1, R138 ;  /* 0x00000001078b7824 */ /* 0x000fe200078e028a */
[----:B------:R-:W-:Y:S01]  /*0e30*/  LOP3.LUT R11, R11, 0x7fffffe, RZ, 0xc0, !PT ;  /* 0x07fffffe0b0b7812 */ /* 0x000fe200078ec0ff */
[----:B------:R-:W-:Y:S01]  /*0e40*/  IMAD.MOV.U32 R138, RZ, RZ, R6 ;  /* 0x000000ffff8a7224 */ /* 0x000fe200078e0006 */
[----:B------:R-:W-:Y:S01]  /*0e50*/  SHF.R.S32.HI R6, RZ, 0x1f, R40 ;  /* 0x0000001fff067819 */ /* 0x000fe20000011428 */
[----:B------:R-:W-:Y:S01]  /*0e60*/  IMAD.SHL.U32 R9, R9, 0x8, RZ ;  /* 0x0000000809097824 */ /* 0x000fe200078e00ff */
[----:B------:R-:W-:Y:S01]  /*0e70*/  ULDC.64 UR4, c[0x0][0x1e0] ;  /* 0x0000780000047ab9 */ /* 0x000fe20000000a00 */
[----:B------:R-:W-:Y:S01]  /*0e80*/  IMAD.WIDE.U32 R138, R222, c[0x0][0x240], R138 ;  /* 0x00009000de8a7a25 */ /* 0x000fe200078e008a */
[----:B------:R-:W-:Y:S01]  /*0e90*/  UIMAD.WIDE.U32 UR16, UR6, UR4, URZ ;  /* 0x00000004061072a5 */ /* 0x000fe2000f8e003f */
[----:B------:R-:W-:Y:S01]  /*0ea0*/  IADD3 R116, -R119, 0x30, RZ ;  /* 0x0000003077747810 */ /* 0x000fe20007ffe1ff */
[----:B------:R-:W-:Y:S01]  /*0eb0*/  UIMAD UR14, UR6, UR5, URZ ;  /* 0x00000005060e72a4 */ /* 0x000fe2000f8e023f */
[----:B------:R-:W-:Y:S01]  /*0ec0*/  IMAD.IADD R139, R139, 0x1, R4 ;  /* 0x000000018b8b7824 */ /* 0x000fe200078e0204 */
[----:B------:R-:W-:Y:S01]  /*0ed0*/  LOP3.LUT R9, R9, 0xffffff00, RZ, 0xc0, !PT ;  /* 0xffffff0009097812 */ /* 0x000fe200078ec0ff */
[----:B------:R-:W-:Y:S01]  /*0ee0*/  IMAD R4, R40, UR7, RZ ;  /* 0x0000000728047c24 */ /* 0x000fe2000f8e02ff */
[----:B------:R-:W-:Y:S01]  /*0ef0*/  ULDC.64 UR4, c[0x0][0x280] ;  /* 0x0000a00000047ab9 */ /* 0x000fe20000000a00 */
[----:B------:R-:W-:Y:S01]  /*0f00*/  IMAD.WIDE.U32 R138, R136, c[0x0][0x248], R138 ;  /* 0x00009200888a7a25 */ /* 0x000fe200078e008a */
[----:B------:R-:W-:-:S02]  /*0f10*/  UIMAD.WIDE.U32 UR18, UR6, UR4, URZ ;  /* 0x00000004061272a5 */ /* 0x000fc4000f8e003f */
[----:B------:R-:W-:Y:S01]  /*0f20*/  UIMAD UR15, UR6, UR5, URZ ;  /* 0x00000005060f72a4 */ /* 0x000fe2000f8e023f */
[----:B------:R-:W-:Y:S01]  /*0f30*/  IMAD.IADD R145, R139, 0x1, R144 ;  /* 0x000000018b917824 */ /* 0x000fe200078e0290 */
[----:B------:R-:W-:Y:S01]  /*0f40*/  UIADD3 UR14, UR17, UR14, URZ ;  /* 0x0000000e110e7290 */ /* 0x000fe2000fffe03f */
[----:B------:R-:W-:Y:S01]  /*0f50*/  IMAD.MOV.U32 R144, RZ, RZ, R138 ;  /* 0x000000ffff907224 */ /* 0x000fe200078e008a */
[----:B------:R-:W-:Y:S01]  /*0f60*/  ULDC.64 UR4, c[0x0][0x290] ;  /* 0x0000a40000047ab9 */ /* 0x000fe20000000a00 */
[----:B------:R-:W-:Y:S01]  /*0f70*/  IMAD R4, R6, UR8, R4 ;  /* 0x0000000806047c24 */ /* 0x000fe2000f8e0204 */
[----:B------:R-:W-:Y:S01]  /*0f80*/  LEA.HI R6, R3, R223, RZ, 0x3 ;  /* 0x000000df03067211 */ /* 0x000fe200078f18ff */
[----:B------:R-:W-:Y:S01]  /*0f90*/  IMAD.WIDE.U32 R18, R40, UR8, R144 ;  /* 0x0000000828127c25 */ /* 0x000fe2000f8e0090 */
[----:B------:R-:W-:Y:S02]  /*0fa0*/  UIMAD.WIDE.U32 UR20, UR6, UR4, URZ ;  /* 0x00000004061472a5 */ /* 0x000fe4000f8e003f */
[----:B------:R-:W-:Y:S01]  /*0fb0*/  SHF.R.S32.HI R6, RZ, 0x3, R6 ;  /* 0x00000003ff067819 */ /* 0x000fe20000011406 */
[----:B------:R-:W-:Y:S01]  /*0fc0*/  IMAD.IADD R4, R19, 0x1, R4 ;  /* 0x0000000113047824 */ /* 0x000fe200078e0204 */
[C---:B------:R-:W-:Y:S01]  /*0fd0*/  @P1 LEA R16, P2, R18.reuse, c[0x0][0x220], 0x1 ;  /* 0x0000880012101a11 */ /* 0x040fe200078408ff */
[----:B------:R-:W-:Y:S01]  /*0fe0*/  IMAD.IADD R11, R119, 0x1, -R11 ;  /* 0x00000001770b7824 */ /* 0x000fe200078e0a0b */
[----:B------:R-:W-:Y:S01]  /*0ff0*/  ULDC.U8 UR4, c[0x0][0x298] ;  /* 0x0000a60000047ab9 */ /* 0x000fe20000000000 */
[----:B------:R-:W-:Y:S01]  /*1000*/  IMAD.IADD R84, R121, 0x1, R2 ;  /* 0x0000000179547824 */ /* 0x000fe200078e0202 */
[C---:B------:R-:W-:Y:S01]  /*1010*/  @P1 LEA.HI.X R17, R18.reuse, c[0x0][0x224], R4, 0x1, P2 ;  /* 0x0000890012111a11 */ /* 0x040fe200010f0c04 */
[----:B------:R-:W-:Y:S01]  /*1020*/  IMAD R9, R11, 0x20, R9 ;  /* 0x000000200b097824 */ /* 0x000fe200078e0209 */
[----:B------:R-:W-:Y:S01]  /*1030*/  @P0 IADD3 R5, P2, R18, UR11, RZ ;  /* 0x0000000b12050c10 */ /* 0x000fe2000ff5e0ff */
[----:B------:R-:W-:Y:S01]  /*1040*/  IMAD.SHL.U32 R6, R6, 0x40, RZ ;  /* 0x0000004006067824 */ /* 0x000fe200078e00ff */
[----:B------:R-:W-:Y:S01]  /*1050*/  SHF.R.S32.HI R83, RZ, 0x1f, R84 ;  /* 0x0000001fff537819 */ /* 0x000fe20000011454 */
[----:B------:R-:W-:Y:S01]  /*1060*/  IMAD R140, R221, c[0x0][0x1e8], RZ ;  /* 0x00007a00dd8c7a24 */ /* 0x000fe200078e02ff */
[----:B------:R-:W-:Y:S01]  /*1070*/  @P0 IADD3.X R4, R4, UR10, RZ, P2, !PT ;  /* 0x0000000a04040c10 */ /* 0x000fe200097fe4ff */
[----:B------:R-:W-:Y:S01]  /*1080*/  IMAD.MOV.U32 R92, RZ, RZ, c[0x0][0x27c] ;  /* 0x00009f00ff5c7624 */ /* 0x000fe200078e00ff */
[----:B------:R-:W-:Y:S01]  /*1090*/  @P0 LEA R10, P2, R5, c[0x0][0x220], 0x1 ;  /* 0x00008800050a0a11 */ /* 0x000fe200078408ff */
[----:B------:R-:W-:Y:S01]  /*10a0*/  IMAD R2, R83, c[0x0][0x1e0], RZ ;  /* 0x0000780053027a24 */ /* 0x000fe200078e02ff */
[----:B------:R-:W-:Y:S01]  /*10b0*/  LOP3.LUT R6, R6, 0xc0, RZ, 0xc0, !PT ;  /* 0x000000c006067812 */ /* 0x000fe200078ec0ff */
[----:B------:R-:W-:Y:S01]  /*10c0*/  IMAD R140, R222, c[0x0][0x1ec], R140 ;  /* 0x00007b00de8c7a24 */ /* 0x000fe200078e028c */
[----:B------:R-:W-:Y:S01]  /*10d0*/  @P0 LEA.HI.X R11, R5, c[0x0][0x224], R4, 0x1, P2 ;  /* 0x00008900050b0a11 */ /* 0x000fe200010f0c04 */
[----:B------:R-:W-:Y:S01]  /*10e0*/  IMAD R2, R84, c[0x0][0x1e4], R2 ;  /* 0x0000790054027a24 */ /* 0x000fe200078e0202 */
[----:B------:R-:W-:Y:S01]  /*10f0*/  IADD3 R4, R22, 0x20, RZ ;  /* 0x0000002016047810 */ /* 0x000fe20007ffe0ff */
[----:B------:R-:W-:Y:S01]  /*1100*/  IMAD R134, R221, c[0x0][0x210], RZ ;  /* 0x00008400dd867a24 */ /* 0x000fe200078e02ff */
[----:B------:R-:W-:Y:S01]  /*1110*/  LOP3.LUT R12, R6, 0x18, R22, 0xf8, !PT ;  /* 0x00000018060c7812 */ /* 0x000fe200078ef816 */
[----:B------:R-:W-:Y:S01]  /*1120*/  IMAD R85, R85, c[0x0][0x268], RZ ;  /* 0x00009a0055557a24 */ /* 0x000fe200078e02ff */
[----:B------:R-:W-:Y:S01]  /*1130*/  ISETP.GE.AND P5, PT, R4, c[0x0][0x1d4], PT ;  /* 0x0000750004007a0c */ /* 0x000fe20003fa6270 */
[----:B------:R-:W-:Y:S01]  /*1140*/  IMAD R134, R222, c[0x0][0x214], R134 ;  /* 0x00008500de867a24 */ /* 0x000fe200078e0286 */
[----:B------:R-:W-:Y:S01]  /*1150*/  IADD3 R4, R22, 0x40, RZ ;  /* 0x0000004016047810 */ /* 0x000fe20007ffe0ff */
[----:B------:R-:W-:Y:S01]  /*1160*/  IMAD.WIDE.U32 R22, R222, c[0x0][0x260], R22 ;  /* 0x00009800de167a25 */ /* 0x000fe200078e0016 */
[----:B------:R-:W-:Y:S01]  /*1170*/  SHF.R.U32.HI R6, RZ, 0x3, R6 ;  /* 0x00000003ff067819 */ /* 0x000fe20000011606 */
[----:B------:R-:W-:Y:S01]  /*1180*/  UIMAD UR5, UR6, UR5, URZ ;  /* 0x00000005060572a4 */ /* 0x000fe2000f8e023f */
[----:B------:R-:W-:Y:S01]  /*1190*/  ISETP.GE.AND P4, PT, R4, c[0x0][0x1d4], PT ;  /* 0x0000750004007a0c */ /* 0x000fe20003f86270 */
[----:B------:R-:W-:Y:S01]  /*11a0*/  IMAD.WIDE.U32 R4, R84, c[0x0][0x1e0], RZ ;  /* 0x0000780054047a25 */ /* 0x000fe200078e00ff */
[----:B------:R-:W-:Y:S01]  /*11b0*/  LOP3.LUT R12, R12, R6, RZ, 0x3c, !PT ;  /* 0x000000060c0c7212 */ /* 0x000fe200078e3cff */
[----:B------:R-:W-:Y:S01]  /*11c0*/  UIADD3 UR15, UR19, UR15, URZ ;  /* 0x0000000f130f7290 */ /* 0x000fe2000fffe03f */
[----:B------:R-:W-:Y:S01]  /*11d0*/  ISETP.NE.AND P2, PT, R14, RZ, PT ;  /* 0x000000ff0e00720c */ /* 0x000fe20003f45270 */
[----:B------:R-:W-:Y:S01]  /*11e0*/  IMAD.IADD R5, R5, 0x1, R2 ;  /* 0x0000000105057824 */ /* 0x000fe200078e0202 */
[----:B------:R-:W-:Y:S01]  /*11f0*/  UIADD3 UR5, UR21, UR5, URZ ;  /* 0x0000000515057290 */ /* 0x000fe2000fffe03f */
[----:B------:R-:W-:-:S02]  /*1200*/  IMAD.IADD R9, R9, 0x1, R12 ;  /* 0x0000000109097824 */ /* 0x000fc400078e020c */
[----:B------:R-:W-:-:S04]  /*1210*/  IMAD.WIDE.U32 R4, R222, c[0x0][0x1e8], R4 ;  /* 0x00007a00de047a25 */ /* 0x000fc800078e0004 */
[----:B------:R-:W-:Y:S01]  /*1220*/  IMAD.IADD R141, R5, 0x1, R140 ;  /* 0x00000001058d7824 */ /* 0x000fe200078e028c */
[-C--:B------:R-:W-:Y:S01]  /*1230*/  LEA.HI R5, R3, R223.reuse, RZ, 0x4 ;  /* 0x000000df03057211 */ /* 0x080fe200078f20ff */
[----:B------:R-:W-:Y:S01]  /*1240*/  IMAD.MOV.U32 R140, RZ, RZ, R4 ;  /* 0x000000ffff8c7224 */ /* 0x000fe200078e0004 */
[----:B------:R-:W-:Y:S01]  /*1250*/  LEA.HI R4, R223, R223, RZ, 0x1 ;  /* 0x000000dfdf047211 */ /* 0x000fe200078f08ff */
[----:B------:R-:W-:Y:S02]  /*1260*/  IMAD.SHL.U32 R118, R9, 0x2, RZ ;  /* 0x0000000209767824 */ /* 0x000fe400078e00ff */
[----:B------:R-:W-:Y:S01]  /*1270*/  IMAD.SHL.U32 R5, R5, 0x10, RZ ;  /* 0x0000001005057824 */ /* 0x000fe200078e00ff */
[----:B------:R-:W-:Y:S01]  /*1280*/  SHF.R.S32.HI R120, RZ, 0x1, R4 ;  /* 0x00000001ff787819 */ /* 0x000fe20000011404 */
[----:B------:R-:W-:Y:S01]  /*1290*/  IMAD.SHL.U32 R9, R92, 0x2, RZ ;  /* 0x000000025c097824 */ /* 0x000fe200078e00ff */
[----:B------:R-:W-:Y:S01]  /*12a0*/  LOP3.LUT R20, R4, 0xfffffffe, RZ, 0xc0, !PT ;  /* 0xfffffffe04147812 */ /* 0x000fe200078ec0ff */
[----:B------:R-:W-:Y:S01]  /*12b0*/  @!PT LDS RZ, [RZ] ;  /* 0x00000000fffff984 */ /* 0x000fe20000000800 */
[----:B------:R-:W-:Y:S01]  /*12c0*/  @!PT LDS RZ, [RZ] ;  /* 0x00000000fffff984 */ /* 0x000fe20000000800 */
[----:B------:R-:W-:Y:S01]  /*12d0*/  @!PT LDS RZ, [RZ] ;  /* 0x00000000fffff984 */ /* 0x000fe20000000800 */
[----:B------:R1:W-:Y:S01]  /*12e0*/  @P1 LDGSTS.E.BYPASS.LTC128B.128 [R118+0x3c80], [R16.64], !P6 ;  /* 0x03c8000010761fae */ /* 0x0003e2000f101d4c */
[----:B------:R-:W-:Y:S01]  /*12f0*/  SHF.R.S32.HI R126, RZ, 0x1f, R120 ;  /* 0x0000001fff7e7819 */ /* 0x000fe20000011478 */
[----:B------:R-:W-:Y:S01]  /*1300*/  IMAD.WIDE.U32 R142, R120, c[0x0][0x1e0], RZ ;  /* 0x00007800788e7a25 */ /* 0x000fe200078e00ff */
[----:B------:R-:W-:Y:S01]  /*1310*/  LOP3.LUT R5, R5, 0xffffff00, RZ, 0xc0, !PT ;  /* 0xffffff0005057812 */ /* 0x000fe200078ec0ff */
[----:B------:R1:W-:Y:S02]  /*1320*/  @P1 LDGSTS.E.BYPASS.LTC128B.128 [R118+0x4880], [R16.64+0x40], !P5 ;  /* 0x0488004010761fae */ /* 0x0003e4000e901d4c */
[----:B------:R-:W-:-:S02]  /*1330*/  IMAD.IADD R20, R223, 0x1, -R20 ;  /* 0x00000001df147824 */ /* 0x000fc400078e0a14 */
[----:B------:R-:W-:Y:S01]  /*1340*/  IMAD R93, R126, c[0x0][0x1e0], RZ ;  /* 0x000078007e5d7a24 */ /* 0x000fe200078e02ff */
[----:B------:R1:W-:Y:S01]  /*1350*/  @P1 LDGSTS.E.BYPASS.LTC128B.128 [R118+0x5480], [R16.64+0x80], !P4 ;  /* 0x0548008010761fae */ /* 0x0003e2000e101d4c */
[C---:B------:R-:W-:Y:S02]  /*1360*/  IMAD.SHL.U32 R18, R20.reuse, 0x4, RZ ;  /* 0x0000000414127824 */ /* 0x040fe400078e00ff */
[----:B------:R-:W-:Y:S01]  /*1370*/  IMAD.SHL.U32 R20, R20, 0x8, RZ ;  /* 0x0000000814147824 */ /* 0x000fe200078e00ff */
[----:B------:R3:W-:Y:S01]  /*1380*/  @P0 LDGSTS.E.BYPASS.LTC128B.128 [R118+0x4480], [R10.64], !P6 ;  /* 0x044800000a760fae */ /* 0x0007e2000f101d4c */
[----:B------:R-:W-:Y:S01]  /*1390*/  IMAD R93, R120, c[0x0][0x1e4], R93 ;  /* 0x00007900785d7a24 */ /* 0x000fe200078e025d */
[----:B------:R-:W-:Y:S01]  /*13a0*/  IADD3 R15, R18, 0x20, RZ ;  /* 0x00000020120f7810 */ /* 0x000fe20007ffe0ff */
[----:B------:R-:W-:Y:S01]  /*13b0*/  IMAD R128, R126, c[0x0][0x280], RZ ;  /* 0x0000a0007e807a24 */ /* 0x000fe200078e02ff */
[----:B------:R3:W-:Y:S01]  /*13c0*/  @P0 LDGSTS.E.BYPASS.LTC128B.128 [R118+0x5080], [R10.64+0x40], !P5 ;  /* 0x050800400a760fae */ /* 0x0007e2000e901d4c */
[----:B------:R-:W-:Y:S01]  /*13d0*/  IMAD.IADD R93, R143, 0x1, R93 ;  /* 0x000000018f5d7824 */ /* 0x000fe200078e025d */
[----:B------:R-:W-:Y:S01]  /*13e0*/  SHF.R.S32.HI R21, RZ, 0x1f, R20 ;  /* 0x0000001fff157819 */ /* 0x000fe20000011414 */
[----:B------:R-:W-:Y:S01]  /*13f0*/  IMAD.IADD R14, R18, 0x1, R15 ;  /* 0x00000001120e7824 */ /* 0x000fe200078e020f */
[----:B------:R3:W-:Y:S01]  /*1400*/  @P0 LDGSTS.E.BYPASS.LTC128B.128 [R118+0x5c80], [R10.64+0x80], !P4 ;  /* 0x05c800800a760fae */ /* 0x0007e2000e101d4c */
[----:B------:R-:W-:Y:S01]  /*1410*/  SHF.R.S32.HI R19, RZ, 0x1f, R18 ;  /* 0x0000001fff137819 */ /* 0x000fe20000011412 */
[----:B------:R-:W-:Y:S01]  /*1420*/  IMAD R128, R120, c[0x0][0x284], R128 ;  /* 0x0000a10078807a24 */ /* 0x000fe200078e0280 */
[----:B------:R-:W-:Y:S01]  /*1430*/  IADD3 R12, R18, 0x8, RZ ;  /* 0x00000008120c7810 */ /* 0x000fe20007ffe0ff */
[----:B------:R-:W0:Y:S01]  /*1440*/  LDGDEPBAR ;  /* 0x00000000000079af */ /* 0x000e220000000000 */
[----:B------:R-:W-:Y:S01]  /*1450*/  IMAD.WIDE.U32 R24, R222, c[0x0][0x210], R20 ;  /* 0x00008400de187a25 */ /* 0x000fe200078e0014 */
[----:B------:R-:W-:-:S02]  /*1460*/  IADD3 R108, R20, 0x30, RZ ;  /* 0x00000030146c7810 */ /* 0x000fc40007ffe0ff */
[----:B------:R-:W-:Y:S01]  /*1470*/  IADD3 R107, R20, 0x40, RZ ;  /* 0x00000040146b7810 */ /* 0x000fe20007ffe0ff */
[----:B------:R-:W-:Y:S01]  /*1480*/  IMAD.WIDE.U32 R132, R120, c[0x0][0x280], R18 ;  /* 0x0000a00078847a25 */ /* 0x000fe200078e0012 */
[----:B------:R-:W-:-:S03]  /*1490*/  IADD3 R106, R20, 0x50, RZ ;  /* 0x00000050146a7810 */ /* 0x000fc60007ffe0ff */
[----:B------:R-:W-:Y:S01]  /*14a0*/  IMAD.WIDE.U32 R130, R120, c[0x0][0x290], R18 ;  /* 0x0000a40078827a25 */ /* 0x000fe200078e0012 */
[----:B-1----:R-:W-:-:S03]  /*14b0*/  IADD3 R16, R18, 0x10, RZ ;  /* 0x0000001012107810 */ /* 0x002fc60007ffe0ff */
[----:B------:R-:W-:-:S04]  /*14c0*/  IMAD.WIDE.U32 R28, R120, c[0x0][0x280], R20 ;  /* 0x0000a000781c7a25 */ /* 0x000fc800078e0014 */
[----:B------:R-:W-:-:S04]  /*14d0*/  IMAD.WIDE.U32 R26, R120, c[0x0][0x290], R20 ;  /* 0x0000a400781a7a25 */ /* 0x000fc800078e0014 */
[----:B------:R-:W-:Y:S02]  /*14e0*/  IMAD.IADD R135, R25, 0x1, R134 ;  /* 0x0000000119877824 */ /* 0x000fe400078e0286 */
[----:B------:R-:W-:Y:S02]  /*14f0*/  IMAD.IADD R133, R133, 0x1, R128 ;  /* 0x0000000185857824 */ /* 0x000fe400078e0280 */
[----:B------:R-:W-:Y:S02]  /*1500*/  IMAD.IADD R129, R128, 0x1, R29 ;  /* 0x0000000180817824 */ /* 0x000fe400078e021d */
[----:B------:R-:W-:Y:S02]  /*1510*/  IMAD.MOV.U32 R134, RZ, RZ, R24 ;  /* 0x000000ffff867224 */ /* 0x000fe400078e0018 */
[----:B------:R-:W-:Y:S02]  /*1520*/  IMAD.MOV.U32 R128, RZ, RZ, R28 ;  /* 0x000000ffff807224 */ /* 0x000fe400078e001c */
[----:B------:R-:W-:-:S02]  /*1530*/  IMAD R85, R136, c[0x0][0x26c], R85 ;  /* 0x00009b0088557a24 */ /* 0x000fc400078e0255 */
[----:B-----5:R-:W-:-:S04]  /*1540*/  IMAD.WIDE.U32 R132, R71, c[0x0][0x280], R132 ;  /* 0x0000a00047847a25 */ /* 0x020fc800078e0084 */
[----:B------:R-:W-:Y:S01]  /*1550*/  IMAD.WIDE.U32 R128, R71, c[0x0][0x280], R128 ;  /* 0x0000a00047807a25 */ /* 0x000fe200078e0080 */
[----:B--2---:R-:W-:-:S03]  /*1560*/  @P3 SHF.R.S32.HI R7, RZ, 0x1f, R13 ;  /* 0x0000001fff073819 */ /* 0x004fc6000001140d */
[----:B------:R-:W-:Y:S01]  /*1570*/  @!P3 IMAD.MOV.U32 R7, RZ, RZ, R8 ;  /* 0x000000ffff07b224 */ /* 0x000fe200078e0008 */
[----:B------:R-:W-:Y:S01]  /*1580*/  LEA.HI R8, R120, R120, RZ, 0x1 ;  /* 0x0000007878087211 */ /* 0x000fe200078f08ff */
[----:B------:R-:W-:Y:S02]  /*1590*/  @P3 IMAD.MOV.U32 R6, RZ, RZ, R13 ;  /* 0x000000ffff063224 */ /* 0x000fe400078e000d */
[----:B------:R-:W-:Y:S01]  /*15a0*/  @!P3 IMAD.MOV.U32 R6, RZ, RZ, R225 ;  /* 0x000000ffff06b224 */ /* 0x000fe200078e00e1 */
[----:B------:R-:W-:Y:S01]  /*15b0*/  SEL R2, R7, RZ, !P2 ;  /* 0x000000ff07027207 */ /* 0x000fe20005000000 */
[----:B------:R-:W-:Y:S01]  /*15c0*/  IMAD.IADD R13, R18, 0x1, R16 ;  /* 0x00000001120d7824 */ /* 0x000fe200078e0210 */
[----:B------:R-:W-:Y:S02]  /*15d0*/  LOP3.LUT R8, R8, 0x7fffffe, RZ, 0xc0, !PT ;  /* 0x07fffffe08087812 */ /* 0x000fe400078ec0ff */
[----:B------:R-:W-:Y:S01]  /*15e0*/  SEL R82, R6, RZ, !P2 ;  /* 0x000000ff06527207 */ /* 0x000fe20005000000 */
[----:B------:R-:W-:Y:S01]  /*15f0*/  IMAD R88, R2, c[0x0][0x1f0], RZ ;  /* 0x00007c0002587a24 */ /* 0x000fe200078e02ff */
[----:B------:R-:W-:Y:S01]  /*1600*/  IADD3 R6, -R9, c[0x0][0x1d4], RZ ;  /* 0x0000750009067a10 */ /* 0x000fe20007ffe1ff */
[----:B------:R-:W-:-:S02]  /*1610*/  IMAD.IADD R8, R120, 0x1, -R8 ;  /* 0x0000000178087824 */ /* 0x000fc400078e0a08 */
[----:B------:R-:W-:-:S04]  /*1620*/  IMAD.WIDE.U32 R140, R82, c[0x0][0x1f0], R140 ;  /* 0x00007c00528c7a25 */ /* 0x000fc800078e008c */
[----:B------:R-:W-:Y:S01]  /*1630*/  IMAD R88, R82, c[0x0][0x1f4], R88 ;  /* 0x00007d0052587a24 */ /* 0x000fe200078e0258 */
[----:B------:R-:W-:Y:S01]  /*1640*/  BAR.SYNC.DEFER_BLOCKING 0x0 ;  /* 0x0000000000007b1d */ /* 0x000fe20000010000 */
[----:B------:R-:W-:Y:S01]  /*1650*/  IADD3 R75, P1, P0, R140, R142, R20 ;  /* 0x0000008e8c4b7210 */ /* 0x000fe2000783e014 */
[----:B------:R-:W-:Y:S02]  /*1660*/  IMAD R5, R8, 0x20, R5 ;  /* 0x0000002008057824 */ /* 0x000fe400078e0205 */
[----:B------:R-:W-:Y:S02]  /*1670*/  IMAD.IADD R88, R141, 0x1, R88 ;  /* 0x000000018d587824 */ /* 0x000fe400078e0258 */
[----:B------:R-:W-:-:S03]  /*1680*/  IMAD.WIDE.U32 R134, R82, c[0x0][0x218], R134 ;  /* 0x0000860052867a25 */ /* 0x000fc600078e0086 */
[----:B------:R-:W-:Y:S02]  /*1690*/  IADD3.X R74, R88, R93, R21, P1, P0 ;  /* 0x0000005d584a7210 */ /* 0x000fe40000fe0415 */
[----:B------:R-:W-:Y:S02]  /*16a0*/  ISETP.GE.AND P0, PT, R20, c[0x0][0x27c], PT ;  /* 0x00009f0014007a0c */ /* 0x000fe40003f06270 */
[----:B------:R-:W-:Y:S02]  /*16b0*/  ISETP.GE.AND P1, PT, R13, c[0x0][0x27c], PT ;  /* 0x00009f000d007a0c */ /* 0x000fe40003f26270 */
[----:B------:R-:W-:Y:S02]  /*16c0*/  SEL R4, RZ, c[0x0][0x27c], !P0 ;  /* 0x00009f00ff047a07 */ /* 0x000fe40004000000 */
[----:B---3--:R-:W-:Y:S02]  /*16d0*/  SEL R10, R9, R6, !P0 ;  /* 0x00000006090a7207 */ /* 0x008fe40004000000 */
[----:B------:R-:W-:Y:S01]  /*16e0*/  ISETP.GE.AND P0, PT, R14, c[0x0][0x27c], PT ;  /* 0x00009f000e007a0c */ /* 0x000fe20003f06270 */
[----:B------:R-:W-:Y:S01]  /*16f0*/  IMAD.IADD R4, R20, 0x1, R4 ;  /* 0x0000000114047824 */ /* 0x000fe200078e0204 */
[----:B------:R-:W-:-:S02]  /*1700*/  SEL R3, RZ, c[0x0][0x27c], !P1 ;  /* 0x00009f00ff037a07 */ /* 0x000fc40004800000 */
[-C--:B------:R-:W-:Y:S02]  /*1710*/  SEL R7, R9, R6.reuse, !P1 ;  /* 0x0000000609077207 */ /* 0x080fe40004800000 */
[----:B------:R-:W-:Y:S01]  /*1720*/  SHF.R.S32.HI R8, RZ, 0x1f, R4 ;  /* 0x0000001fff087819 */ /* 0x000fe20000011404 */
[----:B------:R-:W-:Y:S01]  /*1730*/  IMAD.IADD R3, R3, 0x1, R13 ;  /* 0x0000000103037824 */ /* 0x000fe200078e020d */
[----:B------:R-:W-:Y:S02]  /*1740*/  SEL R6, R9, R6, !P0 ;  /* 0x0000000609067207 */ /* 0x000fe40004000000 */
[CC--:B------:R-:W-:Y:S02]  /*1750*/  LEA.HI R117, R8.reuse, R4.reuse, RZ, 0x3 ;  /* 0x0000000408757211 */ /* 0x0c0fe400078f18ff */
[----:B------:R-:W-:Y:S02]  /*1760*/  LEA.HI R8, R8, R4, RZ, 0x5 ;  /* 0x0000000408087211 */ /* 0x000fe400078f28ff */
[----:B------:R-:W-:-:S02]  /*1770*/  SHF.R.S32.HI R4, RZ, 0x1f, R119 ;  /* 0x0000001fff047819 */ /* 0x000fc40000011477 */
[----:B------:R-:W-:Y:S02]  /*1780*/  SEL R9, RZ, c[0x0][0x27c], !P0 ;  /* 0x00009f00ff097a07 */ /* 0x000fe40004000000 */
[----:B------:R-:W-:Y:S02]  /*1790*/  LEA.HI R4, R4, R119, RZ, 0x2 ;  /* 0x0000007704047211 */ /* 0x000fe400078f10ff */
[----:B------:R-:W-:Y:S01]  /*17a0*/  IADD3 R84, P0, R84, R120, RZ ;  /* 0x0000007854547210 */ /* 0x000fe20007f1e0ff */
[----:B------:R-:W-:Y:S01]  /*17b0*/  IMAD.IADD R9, R9, 0x1, R14 ;  /* 0x0000000109097824 */ /* 0x000fe200078e020e */
[----:B------:R-:W-:Y:S02]  /*17c0*/  LOP3.LUT R4, R4, 0xfffffffc, RZ, 0xc0, !PT ;  /* 0xfffffffc04047812 */ /* 0x000fe400078ec0ff */
[----:B------:R-:W-:Y:S01]  /*17d0*/  SHF.R.S32.HI R109, RZ, 0x1f, R6 ;  /* 0x0000001fff6d7819 */ /* 0x000fe20000011406 */
[----:B------:R-:W-:Y:S01]  /*17e0*/  IMAD.X R83, R83, 0x1, R126, P0 ;  /* 0x0000000153537824 */ /* 0x000fe200000e067e */
[----:B------:R-:W-:Y:S01]  /*17f0*/  SHF.R.S32.HI R110, RZ, 0x1f, R7 ;  /* 0x0000001fff6e7819 */ /* 0x000fe20000011407 */
[----:B------:R-:W-:Y:S01]  /*1800*/  IMAD.IADD R4, R119, 0x1, -R4 ;  /* 0x0000000177047824 */ /* 0x000fe200078e0a04 */
[----:B------:R-:W-:Y:S01]  /*1810*/  LEA.HI R109, R109, R6, RZ, 0x4 ;  /* 0x000000066d6d7211 */ /* 0x000fe200078f20ff */
[----:B------:R-:W-:Y:S01]  /*1820*/  IMAD R126, R126, c[0x0][0x290], RZ ;  /* 0x0000a4007e7e7a24 */ /* 0x000fe200078e02ff */
[----:B------:R-:W-:-:S02]  /*1830*/  SHF.R.S32.HI R6, RZ, 0x1f, R3 ;  /* 0x0000001fff067819 */ /* 0x000fc40000011403 */
[C---:B------:R-:W-:Y:S01]  /*1840*/  LOP3.LUT P0, RZ, R4.reuse, 0x2, RZ, 0xc0, !PT ;  /* 0x0000000204ff7812 */ /* 0x040fe2000780c0ff */
[----:B------:R-:W-:Y:S01]  /*1850*/  IMAD.SHL.U32 R4, R4, 0x40, RZ ;  /* 0x0000004004047824 */ /* 0x000fe200078e00ff */
[----:B------:R-:W-:Y:S01]  /*1860*/  SHF.R.S32.HI R113, RZ, 0x1f, R10 ;  /* 0x0000001fff717819 */ /* 0x000fe2000001140a */
[----:B------:R-:W-:Y:S01]  /*1870*/  IMAD R126, R120, c[0x0][0x294], R126 ;  /* 0x0000a500787e7a24 */ /* 0x000fe200078e027e */
[CC--:B------:R-:W-:Y:S02]  /*1880*/  LEA.HI R115, R6.reuse, R3.reuse, RZ, 0x3 ;  /* 0x0000000306737211 */ /* 0x0c0fe400078f18ff */
[----:B------:R-:W-:Y:S01]  /*1890*/  LEA.HI R6, R6, R3, RZ, 0x5 ;  /* 0x0000000306067211 */ /* 0x000fe200078f28ff */
[----:B------:R-:W-:Y:S01]  /*18a0*/  IMAD.IADD R131, R131, 0x1, R126 ;  /* 0x0000000183837824 */ /* 0x000fe200078e027e */
[----:B------:R-:W-:Y:S01]  /*18b0*/  LOP3.LUT R4, R4, 0xc0, RZ, 0xc0, !PT ;  /* 0x000000c004047812 */ /* 0x000fe200078ec0ff */
[----:B------:R-:W-:Y:S01]  /*18c0*/  IMAD.IADD R127, R126, 0x1, R27 ;  /* 0x000000017e7f7824 */ /* 0x000fe200078e021b */
[----:B------:R-:W-:Y:S01]  /*18d0*/  LEA.HI R110, R110, R7, RZ, 0x4 ;  /* 0x000000076e6e7211 */ /* 0x000fe200078f20ff */
[----:B------:R-:W-:Y:S01]  /*18e0*/  IMAD.MOV.U32 R126, RZ, RZ, R26 ;  /* 0x000000ffff7e7224 */ /* 0x000fe200078e001a */
[----:B------:R-:W-:Y:S01]  /*18f0*/  LEA.HI R113, R113, R10, RZ, 0x4 ;  /* 0x0000000a71717211 */ /* 0x000fe200078f20ff */
[----:B------:R-:W-:Y:S01]  /*1900*/  IMAD R10, R221, c[0x0][0x260], RZ ;  /* 0x00009800dd0a7a24 */ /* 0x000fe200078e02ff */
[----:B------:R-:W-:Y:S01]  /*1910*/  SHF.R.S32.HI R7, RZ, 0x1f, R9 ;  /* 0x0000001fff077819 */ /* 0x000fe20000011409 */
[----:B------:R-:W-:Y:S01]  /*1920*/  IMAD.WIDE.U32 R130, R71, c[0x0][0x290], R130 ;  /* 0x0000a40047827a25 */ /* 0x000fe200078e0082 */
[----:B------:R-:W-:-:S02]  /*1930*/  SHF.R.U32.HI R3, RZ, 0x3, R4 ;  /* 0x00000003ff037819 */ /* 0x000fc40000011604 */
[----:B------:R-:W-:Y:S01]  /*1940*/  SHF.R.S32.HI R6, RZ, 0x5, R6 ;  /* 0x00000005ff067819 */ /* 0x000fe20000011406 */
[----:B------:R-:W-:Y:S01]  /*1950*/  IMAD R10, R222, c[0x0][0x264], R10 ;  /* 0x00009900de0a7a24 */ /* 0x000fe200078e020a */
[----:B------:R-:W-:Y:S01]  /*1960*/  LOP3.LUT R103, R4, 0x18, R115, 0xf8, !PT ;  /* 0x0000001804677812 */ /* 0x000fe200078ef873 */
[----:B------:R-:W-:Y:S01]  /*1970*/  IMAD.WIDE.U32 R126, R71, c[0x0][0x290], R126 ;  /* 0x0000a400477e7a25 */ /* 0x000fe200078e007e */
[----:B------:R-:W-:Y:S02]  /*1980*/  SHF.R.S32.HI R113, RZ, 0x4, R113 ;  /* 0x00000004ff717819 */ /* 0x000fe40000011471 */
[----:B------:R-:W-:Y:S01]  /*1990*/  LEA.HI R114, R7, R9, RZ, 0x3 ;  /* 0x0000000907727211 */ /* 0x000fe200078f18ff */
[----:B------:R-:W-:Y:S01]  /*19a0*/  IMAD R6, R6, 0x600, R5 ;  /* 0x0000060006067824 */ /* 0x000fe200078e0205 */
[----:B------:R-:W-:Y:S01]  /*19b0*/  SHF.R.S32.HI R110, RZ, 0x4, R110 ;  /* 0x00000004ff6e7819 */ /* 0x000fe2000001146e */
[----:B------:R-:W-:Y:S01]  /*19c0*/  IMAD.IADD R11, R23, 0x1, R10 ;  /* 0x00000001170b7824 */ /* 0x000fe200078e020a */
[----:B------:R-:W-:Y:S01]  /*19d0*/  SHF.R.S32.HI R109, RZ, 0x4, R109 ;  /* 0x00000004ff6d7819 */ /* 0x000fe2000001146d */
[----:B------:R-:W-:Y:S01]  /*19e0*/  IMAD.MOV.U32 R10, RZ, RZ, R22 ;  /* 0x000000ffff0a7224 */ /* 0x000fe200078e0016 */
[----:B------:R-:W-:-:S02]  /*19f0*/  LOP3.LUT R103, R103, R3, RZ, 0x3c, !PT ;  /* 0x0000000367677212 */ /* 0x000fc400078e3cff */
[----:B------:R-:W-:Y:S01]  /*1a00*/  LEA.HI.SX32 R113, R117, R113, 0x1d ;  /* 0x0000007175717211 */ /* 0x000fe200078feaff */
[----:B------:R-:W-:Y:S01]  /*1a10*/  IMAD.WIDE.U32 R136, R136, c[0x0][0x268], R10 ;  /* 0x00009a0088887a25 */ /* 0x000fe200078e000a */
[----:B------:R-:W-:Y:S02]  /*1a20*/  LEA.HI.SX32 R110, R115, R110, 0x1d ;  /* 0x0000006e736e7211 */ /* 0x000fe400078feaff */
[----:B------:R-:W-:Y:S01]  /*1a30*/  LEA.HI.SX32 R109, R114, R109, 0x1d ;  /* 0x0000006d726d7211 */ /* 0x000fe200078feaff */
[----:B------:R-:W-:Y:S01]  /*1a40*/  IMAD.IADD R103, R6, 0x1, R103 ;  /* 0x0000000106677824 */ /* 0x000fe200078e0267 */
[----:B------:R-:W-:Y:S01]  /*1a50*/  SHF.R.S32.HI R6, RZ, 0x1f, R113 ;  /* 0x0000001fff067819 */ /* 0x000fe20000011471 */
[----:B------:R-:W-:Y:S01]  /*1a60*/  IMAD.IADD R85, R137, 0x1, R85 ;  /* 0x0000000189557824 */ /* 0x000fe200078e0255 */
[----:B------:R-:W-:Y:S01]  /*1a70*/  SHF.R.S32.HI R102, RZ, 0x1f, R110 ;  /* 0x0000001fff667819 */ /* 0x000fe2000001146e */
[----:B------:R-:W-:Y:S01]  /*1a80*/  IMAD.SHL.U32 R103, R103, 0x2, RZ ;  /* 0x0000000267677824 */ /* 0x000fe200078e00ff */
[----:B------:R-:W-:-:S02]  /*1a90*/  SHF.R.S32.HI R100, RZ, 0x1f, R109 ;  /* 0x0000001fff647819 */ /* 0x000fc4000001146d */
[----:B------:R-:W-:Y:S02]  /*1aa0*/  LEA.HI R7, R7, R9, RZ, 0x5 ;  /* 0x0000000907077211 */ /* 0x000fe400078f28ff */
[----:B------:R-:W-:Y:S02]  /*1ab0*/  LOP3.LUT R112, R4, 0x8, R20, 0xf8, !PT ;  /* 0x0000000804707812 */ /* 0x000fe400078ef814 */
[----:B------:R-:W-:Y:S01]  /*1ac0*/  LEA.HI R6, R6, R113, RZ, 0x2 ;  /* 0x0000007106067211 */ /* 0x000fe200078f10ff */
[----:B------:R-:W-:Y:S01]  /*1ad0*/  IMAD.SHL.U32 R113, R113, 0x8, RZ ;  /* 0x0000000871717824 */ /* 0x000fe200078e00ff */
[----:B------:R-:W-:Y:S01]  /*1ae0*/  LEA.HI R102, R102, R110, RZ, 0x2 ;  /* 0x0000006e66667211 */ /* 0x000fe200078f10ff */
[----:B------:R-:W-:Y:S01]  /*1af0*/  IMAD.SHL.U32 R110, R110, 0x8, RZ ;  /* 0x000000086e6e7824 */ /* 0x000fe200078e00ff */
[----:B------:R-:W-:Y:S01]  /*1b00*/  LEA.HI R100, R100, R109, RZ, 0x2 ;  /* 0x0000006d64647211 */ /* 0x000fe200078f10ff */
[----:B------:R-:W-:Y:S01]  /*1b10*/  IMAD.SHL.U32 R109, R109, 0x8, RZ ;  /* 0x000000086d6d7824 */ /* 0x000fe200078e00ff */
[----:B------:R-:W-:-:S02]  /*1b20*/  SHF.R.S32.HI R8, RZ, 0x5, R8 ;  /* 0x00000005ff087819 */ /* 0x000fc40000011408 */
[----:B------:R-:W-:Y:S02]  /*1b30*/  LOP3.LUT R112, R112, R3, RZ, 0x3c, !PT ;  /* 0x0000000370707212 */ /* 0x000fe400078e3cff */
[----:B------:R-:W-:Y:S01]  /*1b40*/  SHF.R.S32.HI R7, RZ, 0x5, R7 ;  /* 0x00000005ff077819 */ /* 0x000fe20000011407 */
[--C-:B------:R-:W-:Y:S01]  /*1b50*/  IMAD R8, R8, 0x600, R5.reuse ;  /* 0x0000060008087824 */ /* 0x100fe200078e0205 */
[----:B------:R-:W-:Y:S01]  /*1b60*/  SHF.R.S32.HI R6, RZ, 0x2, R6 ;  /* 0x00000002ff067819 */ /* 0x000fe20000011406 */
[----:B------:R-:W-:Y:S01]  /*1b70*/  IMAD.IADD R112, R5, 0x1, R112 ;  /* 0x0000000105707824 */ /* 0x000fe200078e0270 */
[----:B------:R-:W-:Y:S01]  /*1b80*/  SHF.R.S32.HI R102, RZ, 0x2, R102 ;  /* 0x00000002ff667819 */ /* 0x000fe20000011466 */
[--C-:B------:R-:W-:Y:S01]  /*1b90*/  IMAD R7, R7, 0x600, R5.reuse ;  /* 0x0000060007077824 */ /* 0x100fe200078e0205 */
[----:B------:R-:W-:Y:S01]  /*1ba0*/  SHF.R.S32.HI R100, RZ, 0x2, R100 ;  /* 0x00000002ff647819 */ /* 0x000fe20000011464 */
[----:B------:R-:W-:Y:S01]  /*1bb0*/  IMAD R6, R6, 0x600, R5 ;  /* 0x0000060006067824 */ /* 0x000fe200078e0205 */
[----:B------:R-:W-:Y:S01]  /*1bc0*/  LOP3.LUT R105, R4, 0x18, R117, 0xf8, !PT ;  /* 0x0000001804697812 */ /* 0x000fe200078ef875 */
[--C-:B------:R-:W-:Y:S01]  /*1bd0*/  IMAD R102, R102, 0x600, R5.reuse ;  /* 0x0000060066667824 */ /* 0x100fe200078e0205 */
[----:B------:R-:W-:Y:S01]  /*1be0*/  LOP3.LUT R101, R4, 0x18, R114, 0xf8, !PT ;  /* 0x0000001804657812 */ /* 0x000fe200078ef872 */
[----:B------:R-:W-:Y:S01]  /*1bf0*/  IMAD R100, R100, 0x600, R5 ;  /* 0x0000060064647824 */ /* 0x000fe200078e0205 */
[----:B------:R-:W-:-:S02]  /*1c00*/  LOP3.LUT R104, R4, 0x18, R113, 0xf8, !PT ;  /* 0x0000001804687812 */ /* 0x000fc400078ef871 */
[C---:B------:R-:W-:Y:S02]  /*1c10*/  LOP3.LUT R5, R4.reuse, 0x18, R110, 0xf8, !PT ;  /* 0x0000001804057812 */ /* 0x040fe400078ef86e */
[----:B------:R-:W-:Y:S02]  /*1c20*/  LOP3.LUT R4, R4, 0x18, R109, 0xf8, !PT ;  /* 0x0000001804047812 */ /* 0x000fe400078ef86d */
[-C--:B------:R-:W-:Y:S02]  /*1c30*/  LOP3.LUT R105, R105, R3.reuse, RZ, 0x3c, !PT ;  /* 0x0000000369697212 */ /* 0x080fe400078e3cff */
[-C--:B------:R-:W-:Y:S02]  /*1c40*/  LOP3.LUT R101, R101, R3.reuse, RZ, 0x3c, !PT ;  /* 0x0000000365657212 */ /* 0x080fe400078e3cff */
[-C--:B------:R-:W-:Y:S01]  /*1c50*/  LOP3.LUT R104, R104, R3.reuse, RZ, 0x3c, !PT ;  /* 0x0000000368687212 */ /* 0x080fe200078e3cff */
[----:B------:R-:W-:Y:S01]  /*1c60*/  IMAD.IADD R105, R8, 0x1, R105 ;  /* 0x0000000108697824 */ /* 0x000fe200078e0269 */
[-C--:B------:R-:W-:Y:S01]  /*1c70*/  LOP3.LUT R5, R5, R3.reuse, RZ, 0x3c, !PT ;  /* 0x0000000305057212 */ /* 0x080fe200078e3cff */
[----:B------:R-:W-:Y:S01]  /*1c80*/  IMAD.IADD R101, R7, 0x1, R101 ;  /* 0x0000000107657824 */ /* 0x000fe200078e0265 */
[----:B------:R-:W-:Y:S01]  /*1c90*/  LOP3.LUT R4, R4, R3, RZ, 0x3c, !PT ;  /* 0x0000000304047212 */ /* 0x000fe200078e3cff */
[----:B------:R-:W-:Y:S01]  /*1ca0*/  IMAD R3, R2, c[0x0][0x218], RZ ;  /* 0x0000860002037a24 */ /* 0x000fe200078e02ff */
[----:B------:R-:W-:Y:S01]  /*1cb0*/  SHF.R.S32.HI R2, RZ, 0x1f, R71 ;  /* 0x0000001fff027819 */ /* 0x000fe20000011447 */
[----:B------:R-:W-:Y:S01]  /*1cc0*/  IMAD.IADD R104, R6, 0x1, R104 ;  /* 0x0000000106687824 */ /* 0x000fe200078e0268 */
[----:B------:R-:W-:Y:S01]  /*1cd0*/  LEA R112, R112, 0x1880, 0x1 ;  /* 0x0000188070707811 */ /* 0x000fe200078e08ff */
[----:B------:R-:W-:Y:S01]  /*1ce0*/  IMAD.IADD R102, R102, 0x1, R5 ;  /* 0x0000000166667824 */ /* 0x000fe200078e0205 */
[----:B------:R-:W-:Y:S01]  /*1cf0*/  LOP3.LUT R117, R117, 0xfffffff8, RZ, 0xc0, !PT ;  /* 0xfffffff875757812 */ /* 0x000fe200078ec0ff */
[----:B------:R-:W-:Y:S01]  /*1d00*/  IMAD R79, R2, c[0x0][0x280], RZ ;  /* 0x0000a000024f7a24 */ /* 0x000fe200078e02ff */
[----:B------:R-:W-:Y:S01]  /*1d10*/  IADD3 R111, R112, 0x20, RZ ;  /* 0x00000020706f7810 */ /* 0x000fe20007ffe0ff */
[----:B------:R-:W-:Y:S01]  /*1d20*/  IMAD R78, R2, c[0x0][0x290], RZ ;  /* 0x0000a400024e7a24 */ /* 0x000fe200078e02ff */
[----:B------:R-:W-:Y:S01]  /*1d30*/  @P0 IADD3 R111, R112, -0x20, RZ ;  /* 0xffffffe0706f0810 */ /* 0x000fe20007ffe0ff */
[C---:B------:R-:W-:Y:S01]  /*1d40*/  IMAD R79, R71.reuse, c[0x0][0x284], R79 ;  /* 0x0000a100474f7a24 */ /* 0x040fe200078e024f */
[----:B------:R-:W-:Y:S01]  /*1d50*/  ISETP.NE.AND P0, PT, RZ, UR4, PT ;  /* 0x00000004ff007c0c */ /* 0x000fe2000bf05270 */
[----:B------:R-:W-:Y:S01]  /*1d60*/  IMAD R78, R71, c[0x0][0x294], R78 ;  /* 0x0000a500474e7a24 */ /* 0x000fe200078e024e */
[----:B------:R-:W-:Y:S01]  /*1d70*/  LOP3.LUT R115, R115, 0xfffffff8, RZ, 0xc0, !PT ;  /* 0xfffffff873737812 */ /* 0x000fe200078ec0ff */
[----:B------:R-:W-:Y:S01]  /*1d80*/  IMAD.IADD R100, R100, 0x1, R4 ;  /* 0x0000000164647824 */ /* 0x000fe200078e0204 */
[----:B------:R-:W-:Y:S01]  /*1d90*/  LOP3.LUT R114, R114, 0xfffffff8, RZ, 0xc0, !PT ;  /* 0xfffffff872727812 */ /* 0x000fe200078ec0ff */
[----:B------:R-:W-:Y:S01]  /*1da0*/  IMAD R82, R82, c[0x0][0x21c], R3 ;  /* 0x0000870052527a24 */ /* 0x000fe200078e0203 */
[----:B------:R-:W-:Y:S01]  /*1db0*/  ISETP.GE.AND P1, PT, R92, 0x1, PT ;  /* 0x000000015c00780c */ /* 0x000fe20003f26270 */
[----:B------:R-:W-:Y:S01]  /*1dc0*/  IMAD.IADD R81, R133, 0x1, R79 ;  /* 0x0000000185517824 */ /* 0x000fe200078e024f */
[----:B------:R-:W-:Y:S01]  /*1dd0*/  P2R R123, PR, RZ, 0x1 ;  /* 0x00000001ff7b7803 */ /* 0x000fe20000000000 */
[----:B------:R-:W-:Y:S01]  /*1de0*/  IMAD.IADD R80, R131, 0x1, R78 ;  /* 0x0000000183507824 */ /* 0x000fe200078e024e */
[C---:B------:R-:W-:Y:S01]  /*1df0*/  IADD3 R11, R18.reuse, 0x18, RZ ;  /* 0x00000018120b7810 */ /* 0x040fe20007ffe0ff */
[----:B------:R-:W-:Y:S01]  /*1e00*/  IMAD.IADD R79, R79, 0x1, R129 ;  /* 0x000000014f4f7824 */ /* 0x000fe200078e0281 */
[----:B------:R-:W-:Y:S01]  /*1e10*/  IADD3 R10, R18, 0x28, RZ ;  /* 0x00000028120a7810 */ /* 0x000fe20007ffe0ff */
[----:B------:R-:W-:Y:S01]  /*1e20*/  IMAD.IADD R78, R78, 0x1, R127 ;  /* 0x000000014e4e7824 */ /* 0x000fe200078e027f */
[----:B------:R-:W-:Y:S01]  /*1e30*/  SHF.R.S32.HI R99, RZ, 0x1f, R117 ;  /* 0x0000001fff637819 */ /* 0x000fe20000011475 */
[----:B------:R-:W-:Y:S01]  /*1e40*/  IMAD.IADD R82, R135, 0x1, R82 ;  /* 0x0000000187527824 */ /* 0x000fe200078e0252 */
[----:B------:R-:W-:Y:S01]  /*1e50*/  SHF.R.S32.HI R96, RZ, 0x1f, R113 ;  /* 0x0000001fff607819 */ /* 0x000fe20000011471 */
[----:B------:R-:W-:Y:S01]  /*1e60*/  IMAD.SHL.U32 R105, R105, 0x2, RZ ;  /* 0x0000000269697824 */ /* 0x000fe200078e00ff */
[----:B------:R-:W-:Y:S01]  /*1e70*/  SHF.R.S32.HI R98, RZ, 0x1f, R115 ;  /* 0x0000001fff627819 */ /* 0x000fe20000011473 */
[----:B------:R-:W-:Y:S01]  /*1e80*/  IMAD.SHL.U32 R101, R101, 0x2, RZ ;  /* 0x0000000265657824 */ /* 0x000fe200078e00ff */
[----:B------:R-:W-:Y:S01]  /*1e90*/  SHF.R.S32.HI R97, RZ, 0x1f, R114 ;  /* 0x0000001fff617819 */ /* 0x000fe20000011472 */
[----:B------:R-:W-:Y:S01]  /*1ea0*/  IMAD.SHL.U32 R104, R104, 0x2, RZ ;  /* 0x0000000268687824 */ /* 0x000fe200078e00ff */
[----:B------:R-:W-:Y:S01]  /*1eb0*/  SHF.R.S32.HI R95, RZ, 0x1f, R110 ;  /* 0x0000001fff5f7819 */ /* 0x000fe2000001146e */
[----:B------:R-:W-:Y:S01]  /*1ec0*/  IMAD.SHL.U32 R102, R102, 0x2, RZ ;  /* 0x0000000266667824 */ /* 0x000fe200078e00ff */
[----:B------:R-:W-:Y:S01]  /*1ed0*/  SHF.R.S32.HI R94, RZ, 0x1f, R109 ;  /* 0x0000001fff5e7819 */ /* 0x000fe2000001146d */
[----:B------:R-:W-:-:S02]  /*1ee0*/  IMAD.SHL.U32 R100, R100, 0x2, RZ ;  /* 0x0000000264647824 */ /* 0x000fc400078e00ff */
.L_x_392:
[C---:B------:R-:W-:Y:S01]  /*1ef0*/  IMAD R125, R40.reuse, UR14, RZ ;  /* 0x0000000e287d7c24 */ /* 0x040fe2000f8e02ff */
[----:B------:R-:W-:Y:S01]  /*1f00*/  SHF.R.S32.HI R73, RZ, 0x1f, R40 ;  /* 0x0000001fff497819 */ /* 0x000fe20000011428 */
[----:B------:R-:W-:Y:S01]  /*1f10*/  IMAD.WIDE.U32 R146, R40, UR16, RZ ;  /* 0x0000001028927c25 */ /* 0x000fe2000f8e00ff */
[----:B------:R-:W-:Y:S04]  /*1f20*/  DEPBAR.LE SB0, 0x0 ;  /* 0x000080000000791a */ /* 0x000fe80000000000 */
[----:B------:R-:W-:Y:S01]  /*1f30*/  BAR.SYNC.DEFER_BLOCKING 0x0 ;  /* 0x0000000000007b1d */ /* 0x000fe20000010000 */
[----:B------:R-:W-:Y:S01]  /*1f40*/  ISETP.GE.AND P1, PT, R92, 0x1, PT ;  /* 0x000000015c00780c */ /* 0x000fe20003f26270 */
[----:B------:R-:W-:Y:S01]  /*1f50*/  IMAD R125, R73, UR16, R125 ;  /* 0x00000010497d7c24 */ /* 0x000fe2000f8e027d */
[----:B------:R-:W-:Y:S03]  /*1f60*/  IADD3 R3, P0, R75, R146, RZ ;  /* 0x000000924b037210 */ /* 0x000fe60007f1e0ff */
[----:B------:R-:W-:Y:S04]  /*1f70*/  IMAD.IADD R125, R147, 0x1, R125 ;  /* 0x00000001937d7824 */ /* 0x000fe800078e027d */
[----:B------:R-:W-:Y:S01]  /*1f80*/  IMAD.X R2, R125, 0x1, R74, P0 ;  /* 0x000000017d027824 */ /* 0x000fe200000e064a */
[C---:B------:R-:W-:Y:S04]  /*1f90*/  LEA R62, P0, R3.reuse, c[0x0][0x1c8], 0x1 ;  /* 0x00007200033e7a11 */ /* 0x040fe800078008ff */
[----:B------:R-:W-:Y:S01]  /*1fa0*/  LEA.HI.X R63, R3, c[0x0][0x1cc], R2, 0x1, P0 ;  /* 0x00007300033f7a11 */ /* 0x000fe200000f0c02 */
[----:B------:R-:W-:Y:S01]  /*1fb0*/  BSSY B1, `(.L_x_367) ;  /* 0x000038c000017945 */ /* 0x000fe20003800000 */
[----:B-1----:R-:W-:-:S05]  /*1fc0*/  @!P1 BRA `(.L_x_368) ;  /* 0x000036d000009947 */ /* 0x002fca0003800000 */
[C---:B------:R-:W-:Y:S01]  /*1fd0*/  IMAD R3, R40.reuse, UR15, RZ ;  /* 0x0000000f28037c24 */ /* 0x040fe2000f8e02ff */
[----:B------:R-:W-:Y:S01]  /*1fe0*/  ISETP.NE.AND P1, PT, R123, RZ, PT ;  /* 0x000000ff7b00720c */ /* 0x000fe20003f25270 */
[C---:B------:R-:W-:Y:S02]  /*1ff0*/  IMAD R4, R40.reuse, UR5, RZ ;  /* 0x0000000528047c24 */ /* 0x040fe4000f8e02ff */
[C---:B------:R-:W-:Y:S02]  /*2000*/  IMAD R2, R40.reuse, -0x30, R0 ;  /* 0xffffffd028027824 */ /* 0x040fe400078e0200 */
[----:B------:R-:W-:Y:S03]  /*2010*/  IMAD.WIDE.U32 R38, R40, UR18, RZ ;  /* 0x0000001228267c25 */ /* 0x000fe6000f8e00ff */
[----:B------:R-:W-:Y:S01]  /*2020*/  IMNMX R124, R2, 0x30, PT ;  /* 0x00000030027c7817 */ /* 0x000fe20003800200 */
[----:B------:R-:W-:Y:S04]  /*2030*/  IMAD.WIDE.U32 R8, R40, UR20, RZ ;  /* 0x0000001428087c25 */ /* 0x000fe8000f8e00ff */
[C---:B------:R-:W-:Y:S02]  /*2040*/  IMAD R3, R73.reuse, UR18, R3 ;  /* 0x0000001249037c24 */ /* 0x040fe4000f8e0203 */
[----:B------:R-:W-:Y:S03]  /*2050*/  IMAD R4, R73, UR20, R4 ;  /* 0x0000001449047c24 */ /* 0x000fe6000f8e0204 */
        /* <DEDUP_REMOVED lines=34> */
[----:B------:R-:W-:Y:S01]  /*2280*/  LEA.HI.X R5, R38, c[0x0][0x274], R3, 0x1, P0 ;  /* 0x00009d0026057a11 */ /* 0x000fe200000f0c03 */
[----:B------:R-:W-:Y:S01]  /*2290*/  CS2R R46, SRZ ;  /* 0x00000000002e7805 */ /* 0x000fe2000001ff00 */
[C---:B------:R-:W-:Y:S04]  /*22a0*/  LEA R6, P0, R8.reuse, c[0x0][0x288], 0x1 ;  /* 0x0000a20008067a11 */ /* 0x040fe800078008ff */
[----:B------:R-:W-:Y:S02]  /*22b0*/  LEA.HI.X R7, R8, c[0x0][0x28c], R2, 0x1, P0 ;  /* 0x0000a30008077a11 */ /* 0x000fe400000f0c02 */
[----:B------:R-:W-:Y:S11]  /*22c0*/  ISETP.GE.AND P0, PT, R18, c[0x0][0x27c], PT ;  /* 0x00009f0012007a0c */ /* 0x000ff60003f06270 */
[----:B------:R-:W-:Y:S02]  /*22d0*/  @!UPT UIADD3 URZ, URZ, URZ, URZ ;  /* 0x0000003f3f3ff290 */ /* 0x000fe4000fffe03f */
        /* <DEDUP_REMOVED lines=22> */
.L_x_371:
[----:B------:R-:W-:Y:S05]  /*2440*/  BSYNC B0 ;  /* 0x0000000000007941 */ /* 0x000fea0003800000 */
.L_x_370:
        /* <DEDUP_REMOVED lines=42> */
[----:B------:R-:W-:Y:S02]  /*26f0*/  @!P0 PRMT R39, R39, 0x5410, R38 ;  /* 0x0000541027278816 */ /* 0x000fe40000000026 */
[----:B------:R-:W-:Y:S02]  /*2700*/  @!P0 SHF.R.U32.HI R5, RZ, 0x10, R61 ;  /* 0x00000010ff058819 */ /* 0x000fe4000001163d */
[----:B------:R-:W-:Y:S01]  /*2710*/  @!P0 SHF.R.U32.HI R2, RZ, 0x10, R35 ;  /* 0x00000010ff028819 */ /* 0x000fe20000011623 */
[----:B------:R-:W-:Y:S01]  /*2720*/  @!P0 IMAD.U32 R35, R39, 0x10000, RZ ;  /* 0x0001000027238824 */ /* 0x000fe200078e00ff */
[----:B------:R-:W-:Y:S02]  /*2730*/  @!P0 PRMT R4, R4, 0x5410, R3 ;  /* 0x0000541004048816 */ /* 0x000fe40000000003 */
[----:B------:R-:W-:Y:S02]  /*2740*/  @!P0 PRMT R43, R43, 0x5410, R5 ;  /* 0x000054102b2b8816 */ /* 0x000fe40000000005 */
[----:B------:R-:W-:Y:S02]  /*2750*/  @!P0 PRMT R34, R34, 0x5410, R2 ;  /* 0x0000541022228816 */ /* 0x000fe40000000002 */
[----:B------:R-:W-:Y:S02]  /*2760*/  @!P0 LOP3.LUT R39, R39, 0xffff0000, RZ, 0xc0, !PT ;  /* 0xffff000027278812 */ /* 0x000fe400078ec0ff */
[C---:B------:R-:W-:Y:S02]  /*2770*/  @!P0 SHF.L.U32 R3, R4.reuse, 0x10, RZ ;  /* 0x0000001004038819 */ /* 0x040fe400000006ff */
[----:B------:R-:W-:Y:S01]  /*2780*/  @!P0 LOP3.LUT R4, R4, 0xffff0000, RZ, 0xc0, !PT ;  /* 0xffff000004048812 */ /* 0x000fe200078ec0ff */
[C---:B-1----:R-:W-:Y:S01]  /*2790*/  @!P0 IMAD.U32 R38, R24.reuse, 0x10000, RZ ;  /* 0x0001000018268824 */ /* 0x042fe200078e00ff */
[----:B------:R-:W-:Y:S02]  /*27a0*/  @!P0 LOP3.LUT R2, R24, 0xffff0000, RZ, 0xc0, !PT ;  /* 0xffff000018028812 */ /* 0x000fe400078ec0ff */
[C---:B------:R-:W-:Y:S02]  /*27b0*/  @!P0 LOP3.LUT R5, R25.reuse, 0xffff0000, RZ, 0xc0, !PT ;  /* 0xffff000019058812 */ /* 0x040fe400078ec0ff */
[----:B------:R-:W-:Y:S01]  /*27c0*/  @!P0 SHF.L.U32 R41, R25, 0x10, RZ ;  /* 0x0000001019298819 */ /* 0x000fe200000006ff */
[----:B------:R-:W-:Y:S01]  /*27d0*/  @!P0 FMUL.FTZ R60, R2, R35 ;  /* 0x00000023023c8220 */ /* 0x000fe20000410000 */
[----:B------:R-:W-:Y:S01]  /*27e0*/  @!P0 SHF.L.U32 R42, R26, 0x10, RZ ;  /* 0x000000101a2a8819 */ /* 0x000fe200000006ff */
[----:B------:R-:W-:Y:S01]  /*27f0*/  @!P0 FMUL.FTZ R61, R5, R39 ;  /* 0x00000027053d8220 */ /* 0x000fe20000410000 */
[----:B------:R-:W-:Y:S01]  /*2800*/  @!P0 SHF.L.U32 R44, R27, 0x10, RZ ;  /* 0x000000101b2c8819 */ /* 0x000fe200000006ff */
[-C--:B------:R-:W-:Y:S02]  /*2810*/  @!P0 FMUL.FTZ R2, R2, R3.reuse ;  /* 0x0000000302028220 */ /* 0x080fe40000410000 */
[----:B------:R-:W-:Y:S02]  /*2820*/  @!P0 FFMA.FTZ R60, R38, R3, -R60 ;  /* 0x00000003263c8223 */ /* 0x000fe4000001083c */
[-C--:B------:R-:W-:Y:S02]  /*2830*/  @!P0 FMUL.FTZ R3, R5, R4.reuse ;  /* 0x0000000405038220 */ /* 0x080fe40000410000 */
[----:B------:R-:W-:Y:S01]  /*2840*/  @!P0 FFMA.FTZ R61, R41, R4, -R61 ;  /* 0x00000004293d8223 */ /* 0x000fe2000001083d */
[----:B------:R-:W-:Y:S01]  /*2850*/  @!P0 LOP3.LUT R4, R26, 0xffff0000, RZ, 0xc0, !PT ;  /* 0xffff00001a048812 */ /* 0x000fe200078ec0ff */
[----:B------:R-:W-:Y:S01]  /*2860*/  @!P0 FFMA.FTZ R2, R35, R38, R2 ;  /* 0x0000002623028223 */ /* 0x000fe20000010002 */
[----:B------:R-:W-:Y:S01]  /*2870*/  @!P0 LOP3.LUT R35, R27, 0xffff0000, RZ, 0xc0, !PT ;  /* 0xffff00001b238812 */ /* 0x000fe200078ec0ff */
[C---:B------:R-:W-:Y:S01]  /*2880*/  @!P0 IMAD.U32 R38, R43.reuse, 0x10000, RZ ;  /* 0x000100002b268824 */ /* 0x040fe200078e00ff */
[----:B------:R-:W-:Y:S01]  /*2890*/  @!P0 LOP3.LUT R43, R43, 0xffff0000, RZ, 0xc0, !PT ;  /* 0xffff00002b2b8812 */ /* 0x000fe200078ec0ff */
[C---:B------:R-:W-:Y:S01]  /*28a0*/  @!P0 IMAD.U32 R5, R34.reuse, 0x10000, RZ ;  /* 0x0001000022058824 */ /* 0x040fe200078e00ff */
[----:B------:R-:W-:Y:S01]  /*28b0*/  @!P0 LOP3.LUT R34, R34, 0xffff0000, RZ, 0xc0, !PT ;  /* 0xffff000022228812 */ /* 0x000fe200078ec0ff */
[----:B------:R-:W-:Y:S01]  /*28c0*/  @!P0 FMUL.FTZ R64, R4, R38 ;  /* 0x0000002604408220 */ /* 0x000fe20000410000 */
[----:B------:R-:W-:Y:S01]  /*28d0*/  @!P0 F2FP.BF16.PACK_AB R2, R2, R60 ;  /* 0x0000003c0202823e */ /* 0x000fe200000010ff */
[----:B------:R-:W-:Y:S02]  /*28e0*/  @!P0 FMUL.FTZ R4, R4, R5 ;  /* 0x0000000504048220 */ /* 0x000fe40000410000 */
[C---:B------:R-:W-:Y:S02]  /*28f0*/  @!P0 FMUL.FTZ R65, R35.reuse, R43 ;  /* 0x0000002b23418220 */ /* 0x040fe40000410000 */
[----:B------:R-:W-:Y:S02]  /*2900*/  @!P0 FFMA.FTZ R64, R42, R5, -R64 ;  /* 0x000000052a408223 */ /* 0x000fe40000010840 */
[----:B------:R-:W-:Y:S02]  /*2910*/  @!P0 FMUL.FTZ R5, R35, R34 ;  /* 0x0000002223058220 */ /* 0x000fe40000410000 */
[----:B------:R-:W-:Y:S02]  /*2920*/  @!P0 FFMA.FTZ R3, R39, R41, R3 ;  /* 0x0000002927038223 */ /* 0x000fe40000010003 */
[----:B------:R-:W-:Y:S02]  /*2930*/  @!P0 FFMA.FTZ R4, R38, R42, R4 ;  /* 0x0000002a26048223 */ /* 0x000fe40000010004 */
[----:B------:R-:W-:Y:S01]  /*2940*/  @!P0 FFMA.FTZ R65, R44, R34, -R65 ;  /* 0x000000222c418223 */ /* 0x000fe20000010841 */
[----:B------:R-:W-:Y:S01]  /*2950*/  @!P0 F2FP.BF16.PACK_AB R3, R3, R61 ;  /* 0x0000003d0303823e */ /* 0x000fe200000010ff */
        /* <DEDUP_REMOVED lines=8> */
.L_x_374:
[----:B------:R-:W-:Y:S05]  /*29e0*/  BSYNC B0 ;  /* 0x0000000000007941 */ /* 0x000fea0003800000 */
.L_x_373:
        /* <DEDUP_REMOVED lines=14> */
[----:B------:R-:W-:Y:S01]  /*2ad0*/  @!P0 LOP3.LUT R36, R37, 0xffff0000, RZ, 0xc0, !PT ;  /* 0xffff000025248812 */ /* 0x000fe200078ec0ff */
[C---:B------:R-:W-:Y:S01]  /*2ae0*/  @!P0 IMAD.U32 R3, R4.reuse, 0x10000, RZ ;  /* 0x0001000004038824 */ /* 0x040fe200078e00ff */
[----:B------:R-:W-:Y:S02]  /*2af0*/  @!P0 SHF.R.U32.HI R58, RZ, 0x10, R59 ;  /* 0x00000010ff3a8819 */ /* 0x000fe4000001163b */
[----:B------:R-:W-:Y:S02]  /*2b00*/  @!P0 LOP3.LUT R4, R4, 0xffff0000, RZ, 0xc0, !PT ;  /* 0xffff000004048812 */ /* 0x000fe400078ec0ff */
[----:B------:R-:W-:Y:S04]  /*2b10*/  @!P0 PRMT R55, R55, 0x5410, R58 ;  /* 0x0000541037378816 */ /* 0x000fe8000000003a */
[----:B------:R-:W-:Y:S01]  /*2b20*/  @!P0 LOP3.LUT R39, R55, 0xffff0000, RZ, 0xc0, !PT ;  /* 0xffff000037278812 */ /* 0x000fe200078ec0ff */
[C---:B-1----:R-:W-:Y:S01]  /*2b30*/  @!P0 IMAD.U32 R37, R25.reuse, 0x10000, RZ ;  /* 0x0001000019258824 */ /* 0x042fe200078e00ff */
[C---:B------:R-:W-:Y:S02]  /*2b40*/  @!P0 LOP3.LUT R2, R24.reuse, 0xffff0000, RZ, 0xc0, !PT ;  /* 0xffff000018028812 */ /* 0x040fe400078ec0ff */
[----:B------:R-:W-:Y:S02]  /*2b50*/  @!P0 LOP3.LUT R5, R25, 0xffff0000, RZ, 0xc0, !PT ;  /* 0xffff000019058812 */ /* 0x000fe400078ec0ff */
        /* <DEDUP_REMOVED lines=12> */
[----:B------:R-:W-:Y:S02]  /*2c20*/  @!P0 IMAD.U32 R35, R55, 0x10000, RZ ;  /* 0x0001000037238824 */ /* 0x000fe400078e00ff */
[C---:B------:R-:W-:Y:S01]  /*2c30*/  @!P0 IMAD.U32 R5, R17.reuse, 0x10000, RZ ;  /* 0x0001000011058824 */ /* 0x040fe200078e00ff */
[----:B------:R-:W-:Y:S01]  /*2c40*/  @!P0 LOP3.LUT R17, R17, 0xffff0000, RZ, 0xc0, !PT ;  /* 0xffff000011118812 */ /* 0x000fe200078ec0ff */
[----:B------:R-:W-:Y:S01]  /*2c50*/  @!P0 FMUL.FTZ R44, R4, R35 ;  /* 0x00000023042c8220 */ /* 0x000fe20000410000 */
[----:B------:R-:W-:Y:S01]  /*2c60*/  @!P0 F2FP.BF16.PACK_AB R2, R2, R42 ;  /* 0x0000002a0202823e */ /* 0x000fe200000010ff */
[----:B------:R-:W-:Y:S02]  /*2c70*/  @!P0 FMUL.FTZ R4, R4, R5 ;  /* 0x0000000504048220 */ /* 0x000fe40000410000 */
[----:B------:R-:W-:Y:S02]  /*2c80*/  @!P0 FMUL.FTZ R55, R34, R39 ;  /* 0x0000002722378220 */ /* 0x000fe40000410000 */
        /* <DEDUP_REMOVED lines=14> */
.L_x_376:
[----:B------:R-:W-:Y:S05]  /*2d70*/  BSYNC B0 ;  /* 0x0000000000007941 */ /* 0x000fea0003800000 */
.L_x_375:
        /* <DEDUP_REMOVED lines=40> */
[-C--:B------:R-:W-:Y:S02]  /*3000*/  @!P0 FMUL.FTZ R4, R4, R5.reuse ;  /* 0x0000000504048220 */ /* 0x080fe40000410000 */
        /* <DEDUP_REMOVED lines=15> */
.L_x_378:
[----:B------:R-:W-:Y:S05]  /*3100*/  BSYNC B0 ;  /* 0x0000000000007941 */ /* 0x000fea0003800000 */
.L_x_377:
        /* <DEDUP_REMOVED lines=56> */
.L_x_380:
[----:B------:R-:W-:Y:S05]  /*3490*/  BSYNC B0 ;  /* 0x0000000000007941 */ /* 0x000fea0003800000 */
.L_x_379:
        /* <DEDUP_REMOVED lines=8> */
[----:B------:R-:W-:Y:S02]  /*3520*/  @!P0 SHF.R.U64 R4, R28, 0x10, R29 ;  /* 0x000000101c048819 */ /* 0x000fe4000000121d */
[----:B------:R-:W-:Y:S02]  /*3530*/  @!P0 PRMT R17, R48, 0x5432, R17 ;  /* 0x0000543230118816 */ /* 0x000fe40000000011 */
[----:B------:R-:W-:Y:S02]  /*3540*/  @!P0 PRMT R4, R7, 0x5432, R4 ;  /* 0x0000543207048816 */ /* 0x000fe40000000004 */
[----:B------:R-:W-:Y:S01]  /*3550*/  @!P0 SHF.R.U32.HI R28, RZ, 0x10, R29 ;  /* 0x00000010ff1c8819 */ /* 0x000fe2000001161d */
[C---:B------:R-:W-:Y:S01]  /*3560*/  @!P0 IMAD.U32 R8, R17.reuse, 0x10000, RZ ;  /* 0x0001000011088824 */ /* 0x040fe200078e00ff */
[----:B------:R-:W-:Y:S01]  /*3570*/  @!P0 LOP3.LUT R17, R17, 0xffff0000, RZ, 0xc0, !PT ;  /* 0xffff000011118812 */ /* 0x000fe200078ec0ff */
[C---:B------:R-:W-:Y:S01]  /*3580*/  @!P0 IMAD.U32 R3, R4.reuse, 0x10000, RZ ;  /* 0x0001000004038824 */ /* 0x040fe200078e00ff */
[----:B------:R-:W-:Y:S02]  /*3590*/  @!P0 SHF.R.U32.HI R50, RZ, 0x10, R51 ;  /* 0x00000010ff328819 */ /* 0x000fe40000011633 */
[----:B------:R-:W-:Y:S02]  /*35a0*/  @!P0 LOP3.LUT R4, R4, 0xffff0000, RZ, 0xc0, !PT ;  /* 0xffff000004048812 */ /* 0x000fe400078ec0ff */
[----:B------:R-:W-:Y:S02]  /*35b0*/  @!P0 PRMT R7, R7, 0x5410, R28 ;  /* 0x0000541007078816 */ /* 0x000fe4000000001c */
        /* <DEDUP_REMOVED lines=38> */
.L_x_382:
[----:B------:R-:W-:Y:S05]  /*3820*/  BSYNC B0 ;  /* 0x0000000000007941 */ /* 0x000fea0003800000 */
.L_x_381:
[----:B------:R-:W-:Y:S11]  /*3830*/  ISETP.GE.AND P0, PT, R106, c[0x0][0x1d4], PT ;  /* 0x000075006a007a0c */ /* 0x000ff60003f06270 */
[----:B------:R-:W-:Y:S02]  /*3840*/  @!UPT UIADD3 URZ, URZ, URZ, URZ ;  /* 0x0000003f3f3ff290 */ /* 0x000fe4000fffe03f */
        /* <DEDUP_REMOVED lines=54> */
.L_x_369:
        /* <DEDUP_REMOVED lines=47> */
.L_x_384:
[----:B------:R-:W-:Y:S05]  /*3ea0*/  BSYNC B0 ;  /* 0x0000000000007941 */ /* 0x000fea0003800000 */
.L_x_383:
[----:B------:R-:W-:Y:S04]  /*3eb0*/  IADD3 R146, P0, R142, R146, RZ ;  /* 0x000000928e927210 */ /* 0x000fe80007f1e0ff */
[----:B------:R-:W-:Y:S01]  /*3ec0*/  IADD3.X R125, R93, R125, RZ, P0, !PT ;  /* 0x0000007d5d7d7210 */ /* 0x000fe200007fe4ff */
[----:B------:R-:W-:-:S05]  /*3ed0*/  @P1 BRA `(.L_x_372) ;  /* 0x0000199000001947 */ /* 0x000fca0003800000 */
[----:B-----5:R-:W-:Y:S01]  /*3ee0*/  MOV R2, R25 ;  /* 0x0000001900027202 */ /* 0x020fe20000000f00 */
[----:B------:R-:W-:Y:S01]  /*3ef0*/  IMAD.MOV.U32 R9, RZ, RZ, R26 ;  /* 0x000000ffff097224 */ /* 0x000fe200078e001a */
[----:B------:R-:W-:Y:S01]  /*3f00*/  ISETP.GE.AND P0, PT, R20, c[0x0][0x1d4], PT ;  /* 0x0000750014007a0c */ /* 0x000fe20003f06270 */
[----:B------:R-:W-:Y:S01]  /*3f10*/  IMAD.MOV.U32 R8, RZ, RZ, R27 ;  /* 0x000000ffff087224 */ /* 0x000fe200078e001b */
[----:B------:R-:W-:Y:S01]  /*3f20*/  BSSY B0, `(.L_x_385) ;  /* 0x000008e000007945 */ /* 0x000fe20003800000 */
[----:B------:R-:W-:Y:S03]  /*3f30*/  IMAD.MOV.U32 R3, RZ, RZ, R24 ;  /* 0x000000ffff037224 */ /* 0x000fe600078e0018 */
[----:B-1----:R-:W-:Y:S01]  /*3f40*/  PRMT R22, R8, 0x5410, R9 ;  /* 0x0000541008167816 */ /* 0x002fe20000000009 */
        /* <DEDUP_REMOVED lines=38> */
[----:B------:R-:W-:Y:S11]  /*41b0*/  IMAD.MOV.U32 R2, RZ, RZ, R5 ;  /* 0x000000ffff027224 */ /* 0x000ff600078e0005 */
[----:B------:R-:W-:Y:S01]  /*41c0*/  @!UPT UIADD3 URZ, URZ, URZ, URZ ;  /* 0x0000003f3f3ff290 */ /* 0x000fe2000fffe03f */
[----:B------:R-:W-:Y:S02]  /*41d0*/  @!P0 SHF.R.U64 R38, R44, 0x10, R45 ;  /* 0x000000102c268819 */ /* 0x000fe4000000122d */
[--C-:B------:R-:W-:Y:S02]  /*41e0*/  @!P0 SHF.R.U64 R39, R46, 0x10, R47.reuse ;  /* 0x000000102e278819 */ /* 0x100fe4000000122f */
[----:B------:R-:W-:Y:S01]  /*41f0*/  @!P0 PRMT R41, R41, 0x5410, R38 ;  /* 0x0000541029298816 */ /* 0x000fe20000000026 */
[C---:B-1----:R-:W-:Y:S01]  /*4200*/  @!P0 IMAD.U32 R44, R65.reuse, 0x10000, RZ ;  /* 0x00010000412c8824 */ /* 0x042fe200078e00ff */
[----:B------:R-:W-:Y:S02]  /*4210*/  @!P0 SHF.L.U32 R38, R64, 0x10, RZ ;  /* 0x0000001040268819 */ /* 0x000fe400000006ff */
[----:B------:R-:W-:Y:S02]  /*4220*/  @!P0 LOP3.LUT R46, R65, 0xffff0000, RZ, 0xc0, !PT ;  /* 0xffff0000412e8812 */ /* 0x000fe400078ec0ff */
[C---:B------:R-:W-:Y:S02]  /*4230*/  @!P0 SHF.L.U32 R48, R66.reuse, 0x10, RZ ;  /* 0x0000001042308819 */ /* 0x040fe400000006ff */
[----:B------:R-:W-:Y:S02]  /*4240*/  @!P0 LOP3.LUT R50, R66, 0xffff0000, RZ, 0xc0, !PT ;  /* 0xffff000042328812 */ /* 0x000fe400078ec0ff */
[C---:B------:R-:W-:Y:S02]  /*4250*/  @!P0 SHF.L.U32 R52, R67.reuse, 0x10, RZ ;  /* 0x0000001043348819 */ /* 0x040fe400000006ff */
[----:B------:R-:W-:Y:S02]  /*4260*/  @!P0 LOP3.LUT R54, R67, 0xffff0000, RZ, 0xc0, !PT ;  /* 0xffff000043368812 */ /* 0x000fe400078ec0ff */
[----:B------:R-:W-:Y:S02]  /*4270*/  @!P0 SHF.R.U32.HI R42, RZ, 0x10, R47 ;  /* 0x00000010ff2a8819 */ /* 0x000fe4000001162f */
[----:B------:R-:W-:Y:S01]  /*4280*/  @!P0 PRMT R49, R49, 0x5410, R39 ;  /* 0x0000541031318816 */ /* 0x000fe20000000027 */
[----:B------:R-:W-:Y:S01]  /*4290*/  @!P0 IMAD.U32 R39, R31, 0x10000, RZ ;  /* 0x000100001f278824 */ /* 0x000fe200078e00ff */
[----:B------:R-:W-:Y:S02]  /*42a0*/  @!P0 PRMT R53, R53, 0x5410, R42 ;  /* 0x0000541035358816 */ /* 0x000fe4000000002a */
[----:B------:R-:W-:Y:S01]  /*42b0*/  @!P0 LOP3.LUT R42, R64, 0xffff0000, RZ, 0xc0, !PT ;  /* 0xffff0000402a8812 */ /* 0x000fe200078ec0ff */
[----:B------:R-:W-:Y:S01]  /*42c0*/  @!P0 IMAD.U32 R47, R49, 0x10000, RZ ;  /* 0x00010000312f8824 */ /* 0x000fe200078e00ff */
[----:B------:R-:W-:Y:S01]  /*42d0*/  @!P0 SHF.R.U32.HI R9, RZ, 0x10, R5 ;  /* 0x00000010ff098819 */ /* 0x000fe20000011605 */
[----:B------:R-:W-:Y:S01]  /*42e0*/  @!P0 IMAD.U32 R51, R53, 0x10000, RZ ;  /* 0x0001000035338824 */ /* 0x000fe200078e00ff */
[----:B------:R-:W-:Y:S02]  /*42f0*/  @!P0 SHF.R.U64 R6, R6, 0x10, R7 ;  /* 0x0000001006068819 */ /* 0x000fe40000001207 */
[----:B------:R-:W-:Y:S01]  /*4300*/  @!P0 PRMT R9, R2, 0x5410, R9 ;  /* 0x0000541002098816 */ /* 0x000fe20000000009 */
[----:B------:R-:W-:Y:S01]  /*4310*/  @!P0 IMAD.U32 R2, R28, 0x10000, RZ ;  /* 0x000100001c028824 */ /* 0x000fe200078e00ff */
[----:B------:R-:W-:Y:S01]  /*4320*/  @!P0 PRMT R6, R8, 0x5410, R6 ;  /* 0x0000541008068816 */ /* 0x000fe20000000006 */
[----:B------:R-:W-:Y:S01]  /*4330*/  @!P0 FMUL.FTZ R158, R39, R51 ;  /* 0x00000033279e8220 */ /* 0x000fe20000410000 */
[----:B------:R-:W-:Y:S02]  /*4340*/  @!P0 LOP3.LUT R49, R49, 0xffff0000, RZ, 0xc0, !PT ;  /* 0xffff000031318812 */ /* 0x000fe400078ec0ff */
[----:B------:R-:W-:Y:S02]  /*4350*/  @!P0 LOP3.LUT R53, R53, 0xffff0000, RZ, 0xc0, !PT ;  /* 0xffff000035358812 */ /* 0x000fe400078ec0ff */
[----:B------:R-:W-:Y:S01]  /*4360*/  @!P0 SHF.R.U64 R4, R4, 0x10, R5 ;  /* 0x0000001004048819 */ /* 0x000fe20000001205 */
[--C-:B------:R-:W-:Y:S01]  /*4370*/  IMAD.MOV.U32 R5, RZ, RZ, R7.reuse ;  /* 0x000000ffff057224 */ /* 0x100fe200078e0007 */
[----:B------:R-:W-:Y:S02]  /*4380*/  @!P0 SHF.R.U32.HI R7, RZ, 0x10, R7 ;  /* 0x00000010ff078819 */ /* 0x000fe40000011607 */
[----:B------:R-:W-:Y:S02]  /*4390*/  @!P0 PRMT R3, R3, 0x5410, R4 ;  /* 0x0000541003038816 */ /* 0x000fe40000000004 */
[----:B------:R-:W-:Y:S01]  /*43a0*/  @!P0 PRMT R8, R5, 0x5410, R7 ;  /* 0x0000541005088816 */ /* 0x000fe20000000007 */
[----:B------:R-:W-:Y:S01]  /*43b0*/  @!P0 IMAD.U32 R5, R9, 0x10000, RZ ;  /* 0x0001000009058824 */ /* 0x000fe200078e00ff */
[----:B------:R-:W-:Y:S01]  /*43c0*/  @!P0 SHF.L.U32 R7, R29, 0x10, RZ ;  /* 0x000000101d078819 */ /* 0x000fe200000006ff */
[----:B------:R-:W-:Y:S01]  /*43d0*/  @!P0 IMAD.U32 R4, R3, 0x10000, RZ ;  /* 0x0001000003048824 */ /* 0x000fe200078e00ff */
[----:B------:R-:W-:Y:S02]  /*43e0*/  @!P0 LOP3.LUT R9, R9, 0xffff0000, RZ, 0xc0, !PT ;  /* 0xffff000009098812 */ /* 0x000fe400078ec0ff */
[----:B------:R-:W-:Y:S04]  /*43f0*/  @!P0 SHF.R.U32.HI R45, RZ, 0x10, R45 ;  /* 0x00000010ff2d8819 */ /* 0x000fe8000001162d */
[----:B------:R-:W-:Y:S01]  /*4400*/  @!P0 PRMT R45, R37, 0x5410, R45 ;  /* 0x00005410252d8816 */ /* 0x000fe2000000002d */
[C---:B------:R-:W-:Y:S01]  /*4410*/  @!P0 IMAD.U32 R37, R41.reuse, 0x10000, RZ ;  /* 0x0001000029258824 */ /* 0x040fe200078e00ff */
[----:B------:R-:W-:Y:S03]  /*4420*/  @!P0 LOP3.LUT R41, R41, 0xffff0000, RZ, 0xc0, !PT ;  /* 0xffff000029298812 */ /* 0x000fe600078ec0ff */
[C---:B------:R-:W-:Y:S01]  /*4430*/  @!P0 IMAD.U32 R43, R45.reuse, 0x10000, RZ ;  /* 0x000100002d2b8824 */ /* 0x040fe200078e00ff */
[----:B------:R-:W-:Y:S01]  /*4440*/  @!P0 LOP3.LUT R45, R45, 0xffff0000, RZ, 0xc0, !PT ;  /* 0xffff00002d2d8812 */ /* 0x000fe200078ec0ff */
[C---:B------:R-:W-:Y:S02]  /*4450*/  @!P0 FMUL.FTZ R147, R2.reuse, R37 ;  /* 0x0000002502938220 */ /* 0x040fe40000410000 */
[C---:B------:R-:W-:Y:S02]  /*4460*/  @!P0 FMUL.FTZ R152, R7.reuse, R43 ;  /* 0x0000002b07988220 */ /* 0x040fe40000410000 */
[-C--:B------:R-:W-:Y:S02]  /*4470*/  @!P0 FMUL.FTZ R2, R2, R4.reuse ;  /* 0x0000000402028220 */ /* 0x080fe40000410000 */
[----:B------:R-:W-:Y:S02]  /*4480*/  @!P0 FFMA.FTZ R147, R38, R4, -R147 ;  /* 0x0000000426938223 */ /* 0x000fe40000010893 */
[-C--:B------:R-:W-:Y:S01]  /*4490*/  @!P0 FMUL.FTZ R4, R7, R5.reuse ;  /* 0x0000000507048220 */ /* 0x080fe20000410000 */
[----:B------:R-:W-:Y:S01]  /*44a0*/  @!P0 LOP3.LUT R7, R28, 0xffff0000, RZ, 0xc0, !PT ;  /* 0xffff00001c078812 */ /* 0x000fe200078ec0ff */
[----:B------:R-:W-:Y:S01]  /*44b0*/  @!P0 FFMA.FTZ R152, R44, R5, -R152 ;  /* 0x000000052c988223 */ /* 0x000fe20000010898 */
[----:B------:R-:W-:Y:S01]  /*44c0*/  @!P0 LOP3.LUT R5, R29, 0xffff0000, RZ, 0xc0, !PT ;  /* 0xffff00001d058812 */ /* 0x000fe200078ec0ff */
[----:B------:R-:W-:Y:S01]  /*44d0*/  @!P0 FFMA.FTZ R2, R37, R38, R2 ;  /* 0x0000002625028223 */ /* 0x000fe20000010002 */
[----:B------:R-:W-:Y:S01]  /*44e0*/  @!P0 LOP3.LUT R37, R3, 0xffff0000, RZ, 0xc0, !PT ;  /* 0xffff000003258812 */ /* 0x000fe200078ec0ff */
[----:B------:R-:W-:Y:S02]  /*44f0*/  @!P0 FMUL.FTZ R154, R7, R41 ;  /* 0x00000029079a8220 */ /* 0x000fe40000410000 */
[----:B------:R-:W-:Y:S02]  /*4500*/  @!P0 FMUL.FTZ R153, R5, R45 ;  /* 0x0000002d05998220 */ /* 0x000fe40000410000 */
[-C--:B------:R-:W-:Y:S02]  /*4510*/  @!P0 FMUL.FTZ R3, R7, R37.reuse ;  /* 0x0000002507038220 */ /* 0x080fe40000410000 */
[----:B------:R-:W-:Y:S01]  /*4520*/  @!P0 FFMA.FTZ R154, R42, R37, -R154 ;  /* 0x000000252a9a8223 */ /* 0x000fe2000001089a */
[C---:B------:R-:W-:Y:S01]  /*4530*/  @!P0 LOP3.LUT R37, R30.reuse, 0xffff0000, RZ, 0xc0, !PT ;  /* 0xffff00001e258812 */ /* 0x040fe200078ec0ff */
[----:B------:R-:W-:Y:S02]  /*4540*/  @!P0 IMAD.U32 R38, R30, 0x10000, RZ ;  /* 0x000100001e268824 */ /* 0x000fe400078e00ff */
[----:B------:R-:W-:Y:S01]  /*4550*/  @!P0 IMAD.U32 R7, R6, 0x10000, RZ ;  /* 0x0001000006078824 */ /* 0x000fe200078e00ff */
[----:B------:R-:W-:Y:S01]  /*4560*/  @!P0 F2FP.BF16.PACK_AB R147, R154, R147 ;  /* 0x000000939a93823e */ /* 0x000fe200000010ff */
[-C--:B------:R-:W-:Y:S02]  /*4570*/  @!P0 FMUL.FTZ R5, R5, R9.reuse ;  /* 0x0000000905058220 */ /* 0x080fe40000410000 */
[----:B------:R-:W-:Y:S01]  /*4580*/  @!P0 FFMA.FTZ R153, R46, R9, -R153 ;  /* 0x000000092e998223 */ /* 0x000fe20000010899 */
[----:B------:R-:W-:Y:S01]  /*4590*/  @!P0 LOP3.LUT R9, R6, 0xffff0000, RZ, 0xc0, !PT ;  /* 0xffff000006098812 */ /* 0x000fe200078ec0ff */
[C---:B------:R-:W-:Y:S01]  /*45a0*/  @!P0 FMUL.FTZ R155, R38.reuse, R47 ;  /* 0x0000002f269b8220 */ /* 0x040fe20000410000 */
[----:B------:R-:W-:Y:S01]  /*45b0*/  @!P0 MOV R64, R147 ;  /* 0x0000009300408202 */ /* 0x000fe20000000f00 */
[----:B------:R-:W-:Y:S01]  /*45c0*/  @!P0 FMUL.FTZ R6, R38, R7 ;  /* 0x0000000726068220 */ /* 0x000fe20000410000 */
[----:B------:R-:W-:Y:S01]  /*45d0*/  @!P0 LOP3.LUT R38, R31, 0xffff0000, RZ, 0xc0, !PT ;  /* 0xffff00001f268812 */ /* 0x000fe200078ec0ff */
[----:B------:R-:W-:Y:S01]  /*45e0*/  @!P0 FMUL.FTZ R156, R37, R49 ;  /* 0x00000031259c8220 */ /* 0x000fe20000410000 */
[----:B------:R-:W-:Y:S01]  /*45f0*/  @!P0 F2FP.BF16.PACK_AB R152, R153, R152 ;  /* 0x000000989998823e */ /* 0x000fe200000010ff */
[----:B------:R-:W-:Y:S02]  /*4600*/  @!P0 FFMA.FTZ R155, R48, R7, -R155 ;  /* 0x00000007309b8223 */ /* 0x000fe4000001089b */
[-C--:B------:R-:W-:Y:S01]  /*4610*/  @!P0 FMUL.FTZ R7, R37, R9.reuse ;  /* 0x0000000925078220 */ /* 0x080fe20000410000 */
[----:B------:R-:W-:Y:S01]  /*4620*/  @!P0 LOP3.LUT R37, R8, 0xffff0000, RZ, 0xc0, !PT ;  /* 0xffff000008258812 */ /* 0x000fe200078ec0ff */
[----:B------:R-:W-:Y:S02]  /*4630*/  @!P0 FFMA.FTZ R3, R41, R42, R3 ;  /* 0x0000002a29038223 */ /* 0x000fe40000010003 */
[----:B------:R-:W-:Y:S02]  /*4640*/  @!P0 FFMA.FTZ R156, R50, R9, -R156 ;  /* 0x00000009329c8223 */ /* 0x000fe4000001089c */
[----:B------:R-:W-:Y:S01]  /*4650*/  @!P0 IMAD.U32 R9, R8, 0x10000, RZ ;  /* 0x0001000008098824 */ /* 0x000fe200078e00ff */
[----:B------:R-:W-:Y:S01]  /*4660*/  @!P0 F2FP.BF16.PACK_AB R2, R3, R2 ;  /* 0x000000020302823e */ /* 0x000fe200000010ff */
[----:B------:R-:W-:Y:S01]  /*4670*/  @!P0 FMUL.FTZ R157, R38, R53 ;  /* 0x00000035269d8220 */ /* 0x000fe20000410000 */
[----:B------:R-:W-:Y:S01]  /*4680*/  @!P0 F2FP.BF16.PACK_AB R155, R156, R155 ;  /* 0x0000009b9c9b823e */ /* 0x000fe200000010ff */
[----:B------:R-:W-:Y:S02]  /*4690*/  @!P0 FFMA.FTZ R4, R43, R44, R4 ;  /* 0x0000002c2b048223 */ /* 0x000fe40000010004 */
[----:B------:R-:W-:Y:S02]  /*46a0*/  @!P0 FFMA.FTZ R5, R45, R46, R5 ;  /* 0x0000002e2d058223 */ /* 0x000fe40000010005 */
[-C--:B------:R-:W-:Y:S02]  /*46b0*/  @!P0 FMUL.FTZ R8, R39, R9.reuse ;  /* 0x0000000927088220 */ /* 0x080fe40000410000 */
[----:B------:R-:W-:Y:S01]  /*46c0*/  @!P0 FFMA.FTZ R39, R52, R9, -R158 ;  /* 0x0000000934278223 */ /* 0x000fe2000001089e */
[----:B------:R-:W-:Y:S01]  /*46d0*/  @!P0 F2FP.BF16.PACK_AB R4, R5, R4 ;  /* 0x000000040504823e */ /* 0x000fe200000010ff */
[-C--:B------:R-:W-:Y:S02]  /*46e0*/  @!P0 FMUL.FTZ R9, R38, R37.reuse ;  /* 0x0000002526098220 */ /* 0x080fe40000410000 */
[----:B------:R-:W-:Y:S02]  /*46f0*/  @!P0 FFMA.FTZ R37, R54, R37, -R157 ;  /* 0x0000002536258223 */ /* 0x000fe4000001089d */
[----:B------:R-:W-:Y:S02]  /*4700*/  @!P0 FFMA.FTZ R6, R47, R48, R6 ;  /* 0x000000302f068223 */ /* 0x000fe40000010006 */
[----:B------:R-:W-:Y:S01]  /*4710*/  @!P0 FFMA.FTZ R7, R49, R50, R7 ;  /* 0x0000003231078223 */ /* 0x000fe20000010007 */
[----:B------:R-:W-:Y:S01]  /*4720*/  @!P0 F2FP.BF16.PACK_AB R37, R37, R39 ;  /* 0x000000272525823e */ /* 0x000fe200000010ff */
[----:B------:R-:W-:Y:S02]  /*4730*/  @!P0 FFMA.FTZ R8, R51, R52, R8 ;  /* 0x0000003433088223 */ /* 0x000fe40000010008 */
[----:B------:R-:W-:Y:S01]  /*4740*/  @!P0 FFMA.FTZ R9, R53, R54, R9 ;  /* 0x0000003635098223 */ /* 0x000fe20000010009 */
[----:B------:R-:W-:Y:S01]  /*4750*/  @!P0 MOV R67, R37 ;  /* 0x0000002500438202 */ /* 0x000fe20000000f00 */
[----:B------:R-:W-:Y:S01]  /*4760*/  @!P0 IMAD.MOV.U32 R65, RZ, RZ, R152 ;  /* 0x000000ffff418224 */ /* 0x000fe200078e0098 */
[----:B------:R-:W-:Y:S01]  /*4770*/  @!P0 F2FP.BF16.PACK_AB R6, R7, R6 ;  /* 0x000000060706823e */ /* 0x000fe200000010ff */
        /* <DEDUP_REMOVED lines=8> */
.L_x_386:
[----:B------:R-:W-:Y:S05]  /*4800*/  BSYNC B0 ;  /* 0x0000000000007941 */ /* 0x000fea0003800000 */
.L_x_385:
[----:B------:R-:W-:Y:S01]  /*4810*/  ISETP.GE.AND P0, PT, R13, c[0x0][0x1d4], PT ;  /* 0x000075000d007a0c */ /* 0x000fe20003f06270 */
[----:B------:R-:W-:Y:S01]  /*4820*/  @!UPT UIADD3 URZ, URZ, URZ, URZ ;  /* 0x0000003f3f3ff290 */ /* 0x000fe2000fffe03f */
[----:B------:R-:W-:Y:S11]  /*4830*/  BSSY B0, `(.L_x_387) ;  /* 0x0000071000007945 */ /* 0x000ff60003800000 */
[----:B------:R-:W-:-:S05]  /*4840*/  @P0 BRA `(.L_x_388) ;  /* 0x000006f000000947 */ /* 0x000fca0003800000 */
[----:B------:R-:W-:Y:S01]  /*4850*/  ISETP.GE.AND P2, PT, R110, c[0x0][0x1d4], PT ;  /* 0x000075006e007a0c */ /* 0x000fe20003f46270 */
[----:B-1----:R-:W1:Y:S01]  /*4860*/  LDS.128 R28, [R102+0x3c80] ;  /* 0x003c8000661c7984 */ /* 0x002e620000000c00 */
[-C--:B------:R-:W-:Y:S04]  /*4870*/  IADD3 R5, P1, P0, R140, R146.reuse, R115 ;  /* 0x000000928c057210 */ /* 0x080fe8000783e073 */
[-C--:B------:R-:W-:Y:S03]  /*4880*/  IADD3.X R4, R88, R125.reuse, R98, P1, P0 ;  /* 0x0000007d58047210 */ /* 0x080fe60000fe0462 */
[----:B------:R-:W2:Y:S04]  /*4890*/  LDS.128 R64, [R103+0x3c80] ;  /* 0x003c800067407984 */ /* 0x000ea80000000c00 */
        /* <DEDUP_REMOVED lines=8> */
[----:B-1----:R-:W-:Y:S01]  /*4920*/  @!P0 IMAD.U32 R9, R28, 0x10000, RZ ;  /* 0x000100001c098824 */ /* 0x002fe200078e00ff */
[----:B------:R-:W-:Y:S02]  /*4930*/  @!P0 SHF.R.U64 R2, R32, 0x10, R33 ;  /* 0x0000001020028819 */ /* 0x000fe40000001221 */
[----:B------:R-:W-:Y:S01]  /*4940*/  @!P0 SHF.R.U64 R5, R34, 0x10, R35 ;  /* 0x0000001022058819 */ /* 0x000fe20000001223 */
[----:B--2---:R-:W-:Y:S01]  /*4950*/  @!P0 IMAD.U32 R32, R64, 0x10000, RZ ;  /* 0x0001000040208824 */ /* 0x004fe200078e00ff */
[C---:B------:R-:W-:Y:S01]  /*4960*/  @!P0 LOP3.LUT R39, R65.reuse, 0xffff0000, RZ, 0xc0, !PT ;  /* 0xffff000041278812 */ /* 0x040fe200078ec0ff */
[----:B------:R-:W-:Y:S01]  /*4970*/  @!P0 IMAD.U32 R37, R65, 0x10000, RZ ;  /* 0x0001000041258824 */ /* 0x000fe200078e00ff */
[C---:B------:R-:W-:Y:S01]  /*4980*/  @!P0 LOP3.LUT R48, R67.reuse, 0xffff0000, RZ, 0xc0, !PT ;  /* 0xffff000043308812 */ /* 0x040fe200078ec0ff */
[----:B------:R-:W-:Y:S01]  /*4990*/  @!P0 IMAD.U32 R46, R67, 0x10000, RZ ;  /* 0x00010000432e8824 */ /* 0x000fe200078e00ff */
[C---:B------:R-:W-:Y:S01]  /*49a0*/  @!P0 LOP3.LUT R44, R66.reuse, 0xffff0000, RZ, 0xc0, !PT ;  /* 0xffff0000422c8812 */ /* 0x040fe200078ec0ff */
[----:B------:R-:W-:Y:S01]  /*49b0*/  @!P0 IMAD.U32 R42, R66, 0x10000, RZ ;  /* 0x00010000422a8824 */ /* 0x000fe200078e00ff */
[----:B------:R-:W-:Y:S02]  /*49c0*/  @!P0 SHF.R.U32.HI R3, RZ, 0x10, R33 ;  /* 0x00000010ff038819 */ /* 0x000fe40000011621 */
[----:B------:R-:W-:Y:S02]  /*49d0*/  @!P0 LOP3.LUT R33, R30, 0xffff0000, RZ, 0xc0, !PT ;  /* 0xffff00001e218812 */ /* 0x000fe400078ec0ff */
[----:B------:R-:W-:Y:S02]  /*49e0*/  @!P0 SHF.R.U32.HI R4, RZ, 0x10, R35 ;  /* 0x00000010ff048819 */ /* 0x000fe40000011623 */
[----:B------:R-:W-:Y:S02]  /*49f0*/  @!P0 LOP3.LUT R35, R64, 0xffff0000, RZ, 0xc0, !PT ;  /* 0xffff000040238812 */ /* 0x000fe400078ec0ff */
[----:B------:R-:W-:Y:S02]  /*4a00*/  @!P0 PRMT R7, R36, 0x5432, R5 ;  /* 0x0000543224078816 */ /* 0x000fe40000000005 */
[----:B------:R-:W-:Y:S02]  /*4a10*/  @!P0 LOP3.LUT R5, R28, 0xffff0000, RZ, 0xc0, !PT ;  /* 0xffff00001c058812 */ /* 0x000fe400078ec0ff */
[C---:B------:R-:W-:Y:S02]  /*4a20*/  @!P0 PRMT R2, R23.reuse, 0x5432, R2 ;  /* 0x0000543217028816 */ /* 0x040fe40000000002 */
[----:B------:R-:W-:Y:S02]  /*4a30*/  @!P0 PRMT R8, R23, 0x5410, R3 ;  /* 0x0000541017088816 */ /* 0x000fe40000000003 */
[--C-:B------:R-:W-:Y:S01]  /*4a40*/  @!P0 SHF.R.U64 R6, R60, 0x10, R61.reuse ;  /* 0x000000103c068819 */ /* 0x100fe2000000123d */
[----:B------:R-:W-:Y:S01]  /*4a50*/  @!P0 IMAD.U32 R3, R2, 0x10000, RZ ;  /* 0x0001000002038824 */ /* 0x000fe200078e00ff */
[----:B------:R-:W-:Y:S02]  /*4a60*/  @!P0 SHF.R.U32.HI R60, RZ, 0x10, R61 ;  /* 0x00000010ff3c8819 */ /* 0x000fe4000001163d */
[----:B------:R-:W-:Y:S02]  /*4a70*/  @!P0 PRMT R34, R70, 0x5432, R6 ;  /* 0x0000543246228816 */ /* 0x000fe40000000006 */
[----:B------:R-:W-:Y:S02]  /*4a80*/  @!P0 PRMT R6, R36, 0x5410, R4 ;  /* 0x0000541024068816 */ /* 0x000fe40000000004 */
[----:B------:R-:W-:Y:S01]  /*4a90*/  @!P0 LOP3.LUT R4, R2, 0xffff0000, RZ, 0xc0, !PT ;  /* 0xffff000002048812 */ /* 0x000fe200078ec0ff */
[C---:B------:R-:W-:Y:S01]  /*4aa0*/  @!P0 IMAD.U32 R23, R34.reuse, 0x10000, RZ ;  /* 0x0001000022178824 */ /* 0x040fe200078e00ff */
[----:B------:R-:W-:Y:S01]  /*4ab0*/  @!P0 LOP3.LUT R34, R34, 0xffff0000, RZ, 0xc0, !PT ;  /* 0xffff000022228812 */ /* 0x000fe200078ec0ff */
[C---:B------:R-:W-:Y:S01]  /*4ac0*/  @!P0 FMUL.FTZ R2, R9.reuse, R3 ;  /* 0x0000000309028220 */ /* 0x040fe20000410000 */
[----:B------:R-:W-:Y:S01]  /*4ad0*/  @!P0 PRMT R70, R70, 0x5410, R60 ;  /* 0x0000541046468816 */ /* 0x000fe2000000003c */
[----:B------:R-:W-:Y:S01]  /*4ae0*/  @!P0 FMUL.FTZ R49, R9, R23 ;  /* 0x0000001709318220 */ /* 0x000fe20000410000 */
[----:B------:R-:W-:Y:S01]  /*4af0*/  @!P0 LOP3.LUT R9, R29, 0xffff0000, RZ, 0xc0, !PT ;  /* 0xffff00001d098812 */ /* 0x000fe200078ec0ff */
[C---:B------:R-:W-:Y:S01]  /*4b00*/  @!P0 FMUL.FTZ R54, R5.reuse, R34 ;  /* 0x0000002205368220 */ /* 0x040fe20000410000 */
[----:B------:R-:W-:Y:S01]  /*4b10*/  @!P0 SHF.L.U32 R36, R70, 0x10, RZ ;  /* 0x0000001046248819 */ /* 0x000fe200000006ff */
[----:B------:R-:W-:Y:S01]  /*4b20*/  @!P0 FFMA.FTZ R49, R32, R3, -R49 ;  /* 0x0000000320318223 */ /* 0x000fe20000010831 */
[----:B------:R-:W-:Y:S01]  /*4b30*/  @!P0 LOP3.LUT R38, R70, 0xffff0000, RZ, 0xc0, !PT ;  /* 0xffff000046268812 */ /* 0x000fe200078ec0ff */
[-C--:B------:R-:W-:Y:S01]  /*4b40*/  @!P0 FMUL.FTZ R3, R5, R4.reuse ;  /* 0x0000000405038220 */ /* 0x080fe20000410000 */
[--C-:B------:R-:W-:Y:S01]  /*4b50*/  @!P0 SHF.R.U32.HI R47, RZ, 0x10, R63.reuse ;  /* 0x00000010ff2f8819 */ /* 0x100fe2000001163f */
[----:B------:R-:W-:Y:S01]  /*4b60*/  @!P0 FFMA.FTZ R54, R35, R4, -R54 ;  /* 0x0000000423368223 */ /* 0x000fe20000010836 */
[----:B------:R-:W-:Y:S01]  /*4b70*/  @!P0 SHF.R.U64 R62, R62, 0x10, R63 ;  /* 0x000000103e3e8819 */ /* 0x000fe2000000123f */
[----:B------:R-:W-:Y:S01]  /*4b80*/  @!P0 IMAD.U32 R4, R29, 0x10000, RZ ;  /* 0x000100001d048824 */ /* 0x000fe200078e00ff */
[----:B------:R-:W-:Y:S01]  /*4b90*/  @!P0 PRMT R47, R69, 0x5432, R47 ;  /* 0x00005432452f8816 */ /* 0x000fe2000000002f */
[----:B------:R-:W-:Y:S01]  /*4ba0*/  @!P0 IMAD.U32 R5, R8, 0x10000, RZ ;  /* 0x0001000008058824 */ /* 0x000fe200078e00ff */
[----:B------:R-:W-:Y:S01]  /*4bb0*/  @!P0 F2FP.BF16.PACK_AB R49, R54, R49 ;  /* 0x000000313631823e */ /* 0x000fe200000010ff */
[----:B------:R-:W-:Y:S01]  /*4bc0*/  @!P0 FMUL.FTZ R60, R4, R36 ;  /* 0x00000024043c8220 */ /* 0x000fe20000410000 */
[----:B------:R-:W-:Y:S01]  /*4bd0*/  @!P0 LOP3.LUT R8, R8, 0xffff0000, RZ, 0xc0, !PT ;  /* 0xffff000008088812 */ /* 0x000fe200078ec0ff */
[----:B------:R-:W-:Y:S01]  /*4be0*/  @!P0 FMUL.FTZ R61, R9, R38 ;  /* 0x00000026093d8220 */ /* 0x000fe20000410000 */
[----:B------:R-:W-:Y:S01]  /*4bf0*/  @!P0 MOV R64, R49 ;  /* 0x0000003100408202 */ /* 0x000fe20000000f00 */
[----:B------:R-:W-:Y:S01]  /*4c00*/  @!P0 FFMA.FTZ R2, R23, R32, R2 ;  /* 0x0000002017028223 */ /* 0x000fe20000010002 */
[----:B------:R-:W-:Y:S01]  /*4c10*/  @!P0 LOP3.LUT R23, R31, 0xffff0000, RZ, 0xc0, !PT ;  /* 0xffff00001f178812 */ /* 0x000fe200078ec0ff */
[C---:B------:R-:W-:Y:S01]  /*4c20*/  @!P0 IMAD.U32 R45, R47.reuse, 0x10000, RZ ;  /* 0x000100002f2d8824 */ /* 0x040fe200078e00ff */
[----:B------:R-:W-:Y:S01]  /*4c30*/  @!P0 LOP3.LUT R47, R47, 0xffff0000, RZ, 0xc0, !PT ;  /* 0xffff00002f2f8812 */ /* 0x000fe200078ec0ff */
[-C--:B------:R-:W-:Y:S01]  /*4c40*/  @!P0 FMUL.FTZ R4, R4, R5.reuse ;  /* 0x0000000504048220 */ /* 0x080fe20000410000 */
[----:B------:R-:W-:Y:S01]  /*4c50*/  @!P0 PRMT R69, R69, 0x5410, R62 ;  /* 0x0000541045458816 */ /* 0x000fe2000000003e */
[----:B------:R-:W-:Y:S02]  /*4c60*/  @!P0 FFMA.FTZ R60, R37, R5, -R60 ;  /* 0x00000005253c8223 */ /* 0x000fe4000001083c */
[-C--:B------:R-:W-:Y:S01]  /*4c70*/  @!P0 FMUL.FTZ R5, R9, R8.reuse ;  /* 0x0000000809058220 */ /* 0x080fe20000410000 */
[C---:B------:R-:W-:Y:S01]  /*4c80*/  @!P0 SHF.L.U32 R9, R6.reuse, 0x10, RZ ;  /* 0x0000001006098819 */ /* 0x040fe200000006ff */
[----:B------:R-:W-:Y:S01]  /*4c90*/  @!P0 FFMA.FTZ R61, R39, R8, -R61 ;  /* 0x00000008273d8223 */ /* 0x000fe2000001083d */
[----:B------:R-:W-:Y:S01]  /*4ca0*/  @!P0 LOP3.LUT R6, R6, 0xffff0000, RZ, 0xc0, !PT ;  /* 0xffff000006068812 */ /* 0x000fe200078ec0ff */
[----:B------:R-:W-:Y:S01]  /*4cb0*/  @!P0 IMAD.U32 R8, R31, 0x10000, RZ ;  /* 0x000100001f088824 */ /* 0x000fe200078e00ff */
[----:B------:R-:W-:Y:S01]  /*4cc0*/  @!P0 LOP3.LUT R43, R69, 0xffff0000, RZ, 0xc0, !PT ;  /* 0xffff0000452b8812 */ /* 0x000fe200078ec0ff */
[----:B------:R-:W-:Y:S01]  /*4cd0*/  @!P0 FMUL.FTZ R63, R23, R47 ;  /* 0x0000002f173f8220 */ /* 0x000fe20000410000 */
[----:B------:R-:W-:Y:S01]  /*4ce0*/  @!P0 F2FP.BF16.PACK_AB R60, R61, R60 ;  /* 0x0000003c3d3c823e */ /* 0x000fe200000010ff */
[C---:B------:R-:W-:Y:S02]  /*4cf0*/  @!P0 FMUL.FTZ R62, R8.reuse, R45 ;  /* 0x0000002d083e8220 */ /* 0x040fe40000410000 */
[-C--:B------:R-:W-:Y:S02]  /*4d00*/  @!P0 FMUL.FTZ R8, R8, R9.reuse ;  /* 0x0000000908088220 */ /* 0x080fe40000410000 */
[----:B------:R-:W-:Y:S02]  /*4d10*/  @!P0 FFMA.FTZ R62, R46, R9, -R62 ;  /* 0x000000092e3e8223 */ /* 0x000fe4000001083e */
[-C--:B------:R-:W-:Y:S01]  /*4d20*/  @!P0 FMUL.FTZ R9, R23, R6.reuse ;  /* 0x0000000617098220 */ /* 0x080fe20000410000 */
[----:B------:R-:W-:Y:S01]  /*4d30*/  @!P0 LOP3.LUT R23, R7, 0xffff0000, RZ, 0xc0, !PT ;  /* 0xffff000007178812 */ /* 0x000fe200078ec0ff */
[----:B------:R-:W-:Y:S02]  /*4d40*/  @!P0 FFMA.FTZ R63, R48, R6, -R63 ;  /* 0x00000006303f8223 */ /* 0x000fe4000001083f */
[----:B------:R-:W-:Y:S02]  /*4d50*/  @!P0 IMAD.U32 R6, R30, 0x10000, RZ ;  /* 0x000100001e068824 */ /* 0x000fe400078e00ff */
[----:B------:R-:W-:Y:S01]  /*4d60*/  @!P0 IMAD.U32 R41, R69, 0x10000, RZ ;  /* 0x0001000045298824 */ /* 0x000fe200078e00ff */
[----:B------:R-:W-:Y:S01]  /*4d70*/  @!P0 F2FP.BF16.PACK_AB R62, R63, R62 ;  /* 0x0000003e3f3e823e */ /* 0x000fe200000010ff */
[----:B------:R-:W-:Y:S02]  /*4d80*/  @!P0 IMAD.U32 R32, R7, 0x10000, RZ ;  /* 0x0001000007208824 */ /* 0x000fe400078e00ff */
[----:B------:R-:W-:Y:S02]  /*4d90*/  @!P0 FMUL.FTZ R7, R6, R41 ;  /* 0x0000002906078220 */ /* 0x000fe40000410000 */
[----:B------:R-:W-:Y:S02]  /*4da0*/  @!P0 FMUL.FTZ R69, R33, R43 ;  /* 0x0000002b21458220 */ /* 0x000fe40000410000 */
[----:B------:R-:W-:Y:S02]  /*4db0*/  @!P0 FFMA.FTZ R3, R34, R35, R3 ;  /* 0x0000002322038223 */ /* 0x000fe40000010003 */
[----:B------:R-:W-:Y:S02]  /*4dc0*/  @!P0 FMUL.FTZ R6, R6, R32 ;  /* 0x0000002006068220 */ /* 0x000fe40000410000 */
[----:B------:R-:W-:Y:S01]  /*4dd0*/  @!P0 FFMA.FTZ R4, R36, R37, R4 ;  /* 0x0000002524048223 */ /* 0x000fe20000010004 */
[----:B------:R-:W-:Y:S01]  /*4de0*/  @!P0 F2FP.BF16.PACK_AB R2, R3, R2 ;  /* 0x000000020302823e */ /* 0x000fe200000010ff */
[----:B------:R-:W-:Y:S02]  /*4df0*/  @!P0 FFMA.FTZ R32, R42, R32, -R7 ;  /* 0x000000202a208223 */ /* 0x000fe40000010807 */
[-C--:B------:R-:W-:Y:S02]  /*4e00*/  @!P0 FMUL.FTZ R7, R33, R23.reuse ;  /* 0x0000001721078220 */ /* 0x080fe40000410000 */
[----:B------:R-:W-:Y:S02]  /*4e10*/  @!P0 FFMA.FTZ R23, R44, R23, -R69 ;  /* 0x000000172c178223 */ /* 0x000fe40000010845 */
[----:B------:R-:W-:Y:S02]  /*4e20*/  @!P0 FFMA.FTZ R5, R38, R39, R5 ;  /* 0x0000002726058223 */ /* 0x000fe40000010005 */
[----:B------:R-:W-:Y:S01]  /*4e30*/  @!P0 FFMA.FTZ R6, R41, R42, R6 ;  /* 0x0000002a29068223 */ /* 0x000fe20000010006 */
[----:B------:R-:W-:Y:S01]  /*4e40*/  @!P0 F2FP.BF16.PACK_AB R23, R23, R32 ;  /* 0x000000201717823e */ /* 0x000fe200000010ff */
[----:B------:R-:W-:Y:S01]  /*4e50*/  @!P0 FFMA.FTZ R7, R43, R44, R7 ;  /* 0x0000002c2b078223 */ /* 0x000fe20000010007 */
[----:B------:R-:W-:Y:S01]  /*4e60*/  @!P0 F2FP.BF16.PACK_AB R4, R5, R4 ;  /* 0x000000040504823e */ /* 0x000fe200000010ff */
[----:B------:R-:W-:Y:S02]  /*4e70*/  @!P0 FFMA.FTZ R8, R45, R46, R8 ;  /* 0x0000002e2d088223 */ /* 0x000fe40000010008 */
        /* <DEDUP_REMOVED lines=12> */
.L_x_388:
[----:B------:R-:W-:Y:S05]  /*4f40*/  BSYNC B0 ;  /* 0x0000000000007941 */ /* 0x000fea0003800000 */
.L_x_387:
[----:B------:R-:W-:Y:S11]  /*4f50*/  ISETP.GE.AND P0, PT, R14, c[0x0][0x1d4], PT ;  /* 0x000075000e007a0c */ /* 0x000ff60003f06270 */
[----:B------:R-:W-:Y:S02]  /*4f60*/  @!UPT UIADD3 URZ, URZ, URZ, URZ ;  /* 0x0000003f3f3ff290 */ /* 0x000fe4000fffe03f */
[----:B------:R-:W-:-:S05]  /*4f70*/  @P0 BRA `(.L_x_372) ;  /* 0x000008f000000947 */ /* 0x000fca0003800000 */
[----:B------:R-:W-:Y:S01]  /*4f80*/  IADD3 R3, P1, P0, R140, R146, R114 ;  /* 0x000000928c037210 */ /* 0x000fe2000783e072 */
[----:B-1----:R-:W1:Y:S03]  /*4f90*/  LDS.128 R28, [R100+0x3c80] ;  /* 0x003c8000641c7984 */ /* 0x002e660000000c00 */
[----:B------:R-:W-:Y:S02]  /*4fa0*/  IADD3.X R2, R88, R125, R97, P1, P0 ;  /* 0x0000007d58027210 */ /* 0x000fe40000fe0461 */
[C---:B------:R-:W-:Y:S03]  /*4fb0*/  LEA R42, P0, R3.reuse, c[0x0][0x1c8], 0x1 ;  /* 0x00007200032a7a11 */ /* 0x040fe600078008ff */
[----:B------:R-:W2:Y:S01]  /*4fc0*/  LDS.128 R44, [R101+0x3c80] ;  /* 0x003c8000652c7984 */ /* 0x000ea20000000c00 */
[----:B------:R-:W-:Y:S02]  /*4fd0*/  LEA.HI.X R43, R3, c[0x0][0x1cc], R2, 0x1, P0 ;  /* 0x00007300032b7a11 */ /* 0x000fe400000f0c02 */
[----:B------:R-:W-:Y:S11]  /*4fe0*/  ISETP.GE.AND P0, PT, R14, c[0x0][0x27c], PT ;  /* 0x00009f000e007a0c */ /* 0x000ff60003f06270 */
[----:B------:R-:W-:Y:S02]  /*4ff0*/  @!UPT UIADD3 URZ, URZ, URZ, URZ ;  /* 0x0000003f3f3ff290 */ /* 0x000fe4000fffe03f */
[----:B------:R-:W-:Y:S02]  /*5000*/  @!P0 SHF.R.U64 R2, R24, 0x10, R25 ;  /* 0x0000001018028819 */ /* 0x000fe40000001219 */
[--C-:B------:R-:W-:Y:S02]  /*5010*/  @!P0 SHF.R.U64 R5, R26, 0x10, R27.reuse ;  /* 0x000000101a058819 */ /* 0x100fe4000000121b */
[C---:B------:R-:W-:Y:S02]  /*5020*/  @!P0 PRMT R6, R17.reuse, 0x5432, R2 ;  /* 0x0000543211068816 */ /* 0x040fe40000000002 */
[----:B------:R-:W-:Y:S02]  /*5030*/  @!P0 SHF.R.U32.HI R4, RZ, 0x10, R27 ;  /* 0x00000010ff048819 */ /* 0x000fe4000001161b */
[----:B------:R-:W-:Y:S02]  /*5040*/  @!P0 SHF.R.U32.HI R3, RZ, 0x10, R25 ;  /* 0x00000010ff038819 */ /* 0x000fe40000011619 */
[----:B------:R-:W-:Y:S01]  /*5050*/  @!P0 PRMT R7, R22, 0x5410, R4 ;  /* 0x0000541016078816 */ /* 0x000fe20000000004 */
[----:B------:R-:W-:Y:S01]  /*5060*/  @!P0 IMAD.U32 R4, R6, 0x10000, RZ ;  /* 0x0001000006048824 */ /* 0x000fe200078e00ff */
[----:B------:R-:W-:Y:S02]  /*5070*/  @!P0 PRMT R3, R17, 0x5410, R3 ;  /* 0x0000541011038816 */ /* 0x000fe40000000003 */
[----:B------:R-:W-:Y:S01]  /*5080*/  @!P0 PRMT R17, R22, 0x5432, R5 ;  /* 0x0000543216118816 */ /* 0x000fe20000000005 */
[----:B-1----:R-:W-:Y:S01]  /*5090*/  @!P0 IMAD.U32 R2, R28, 0x10000, RZ ;  /* 0x000100001c028824 */ /* 0x002fe200078e00ff */
[----:B------:R-:W-:Y:S01]  /*50a0*/  @!P0 LOP3.LUT R6, R6, 0xffff0000, RZ, 0xc0, !PT ;  /* 0xffff000006068812 */ /* 0x000fe200078ec0ff */
[C---:B------:R-:W-:Y:S01]  /*50b0*/  @!P0 IMAD.U32 R5, R3.reuse, 0x10000, RZ ;  /* 0x0001000003058824 */ /* 0x040fe200078e00ff */
[----:B------:R-:W-:Y:S02]  /*50c0*/  @!P0 LOP3.LUT R3, R3, 0xffff0000, RZ, 0xc0, !PT ;  /* 0xffff000003038812 */ /* 0x000fe400078ec0ff */
[----:B------:R-:W-:Y:S02]  /*50d0*/  @!P0 SHF.L.U32 R8, R29, 0x10, RZ ;  /* 0x000000101d088819 */ /* 0x000fe400000006ff */
[----:B------:R-:W-:Y:S01]  /*50e0*/  @!P0 SHF.R.U64 R58, R58, 0x10, R59 ;  /* 0x000000103a3a8819 */ /* 0x000fe2000000123b */
[C---:B--2---:R-:W-:Y:S01]  /*50f0*/  @!P0 IMAD.U32 R22, R44.reuse, 0x10000, RZ ;  /* 0x000100002c168824 */ /* 0x044fe200078e00ff */
[C---:B------:R-:W-:Y:S01]  /*5100*/  @!P0 LOP3.LUT R32, R45.reuse, 0xffff0000, RZ, 0xc0, !PT ;  /* 0xffff00002d208812 */ /* 0x040fe200078ec0ff */
[----:B------:R-:W-:Y:S01]  /*5110*/  @!P0 IMAD.U32 R26, R45, 0x10000, RZ ;  /* 0x000100002d1a8824 */ /* 0x000fe200078e00ff */
[----:B------:R-:W-:Y:S02]  /*5120*/  @!P0 LOP3.LUT R24, R44, 0xffff0000, RZ, 0xc0, !PT ;  /* 0xffff00002c188812 */ /* 0x000fe400078ec0ff */
[C---:B------:R-:W-:Y:S02]  /*5130*/  @!P0 SHF.L.U32 R38, R47.reuse, 0x10, RZ ;  /* 0x000000102f268819 */ /* 0x040fe400000006ff */
[----:B------:R-:W-:Y:S02]  /*5140*/  @!P0 LOP3.LUT R41, R47, 0xffff0000, RZ, 0xc0, !PT ;  /* 0xffff00002f298812 */ /* 0x000fe400078ec0ff */
[C---:B------:R-:W-:Y:S02]  /*5150*/  @!P0 SHF.L.U32 R34, R46.reuse, 0x10, RZ ;  /* 0x000000102e228819 */ /* 0x040fe400000006ff */
[----:B------:R-:W-:Y:S02]  /*5160*/  @!P0 LOP3.LUT R36, R46, 0xffff0000, RZ, 0xc0, !PT ;  /* 0xffff00002e248812 */ /* 0x000fe400078ec0ff */
[--C-:B------:R-:W-:Y:S02]  /*5170*/  @!P0 SHF.R.U64 R23, R56, 0x10, R57.reuse ;  /* 0x0000001038178819 */ /* 0x100fe40000001239 */
[----:B------:R-:W-:Y:S02]  /*5180*/  @!P0 SHF.R.U32.HI R56, RZ, 0x10, R57 ;  /* 0x00000010ff388819 */ /* 0x000fe40000011639 */
[C---:B------:R-:W-:Y:S02]  /*5190*/  @!P0 PRMT R23, R68.reuse, 0x5432, R23 ;  /* 0x0000543244178816 */ /* 0x040fe40000000017 */
[----:B------:R-:W-:Y:S02]  /*51a0*/  @!P0 PRMT R68, R68, 0x5410, R56 ;  /* 0x0000541044448816 */ /* 0x000fe40000000038 */
[----:B------:R-:W-:Y:S01]  /*51b0*/  @!P0 SHF.R.U32.HI R39, RZ, 0x10, R59 ;  /* 0x00000010ff278819 */ /* 0x000fe2000001163b */
[C---:B------:R-:W-:Y:S01]  /*51c0*/  @!P0 IMAD.U32 R9, R23.reuse, 0x10000, RZ ;  /* 0x0001000017098824 */ /* 0x040fe200078e00ff */
[C---:B------:R-:W-:Y:S01]  /*51d0*/  @!P0 LOP3.LUT R27, R68.reuse, 0xffff0000, RZ, 0xc0, !PT ;  /* 0xffff0000441b8812 */ /* 0x040fe200078ec0ff */
[----:B------:R-:W-:Y:S01]  /*51e0*/  @!P0 IMAD.U32 R25, R68, 0x10000, RZ ;  /* 0x0001000044198824 */ /* 0x000fe200078e00ff */
[----:B------:R-:W-:Y:S01]  /*51f0*/  @!P0 LOP3.LUT R23, R23, 0xffff0000, RZ, 0xc0, !PT ;  /* 0xffff000017178812 */ /* 0x000fe200078ec0ff */
[----:B------:R-:W-:Y:S01]  /*5200*/  @!P0 FMUL.FTZ R48, R2, R9 ;  /* 0x0000000902308220 */ /* 0x000fe20000410000 */
[C---:B------:R-:W-:Y:S01]  /*5210*/  @!P0 PRMT R39, R55.reuse, 0x5432, R39 ;  /* 0x0000543237278816 */ /* 0x040fe20000000027 */
[----:B------:R-:W-:Y:S01]  /*5220*/  @!P0 FMUL.FTZ R49, R8, R25 ;  /* 0x0000001908318220 */ /* 0x000fe20000410000 */
[----:B------:R-:W-:Y:S01]  /*5230*/  @!P0 PRMT R55, R55, 0x5410, R58 ;  /* 0x0000541037378816 */ /* 0x000fe2000000003a */
[-C--:B------:R-:W-:Y:S02]  /*5240*/  @!P0 FMUL.FTZ R2, R2, R4.reuse ;  /* 0x0000000402028220 */ /* 0x080fe40000410000 */
[----:B------:R-:W-:Y:S01]  /*5250*/  @!P0 FFMA.FTZ R48, R22, R4, -R48 ;  /* 0x0000000416308223 */ /* 0x000fe20000010830 */
[----:B------:R-:W-:Y:S01]  /*5260*/  @!P0 LOP3.LUT R35, R55, 0xffff0000, RZ, 0xc0, !PT ;  /* 0xffff000037238812 */ /* 0x000fe200078ec0ff */
[-C--:B------:R-:W-:Y:S01]  /*5270*/  @!P0 FMUL.FTZ R4, R8, R5.reuse ;  /* 0x0000000508048220 */ /* 0x080fe20000410000 */
[----:B------:R-:W-:Y:S01]  /*5280*/  @!P0 LOP3.LUT R8, R28, 0xffff0000, RZ, 0xc0, !PT ;  /* 0xffff00001c088812 */ /* 0x000fe200078ec0ff */
[----:B------:R-:W-:Y:S01]  /*5290*/  @!P0 FFMA.FTZ R49, R26, R5, -R49 ;  /* 0x000000051a318223 */ /* 0x000fe20000010831 */
[----:B------:R-:W-:Y:S01]  /*52a0*/  @!P0 LOP3.LUT R5, R29, 0xffff0000, RZ, 0xc0, !PT ;  /* 0xffff00001d058812 */ /* 0x000fe200078ec0ff */
[C---:B------:R-:W-:Y:S01]  /*52b0*/  @!P0 IMAD.U32 R37, R39.reuse, 0x10000, RZ ;  /* 0x0001000027258824 */ /* 0x040fe200078e00ff */
[----:B------:R-:W-:Y:S01]  /*52c0*/  @!P0 LOP3.LUT R39, R39, 0xffff0000, RZ, 0xc0, !PT ;  /* 0xffff000027278812 */ /* 0x000fe200078ec0ff */
[----:B------:R-:W-:Y:S02]  /*52d0*/  @!P0 FMUL.FTZ R51, R8, R23 ;  /* 0x0000001708338220 */ /* 0x000fe40000410000 */
[C---:B------:R-:W-:Y:S02]  /*52e0*/  @!P0 FMUL.FTZ R50, R5.reuse, R27 ;  /* 0x0000001b05328220 */ /* 0x040fe40000410000 */
[-C--:B------:R-:W-:Y:S02]  /*52f0*/  @!P0 FMUL.FTZ R5, R5, R3.reuse ;  /* 0x0000000305058220 */ /* 0x080fe40000410000 */
[----:B------:R-:W-:Y:S02]  /*5300*/  @!P0 FFMA.FTZ R50, R32, R3, -R50 ;  /* 0x0000000320328223 */ /* 0x000fe40000010832 */
[----:B------:R-:W-:Y:S02]  /*5310*/  @!P0 FMUL.FTZ R3, R8, R6 ;  /* 0x0000000608038220 */ /* 0x000fe40000410000 */
[----:B------:R-:W-:Y:S01]  /*5320*/  @!P0 IMAD.U32 R8, R31, 0x10000, RZ ;  /* 0x000100001f088824 */ /* 0x000fe200078e00ff */
[----:B------:R-:W-:Y:S01]  /*5330*/  @!P0 F2FP.BF16.PACK_AB R49, R50, R49 ;  /* 0x000000313231823e */ /* 0x000fe200000010ff */
[----:B------:R-:W-:Y:S01]  /*5340*/  @!P0 FFMA.FTZ R2, R9, R22, R2 ;  /* 0x0000001609028223 */ /* 0x000fe20000010002 */
[----:B------:R-:W-:Y:S01]  /*5350*/  @!P0 LOP3.LUT R9, R31, 0xffff0000, RZ, 0xc0, !PT ;  /* 0xffff00001f098812 */ /* 0x000fe200078ec0ff */
[----:B------:R-:W-:Y:S01]  /*5360*/  @!P0 FFMA.FTZ R51, R24, R6, -R51 ;  /* 0x0000000618338223 */ /* 0x000fe20000010833 */
[----:B------:R-:W-:Y:S01]  /*5370*/  @!P0 LOP3.LUT R22, R30, 0xffff0000, RZ, 0xc0, !PT ;  /* 0xffff00001e168812 */ /* 0x000fe200078ec0ff */
[C---:B------:R-:W-:Y:S01]  /*5380*/  @!P0 IMAD.U32 R6, R7.reuse, 0x10000, RZ ;  /* 0x0001000007068824 */ /* 0x040fe200078e00ff */
[----:B------:R-:W-:Y:S01]  /*5390*/  @!P0 LOP3.LUT R7, R7, 0xffff0000, RZ, 0xc0, !PT ;  /* 0xffff000007078812 */ /* 0x000fe200078ec0ff */
[C---:B------:R-:W-:Y:S01]  /*53a0*/  @!P0 FMUL.FTZ R52, R8.reuse, R37 ;  /* 0x0000002508348220 */ /* 0x040fe20000410000 */
[----:B------:R-:W-:Y:S01]  /*53b0*/  @!P0 F2FP.BF16.PACK_AB R48, R51, R48 ;  /* 0x000000303330823e */ /* 0x000fe200000010ff */
[----:B------:R-:W-:Y:S02]  /*53c0*/  @!P0 FMUL.FTZ R54, R9, R39 ;  /* 0x0000002709368220 */ /* 0x000fe40000410000 */
[----:B------:R-:W-:Y:S01]  /*53d0*/  @!P0 FMUL.FTZ R8, R8, R6 ;  /* 0x0000000608088220 */ /* 0x000fe20000410000 */
[----:B------:R-:W-:Y:S01]  /*53e0*/  @!P0 MOV R44, R48 ;  /* 0x00000030002c8202 */ /* 0x000fe20000000f00 */
[----:B------:R-:W-:Y:S02]  /*53f0*/  @!P0 FFMA.FTZ R52, R38, R6, -R52 ;  /* 0x0000000626348223 */ /* 0x000fe40000010834 */
[----:B------:R-:W-:Y:S02]  /*5400*/  @!P0 IMAD.U32 R6, R30, 0x10000, RZ ;  /* 0x000100001e068824 */ /* 0x000fe400078e00ff */
[----:B------:R-:W-:Y:S02]  /*5410*/  @!P0 IMAD.U32 R33, R55, 0x10000, RZ ;  /* 0x0001000037218824 */ /* 0x000fe400078e00ff */
[-C--:B------:R-:W-:Y:S02]  /*5420*/  @!P0 FMUL.FTZ R9, R9, R7.reuse ;  /* 0x0000000709098220 */ /* 0x080fe40000410000 */
[----:B------:R-:W-:Y:S02]  /*5430*/  @!P0 FFMA.FTZ R54, R41, R7, -R54 ;  /* 0x0000000729368223 */ /* 0x000fe40000010836 */
[C---:B------:R-:W-:Y:S01]  /*5440*/  @!P0 IMAD.U32 R7, R17.reuse, 0x10000, RZ ;  /* 0x0001000011078824 */ /* 0x040fe200078e00ff */
[----:B------:R-:W-:Y:S01]  /*5450*/  @!P0 LOP3.LUT R17, R17, 0xffff0000, RZ, 0xc0, !PT ;  /* 0xffff000011118812 */ /* 0x000fe200078ec0ff */
[----:B------:R-:W-:Y:S01]  /*5460*/  @!P0 FMUL.FTZ R53, R6, R33 ;  /* 0x0000002106358220 */ /* 0x000fe20000410000 */
[----:B------:R-:W-:Y:S01]  /*5470*/  @!P0 F2FP.BF16.PACK_AB R52, R54, R52 ;  /* 0x000000343634823e */ /* 0x000fe200000010ff */
[----:B------:R-:W-:Y:S02]  /*5480*/  @!P0 FMUL.FTZ R55, R22, R35 ;  /* 0x0000002316378220 */ /* 0x000fe40000410000 */
[----:B------:R-:W-:Y:S01]  /*5490*/  @!P0 FFMA.FTZ R3, R23, R24, R3 ;  /* 0x0000001817038223 */ /* 0x000fe20000010003 */
[----:B------:R-:W-:Y:S01]  /*54a0*/  @!P0 MOV R47, R52 ;  /* 0x00000034002f8202 */ /* 0x000fe20000000f00 */
        /* <DEDUP_REMOVED lines=10> */
[----:B------:R-:W-:Y:S01]  /*5550*/  @!P0 F2FP.BF16.PACK_AB R4, R5, R4 ;  /* 0x000000040504823e */ /* 0x000fe200000010ff */
[----:B------:R-:W-:Y:S02]  /*5560*/  @!P0 FFMA.FTZ R8, R37, R38, R8 ;  /* 0x0000002625088223 */ /* 0x000fe40000010008 */
        /* <DEDUP_REMOVED lines=9> */
[----:B------:R-:W-:Y:S01]  /*5600*/  @!P0 IMAD.MOV.U32 R31, RZ, RZ, R8 ;  /* 0x000000ffff1f8224 */ /* 0x000fe200078e0008 */
[----:B------:R-:W-:Y:S11]  /*5610*/  ISETP.GE.AND P0, PT, R109, c[0x0][0x1d4], PT ;  /* 0x000075006d007a0c */ /* 0x000ff60003f06270 */
[----:B------:R-:W-:Y:S02]  /*5620*/  @!UPT UIADD3 URZ, URZ, URZ, URZ ;  /* 0x0000003f3f3ff290 */ /* 0x000fe4000fffe03f */
[----:B------:R-:W-:-:S05]  /*5630*/  @P0 BRA `(.L_x_372) ;  /* 0x0000023000000947 */ /* 0x000fca0003800000 */
[----:B------:R-:W-:Y:S04]  /*5640*/  IADD3 R146, P1, P0, R140, R146, R109 ;  /* 0x000000928c927210 */ /* 0x000fe8000783e06d */
[----:B------:R-:W-:Y:S02]  /*5650*/  IADD3.X R125, R88, R125, R94, P1, P0 ;  /* 0x0000007d587d7210 */ /* 0x000fe40000fe045e */
[C---:B------:R-:W-:Y:S04]  /*5660*/  LEA R2, P0, R146.reuse, c[0x0][0x1c8], 0x1 ;  /* 0x0000720092027a11 */ /* 0x040fe800078008ff */
[----:B------:R-:W-:Y:S05]  /*5670*/  LEA.HI.X R3, R146, c[0x0][0x1cc], R125, 0x1, P0 ;  /* 0x0000730092037a11 */ /* 0x000fea00000f0c7d */
[----:B------:R2:W-:Y:S01]  /*5680*/  STG.E.128 [R2.64], R28 ;  /* 0x0000001c02007986 */ /* 0x0005e2000c101d0c */
[----:B------:R-:W-:-:S05]  /*5690*/  BRA `(.L_x_372) ;  /* 0x000001d000007947 */ /* 0x000fca0003800000 */
.L_x_368:
[----:B------:R-:W-:Y:S05]  /*56a0*/  IMAD R2, R40, -0x30, R0 ;  /* 0xffffffd028027824 */ /* 0x000fea00078e0200 */
[----:B------:R-:W-:Y:S04]  /*56b0*/  IMNMX R124, R2, 0x30, PT ;  /* 0x00000030027c7817 */ /* 0x000fe80003800200 */
[----:B------:R-:W-:Y:S11]  /*56c0*/  ISETP.GE.AND P0, PT, R120, R124, PT ;  /* 0x0000007c7800720c */ /* 0x000ff60003f06270 */
[----:B------:R-:W-:Y:S02]  /*56d0*/  @!UPT UIADD3 URZ, URZ, URZ, URZ ;  /* 0x0000003f3f3ff290 */ /* 0x000fe4000fffe03f */
[----:B------:R-:W-:-:S05]  /*56e0*/  @P0 BRA `(.L_x_372) ;  /* 0x0000018000000947 */ /* 0x000fca0003800000 */
[----:B------:R-:W-:Y:S11]  /*56f0*/  ISETP.GE.AND P0, PT, R20, c[0x0][0x1d4], PT ;  /* 0x0000750014007a0c */ /* 0x000ff60003f06270 */
[----:B------:R-:W-:Y:S02]  /*5700*/  @!UPT UIADD3 URZ, URZ, URZ, URZ ;  /* 0x0000003f3f3ff290 */ /* 0x000fe4000fffe03f */
[----:B------:R-:W1:Y:S04]  /*5710*/  @!P0 LDS.128 R4, [R112+0x2400] ;  /* 0x0024000070048984 */ /* 0x000e680000000c00 */
[----:B-1----:R-:W-:Y:S01]  /*5720*/  @!P0 STG.E.128 [R62.64], R4 ;  /* 0x000000043e008986 */ /* 0x002fe2000c101d0c */
[----:B------:R-:W-:Y:S11]  /*5730*/  ISETP.GE.AND P0, PT, R13, c[0x0][0x1d4], PT ;  /* 0x000075000d007a0c */ /* 0x000ff60003f06270 */
[----:B------:R-:W-:Y:S02]  /*5740*/  @!UPT UIADD3 URZ, URZ, URZ, URZ ;  /* 0x0000003f3f3ff290 */ /* 0x000fe4000fffe03f */
[----:B------:R-:W1:Y:S04]  /*5750*/  @!P0 LDS.128 R4, [R111+0x2400] ;  /* 0x002400006f048984 */ /* 0x000e680000000c00 */
[----:B-1----:R-:W-:Y:S01]  /*5760*/  @!P0 STG.E.128 [R62.64+0x20], R4 ;  /* 0x000020043e008986 */ /* 0x002fe2000c101d0c */
        /* <DEDUP_REMOVED lines=15> */
[----:B-1----:R1:W-:Y:S02]  /*5860*/  @!P0 STG.E.128 [R62.64+0xa0], R4 ;  /* 0x0000a0043e008986 */ /* 0x0023e4000c101d0c */
.L_x_372:
[----:B------:R-:W-:Y:S05]  /*5870*/  BSYNC B1 ;  /* 0x0000000000017941 */ /* 0x000fea0003800000 */
.L_x_367:
[----:B------:R-:W-:Y:S01]  /*5880*/  IMAD.WIDE.U32 R8, R40, 0x30, RZ ;  /* 0x0000003028087825 */ /* 0x000fe200078e00ff */
[----:B-1---5:R-:W-:Y:S01]  /*5890*/  IADD3 R5, -R119, R124, RZ ;  /* 0x0000007c77057210 */ /* 0x022fe20007ffe1ff */
[----:B------:R-:W-:Y:S02]  /*58a0*/  BSSY B0, `(.L_x_389) ;  /* 0x000004a000007945 */ /* 0x000fe40003800000 */
[----:B------:R-:W-:Y:S01]  /*58b0*/  IMAD R4, R73, 0x30, RZ ;  /* 0x0000003049047824 */ /* 0x000fe200078e02ff */
[----:B--2---:R-:W-:Y:S03]  /*58c0*/  IADD3 R3, P0, R87, R8, RZ ;  /* 0x0000000857037210 */ /* 0x004fe60007f1e0ff */
[----:B------:R-:W-:Y:S04]  /*58d0*/  IMAD.IADD R4, R9, 0x1, R4 ;  /* 0x0000000109047824 */ /* 0x000fe800078e0204 */
[----:B------:R-:W-:Y:S01]  /*58e0*/  IMAD.X R2, R4, 0x1, R86, P0 ;  /* 0x0000000104027824 */ /* 0x000fe200000e0656 */
[----:B------:R-:W-:Y:S11]  /*58f0*/  ISETP.GE.AND P0, PT, R5, 0x21, PT ;  /* 0x000000210500780c */ /* 0x000ff60003f06270 */
[----:B------:R-:W-:Y:S02]  /*5900*/  @!UPT UIADD3 URZ, URZ, URZ, URZ ;  /* 0x0000003f3f3ff290 */ /* 0x000fe4000fffe03f */
[----:B------:R-:W-:Y:S05]  /*5910*/  @P0 IADD3 R7, P1, R3, 0x20, RZ ;  /* 0x0000002003070810 */ /* 0x000fea0007f3e0ff */
[----:B------:R-:W-:Y:S01]  /*5920*/  @P0 IMAD.X R6, RZ, RZ, R2, P1 ;  /* 0x000000ffff060224 */ /* 0x000fe200008e0602 */
[----:B------:R-:W-:Y:S03]  /*5930*/  ISETP.GE.AND P1, PT, R5, 0x1, PT ;  /* 0x000000010500780c */ /* 0x000fe60003f26270 */
[----:B------:R-:W-:Y:S04]  /*5940*/  @P0 IMAD R6, R6, c[0x0][0x258], RZ ;  /* 0x0000960006060a24 */ /* 0x000fe800078e02ff */
[----:B------:R-:W-:Y:S06]  /*5950*/  @P0 IMAD R6, R7, c[0x0][0x25c], R6 ;  /* 0x0000970007060a24 */ /* 0x000fec00078e0206 */
[----:B------:R-:W-:Y:S01]  /*5960*/  @P1 MOV R22, R136 ;  /* 0x0000008800161202 */ /* 0x000fe20000000f00 */
[----:B------:R-:W-:Y:S02]  /*5970*/  @P1 IMAD.MOV.U32 R23, RZ, RZ, R85 ;  /* 0x000000ffff171224 */ /* 0x000fe400078e0055 */
[----:B------:R-:W-:Y:S02]  /*5980*/  @P1 IMAD R2, R2, c[0x0][0x258], RZ ;  /* 0x0000960002021a24 */ /* 0x000fe400078e02ff */
[C---:B------:R-:W-:Y:S04]  /*5990*/  @P1 IMAD.WIDE.U32 R22, R3.reuse, c[0x0][0x258], R22 ;  /* 0x0000960003161a25 */ /* 0x040fe800078e0016 */
[----:B------:R-:W-:Y:S01]  /*59a0*/  @P1 IMAD R2, R3, c[0x0][0x25c], R2 ;  /* 0x0000970003021a24 */ /* 0x000fe200078e0202 */
[C---:B------:R-:W-:Y:S02]  /*59b0*/  @P1 LEA R24, P2, R22.reuse, c[0x0][0x250], 0x1 ;  /* 0x0000940016181a11 */ /* 0x040fe400078408ff */
[----:B------:R-:W-:Y:S02]  /*59c0*/  @P0 MOV R3, R85 ;  /* 0x0000005500030202 */ /* 0x000fe40000000f00 */
[----:B------:R-:W-:Y:S04]  /*59d0*/  @P1 IADD3 R2, R23, R2, RZ ;  /* 0x0000000217021210 */ /* 0x000fe80007ffe0ff */
[----:B------:R-:W-:Y:S01]  /*59e0*/  @P1 LEA.HI.X R25, R22, c[0x0][0x254], R2, 0x1, P2 ;  /* 0x0000950016191a11 */ /* 0x000fe200010f0c02 */
[----:B------:R-:W-:Y:S04]  /*59f0*/  @P0 IMAD.MOV.U32 R2, RZ, RZ, R136 ;  /* 0x000000ffff020224 */ /* 0x000fe800078e0088 */
[----:B------:R-:W-:Y:S01]  /*5a00*/  @!PT LDS RZ, [RZ] ;  /* 0x00000000fffff984 */ /* 0x000fe20000000800 */
[----:B------:R-:W-:Y:S01]  /*5a10*/  @!PT LDS RZ, [RZ] ;  /* 0x00000000fffff984 */ /* 0x000fe20000000800 */
[----:B------:R-:W-:Y:S01]  /*5a20*/  @!PT LDS RZ, [RZ] ;  /* 0x00000000fffff984 */ /* 0x000fe20000000800 */
[----:B------:R1:W-:Y:S01]  /*5a30*/  @P1 LDGSTS.E.BYPASS.LTC128B.128 [R118+0x1880], [R24.64], !P6 ;  /* 0x0188000018761fae */ /* 0x0003e2000f101d4c */
[----:B------:R-:W-:Y:S03]  /*5a40*/  @P0 IMAD.WIDE.U32 R2, R7, c[0x0][0x258], R2 ;  /* 0x0000960007020a25 */ /* 0x000fe600078e0002 */
[----:B------:R1:W-:Y:S02]  /*5a50*/  @P1 LDGSTS.E.BYPASS.LTC128B.128 [R118+0x2480], [R24.64+0x40], !P5 ;  /* 0x0248004018761fae */ /* 0x0003e4000e901d4c */
[C---:B------:R-:W-:Y:S02]  /*5a60*/  @P0 LEA R22, P2, R2.reuse, c[0x0][0x250], 0x1 ;  /* 0x0000940002160a11 */ /* 0x040fe400078408ff */
[----:B------:R1:W-:Y:S01]  /*5a70*/  @P1 LDGSTS.E.BYPASS.LTC128B.128 [R118+0x3080], [R24.64+0x80], !P4 ;  /* 0x0308008018761fae */ /* 0x0003e2000e101d4c */
[----:B------:R-:W-:Y:S04]  /*5a80*/  @P0 IADD3 R6, R3, R6, RZ ;  /* 0x0000000603060210 */ /* 0x000fe80007ffe0ff */
[----:B------:R-:W-:Y:S05]  /*5a90*/  @P0 LEA.HI.X R23, R2, c[0x0][0x254], R6, 0x1, P2 ;  /* 0x0000950002170a11 */ /* 0x000fea00010f0c06 */
[----:B------:R1:W-:Y:S04]  /*5aa0*/  @P0 LDGSTS.E.BYPASS.LTC128B.128 [R118+0x2080], [R22.64], !P6 ;  /* 0x0208000016760fae */ /* 0x0003e8000f101d4c */
        /* <DEDUP_REMOVED lines=8> */
[----:B------:R-:W-:Y:S04]  /*5b30*/  IMAD.MOV.U32 R5, RZ, RZ, R82 ;  /* 0x000000ffff057224 */ /* 0x000fe800078e0052 */
[----:B------:R-:W-:Y:S02]  /*5b40*/  IMAD.X R2, R4, 0x1, R83, P0 ;  /* 0x0000000104027824 */ /* 0x000fe400000e0653 */
[----:B------:R-:W-:Y:S02]  /*5b50*/  IMAD.MOV.U32 R4, RZ, RZ, R134 ;  /* 0x000000ffff047224 */ /* 0x000fe400078e0086 */
[----:B------:R-:W-:Y:S02]  /*5b60*/  IMAD R2, R2, c[0x0][0x208], RZ ;  /* 0x0000820002027a24 */ /* 0x000fe400078e02ff */
[C---:B------:R-:W-:Y:S04]  /*5b70*/  IMAD.WIDE.U32 R4, R8.reuse, c[0x0][0x208], R4 ;  /* 0x0000820008047a25 */ /* 0x040fe800078e0004 */
[----:B------:R-:W-:Y:S01]  /*5b80*/  IMAD R2, R8, c[0x0][0x20c], R2 ;  /* 0x0000830008027a24 */ /* 0x000fe200078e0202 */
[C---:B------:R-:W-:Y:S03]  /*5b90*/  LEA R8, P0, R4.reuse, c[0x0][0x1f8], 0x1 ;  /* 0x00007e0004087a11 */ /* 0x040fe600078008ff */
[----:B------:R-:W-:Y:S05]  /*5ba0*/  IMAD.IADD R2, R5, 0x1, R2 ;  /* 0x0000000105027824 */ /* 0x000fea00078e0202 */
[----:B------:R-:W-:Y:S02]  /*5bb0*/  LEA.HI.X R9, R4, c[0x0][0x1fc], R2, 0x1, P0 ;  /* 0x00007f0004097a11 */ /* 0x000fe400000f0c02 */
[----:B------:R-:W-:Y:S11]  /*5bc0*/  ISETP.GE.AND P0, PT, R20, c[0x0][0x1d4], PT ;  /* 0x0000750014007a0c */ /* 0x000ff60003f06270 */
[----:B------:R-:W-:Y:S02]  /*5bd0*/  @!UPT UIADD3 URZ, URZ, URZ, URZ ;  /* 0x0000003f3f3ff290 */ /* 0x000fe4000fffe03f */
[----:B------:R-:W1:Y:S04]  /*5be0*/  @!P0 LDS.128 R4, [R112] ;  /* 0x0000000070048984 */ /* 0x000e680000000c00 */
[----:B-1----:R-:W-:Y:S01]  /*5bf0*/  @!P0 STG.E.128 [R8.64], R4 ;  /* 0x0000000408008986 */ /* 0x002fe2000c101d0c */
[----:B------:R-:W-:Y:S11]  /*5c00*/  ISETP.GE.AND P0, PT, R13, c[0x0][0x1d4], PT ;  /* 0x000075000d007a0c */ /* 0x000ff60003f06270 */
[----:B------:R-:W-:Y:S02]  /*5c10*/  @!UPT UIADD3 URZ, URZ, URZ, URZ ;  /* 0x0000003f3f3ff290 */ /* 0x000fe4000fffe03f */
[----:B------:R-:W1:Y:S04]  /*5c20*/  @!P0 LDS.128 R4, [R111] ;  /* 0x000000006f048984 */ /* 0x000e680000000c00 */
        /* <DEDUP_REMOVED lines=17> */
.L_x_390:
[----:B-1----:R-:W-:Y:S05]  /*5d40*/  BSYNC B0 ;  /* 0x0000000000007941 */ /* 0x002fea0003800000 */
.L_x_389:
[----:B------:R-:W-:Y:S11]  /*5d50*/  ISETP.GT.AND P3, PT, R40, R89, PT ;  /* 0x000000592800720c */ /* 0x000ff60003f64270 */
[----:B------:R-:W-:Y:S02]  /*5d60*/  @!UPT UIADD3 URZ, URZ, URZ, URZ ;  /* 0x0000003f3f3ff290 */ /* 0x000fe4000fffe03f */
[----:B------:R-:W-:-:S05]  /*5d70*/  @!P3 BRA `(.L_x_391) ;  /* 0x000001900000b947 */ /* 0x000fca0003800000 */
[----:B------:R-:W-:Y:S01]  /*5d80*/  IADD3 R4, R40, -0x1, RZ ;  /* 0xffffffff28047810 */ /* 0x000fe20007ffe0ff */
[----:B------:R-:W-:Y:S01]  /*5d90*/  IMAD.MOV.U32 R6, RZ, RZ, R138 ;  /* 0x000000ffff067224 */ /* 0x000fe200078e008a */
[----:B------:R-:W-:Y:S01]  /*5da0*/  ISETP.GE.AND P1, PT, R116, 0x1, PT ;  /* 0x000000017400780c */ /* 0x000fe20003f26270 */
[----:B------:R-:W-:Y:S01]  /*5db0*/  IMAD.MOV.U32 R7, RZ, RZ, R145 ;  /* 0x000000ffff077224 */ /* 0x000fe200078e0091 */
[----:B------:R-:W-:Y:S01]  /*5dc0*/  SHF.R.S32.HI R3, RZ, 0x1f, R4 ;  /* 0x0000001fff037819 */ /* 0x000fe20000011404 */
[C---:B------:R-:W-:Y:S02]  /*5dd0*/  IMAD R2, R4.reuse, UR7, RZ ;  /* 0x0000000704027c24 */ /* 0x040fe4000f8e02ff */
[----:B------:R-:W-:Y:S04]  /*5de0*/  IMAD.WIDE.U32 R4, R4, UR8, R6 ;  /* 0x0000000804047c25 */ /* 0x000fe8000f8e0006 */
[----:B------:R-:W-:Y:S04]  /*5df0*/  IMAD R2, R3, UR8, R2 ;  /* 0x0000000803027c24 */ /* 0x000fe8000f8e0202 */
[----:B------:R-:W-:Y:S01]  /*5e00*/  IMAD.IADD R2, R5, 0x1, R2 ;  /* 0x0000000105027824 */ /* 0x000fe200078e0202 */
[C---:B------:R-:W-:Y:S04]  /*5e10*/  @P1 LEA R6, P0, R4.reuse, c[0x0][0x220], 0x1 ;  /* 0x0000880004061a11 */ /* 0x040fe800078008ff */
[----:B------:R-:W-:Y:S02]  /*5e20*/  @P1 LEA.HI.X R7, R4, c[0x0][0x224], R2, 0x1, P0 ;  /* 0x0000890004071a11 */ /* 0x000fe400000f0c02 */
[----:B------:R-:W-:Y:S03]  /*5e30*/  ISETP.GE.AND P0, PT, R116, 0x21, PT ;  /* 0x000000217400780c */ /* 0x000fe60003f06270 */
[----:B------:R-:W-:Y:S01]  /*5e40*/  @!PT LDS RZ, [RZ] ;  /* 0x00000000fffff984 */ /* 0x000fe20000000800 */
[----:B------:R-:W-:Y:S01]  /*5e50*/  @!PT LDS RZ, [RZ] ;  /* 0x00000000fffff984 */ /* 0x000fe20000000800 */
[----:B------:R-:W-:Y:S01]  /*5e60*/  @!PT LDS RZ, [RZ] ;  /* 0x00000000fffff984 */ /* 0x000fe20000000800 */
[----:B------:R1:W-:Y:S04]  /*5e70*/  @P1 LDGSTS.E.BYPASS.LTC128B.128 [R118+0x3c80], [R6.64], !P6 ;  /* 0x03c8000006761fae */ /* 0x0003e8000f101d4c */
[----:B------:R1:W-:Y:S04]  /*5e80*/  @P1 LDGSTS.E.BYPASS.LTC128B.128 [R118+0x4880], [R6.64+0x40], !P5 ;  /* 0x0488004006761fae */ /* 0x0003e8000e901d4c */
[----:B------:R1:W-:Y:S02]  /*5e90*/  @P1 LDGSTS.E.BYPASS.LTC128B.128 [R118+0x5480], [R6.64+0x80], !P4 ;  /* 0x0548008006761fae */ /* 0x0003e4000e101d4c */
[----:B------:R-:W-:Y:S04]  /*5ea0*/  @P0 IADD3 R3, P2, R4, UR11, RZ ;  /* 0x0000000b04030c10 */ /* 0x000fe8000ff5e0ff */
[----:B------:R-:W-:Y:S02]  /*5eb0*/  @P0 IADD3.X R2, R2, UR10, RZ, P2, !PT ;  /* 0x0000000a02020c10 */ /* 0x000fe400097fe4ff */
[C---:B------:R-:W-:Y:S04]  /*5ec0*/  @P0 LEA R4, P2, R3.reuse, c[0x0][0x220], 0x1 ;  /* 0x0000880003040a11 */ /* 0x040fe800078408ff */
[----:B------:R-:W-:Y:S05]  /*5ed0*/  @P0 LEA.HI.X R5, R3, c[0x0][0x224], R2, 0x1, P2 ;  /* 0x0000890003050a11 */ /* 0x000fea00010f0c02 */
[----:B------:R1:W-:Y:S04]  /*5ee0*/  @P0 LDGSTS.E.BYPASS.LTC128B.128 [R118+0x4480], [R4.64], !P6 ;  /* 0x0448000004760fae */ /* 0x0003e8000f101d4c */
[----:B------:R1:W-:Y:S04]  /*5ef0*/  @P0 LDGSTS.E.BYPASS.LTC128B.128 [R118+0x5080], [R4.64+0x40], !P5 ;  /* 0x0508004004760fae */ /* 0x0003e8000e901d4c */
[----:B------:R1:W-:Y:S02]  /*5f00*/  @P0 LDGSTS.E.BYPASS.LTC128B.128 [R118+0x5c80], [R4.64+0x80], !P4 ;  /* 0x05c8008004760fae */ /* 0x0003e4000e101d4c */
.L_x_391:
[----:B------:R-:W0:Y:S01]  /*5f10*/  LDGDEPBAR ;  /* 0x00000000000079af */ /* 0x000e220000000000 */
[----:B------:R-:W-:Y:S01]  /*5f20*/  IADD3 R40, R40, -0x1, RZ ;  /* 0xffffffff28287810 */ /* 0x000fe20007ffe0ff */
[----:B------:R-:W-:-:S05]  /*5f30*/  @P3 BRA `(.L_x_392) ;  /* 0xffffbfb000003947 */ /* 0x000fca000383ffff */
[----:B------:R-:W-:Y:S06]  /*5f40*/  BAR.SYNC.DEFER_BLOCKING 0x0 ;  /* 0x0000000000007b1d */ /* 0x000fec0000010000 */
.L_x_366:
[----:B------:R-:W-:Y:S02]  /*5f50*/  ISETP.NE.AND P6, PT, R220, 0x1, PT ;  /* 0x00000001dc00780c */ /* 0x000fe40003fc5270 */
[----:B------:R-:W-:-:S02]  /*5f60*/  IADD3 R2, R77, 0x7f, RZ ;  /* 0x0000007f4d027810 */ /* 0x000fc40007ffe0ff */
[----:B------:R-:W-:-:S09]  /*5f70*/  ISETP.GE.AND P5, PT, R219, 0x1, PT ;  /* 0x00000001db00780c */ /* 0x000fd20003fa6270 */
[----:B------:R-:W-:-:S05]  /*5f80*/  @P6 IMAD.HI.U32 R0, R2, c[0x0][0x2c8], RZ ;  /* 0x0000b20002006a27 */ /* 0x000fca00078e00ff */
[----:B------:R-:W-:Y:S01]  /*5f90*/  @P6 SHF.R.U32.HI R2, RZ, c[0x0][0x2cc], R0 ;  /* 0x0000b300ff026a19 */ /* 0x000fe20000011600 */
[----:B------:R-:W-:-:S04]  /*5fa0*/  IMAD.IADD R0, R121, 0x1, R122 ;  /* 0x0000000179007824 */ /* 0x000fc800078e027a */
[----:B------:R-:W-:-:S05]  /*5fb0*/  IMAD.IADD R91, R91, 0x1, R2 ;  /* 0x000000015b5b7824 */ /* 0x000fca00078e0202 */
[----:B------:R-:W-:Y:S01]  /*5fc0*/  IADD3 R3, R91, c[0x0][0x328], RZ ;  /* 0x0000ca005b037a10 */ /* 0x000fe20007ffe0ff */
[----:B------:R-:W-:Y:S05]  /*5fd0*/  @!P5 BRA `(.L_x_393) ;  /* 0x000000f00000d947 */ /* 0x000fea0003800000 */
[C---:B------:R-:W-:Y:S01]  /*5fe0*/  ISETP.GT.AND P0, PT, R91.reuse, RZ, PT ;  /* 0x000000ff5b00720c */ /* 0x040fe20003f04270 */
[----:B------:R-:W-:Y:S01]  /*5ff0*/  IMAD.MOV.U32 R2, RZ, RZ, c[0x0][0x32c] ;  /* 0x0000cb00ff027624 */ /* 0x000fe200078e00ff */
[----:B-1----:R-:W-:-:S11]  /*6000*/  IADD3 R4, R91, -0x1, RZ ;  /* 0xffffffff5b047810 */ /* 0x002fd60007ffe0ff */
[----:B------:R-:W-:Y:S05]  /*6010*/  @P0 BRA `(.L_x_394) ;  /* 0x0000006000000947 */ /* 0x000fea0003800000 */
[----:B------:R-:W-:Y:S01]  /*6020*/  ISETP.NE.AND P0, PT, R2, 0x1, PT ;  /* 0x000000010200780c */ /* 0x000fe20003f05270 */
[----:B------:R-:W-:-:S12]  /*6030*/  IMAD.MOV R91, RZ, RZ, -R91 ;  /* 0x000000ffff5b7224 */ /* 0x000fd800078e0a5b */
[----:B------:R-:W-:-:S05]  /*6040*/  @P0 IMAD.HI.U32 R4, R91, c[0x0][0x330], RZ ;  /* 0x0000cc005b040a27 */ /* 0x000fca00078e00ff */
[----:B------:R-:W-:-:S04]  /*6050*/  @P0 SHF.R.U32.HI R91, RZ, c[0x0][0x334], R4 ;  /* 0x0000cd00ff5b0a19 */ /* 0x000fc80000011604 */
[----:B------:R-:W-:Y:S01]  /*6060*/  LOP3.LUT R4, RZ, R91, RZ, 0x33, !PT ;  /* 0x0000005bff047212 */ /* 0x000fe200078e33ff */
[----:B------:R-:W-:Y:S05]  /*6070*/  BRA `(.L_x_395) ;  /* 0x0000003000007947 */ /* 0x000fea0003800000 */
.L_x_394:
[----:B------:R-:W-:-:S13]  /*6080*/  ISETP.NE.AND P0, PT, R2, 0x1, PT ;  /* 0x000000010200780c */ /* 0x000fda0003f05270 */
[----:B------:R-:W-:-:S05]  /*6090*/  @P0 IMAD.HI.U32 R5, R4, c[0x0][0x330], RZ ;  /* 0x0000cc0004050a27 */ /* 0x000fca00078e00ff */
[----:B------:R-:W-:-:S05]  /*60a0*/  @P0 SHF.R.U32.HI R4, RZ, c[0x0][0x334], R5 ;  /* 0x0000cd00ff040a19 */ /* 0x000fca0000011605 */
.L_x_395:
[----:B------:R-:W-:-:S05]  /*60b0*/  IMAD R2, R4, R2, c[0x0][0x32c] ;  /* 0x0000cb0004027624 */ /* 0x000fca00078e0202 */
[----:B------:R-:W-:-:S04]  /*60c0*/  IMNMX R3, R3, R2, PT ;  /* 0x0000000203037217 */ /* 0x000fc80003800200 */
.L_x_393:
[----:B------:R-:W-:Y:S01]  /*60d0*/  IADD3 R3, R3, 0x2f, RZ ;  /* 0x0000002f03037810 */ /* 0x000fe20007ffe0ff */
[----:B------:R-:W-:-:S04]  /*60e0*/  @P6 IMAD.HI.U32 R2, R77, c[0x0][0x2c8], RZ ;  /* 0x0000b2004d026a27 */ /* 0x000fc800078e00ff */
[----:B------:R-:W-:-:S04]  /*60f0*/  IMAD.HI R3, R3, 0x2aaaaaab, RZ ;  /* 0x2aaaaaab03037827 */ /* 0x000fc800078e02ff */
[----:B-1----:R-:W-:Y:S01]  /*6100*/  IMAD.MOV.U32 R4, RZ, RZ, R77 ;  /* 0x000000ffff047224 */ /* 0x002fe200078e004d */
[----:B------:R-:W-:Y:S02]  /*6110*/  @P6 SHF.R.U32.HI R4, RZ, c[0x0][0x2cc], R2 ;  /* 0x0000b300ff046a19 */ /* 0x000fe40000011602 */
[----:B------:R-:W-:-:S03]  /*6120*/  SHF.R.U32.HI R2, RZ, 0x1f, R3 ;  /* 0x0000001fff027819 */ /* 0x000fc60000011603 */
[----:B------:R-:W-:Y:S01]  /*6130*/  IMAD.IADD R4, R76, 0x1, R4 ;  /* 0x000000014c047824 */ /* 0x000fe200078e0204 */
[----:B------:R-:W-:-:S04]  /*6140*/  LEA.HI.SX32 R152, R3, R2, 0x1d ;  /* 0x0000000203987211 */ /* 0x000fc800078feaff */
[----:B------:R-:W-:Y:S02]  /*6150*/  IADD3 R2, R4, -c[0x0][0x324], RZ ;  /* 0x8000c90004027a10 */ /* 0x000fe40007ffe0ff */
[----:B------:R-:W-:Y:S01]  /*6160*/  IMNMX R152, R152, R90, PT ;  /* 0x0000005a98987217 */ /* 0x000fe20003800200 */
        /* <DEDUP_REMOVED lines=10> */
.L_x_397:
[----:B------:R-:W-:-:S04]  /*6210*/  MOV R3, c[0x0][0x32c] ;  /* 0x0000cb0000037a02 */ /* 0x000fc80000000f00 */
[----:B------:R-:W-:-:S13]  /*6220*/  ISETP.NE.AND P0, PT, R3, 0x1, PT ;  /* 0x000000010300780c */ /* 0x000fda0003f05270 */
[----:B------:R-:W-:-:S05]  /*6230*/  @P0 IMAD.HI.U32 R3, R4, c[0x0][0x330], RZ ;  /* 0x0000cc0004030a27 */ /* 0x000fca00078e00ff */
[----:B------:R-:W-:-:S05]  /*6240*/  @P0 SHF.R.U32.HI R4, RZ, c[0x0][0x334], R3 ;  /* 0x0000cd00ff040a19 */ /* 0x000fca0000011603 */
.L_x_398:
[----:B------:R-:W-:-:S05]  /*6250*/  IMAD R4, R4, c[0x0][0x32c], RZ ;  /* 0x0000cb0004047a24 */ /* 0x000fca00078e02ff */
[----:B------:R-:W-:-:S05]  /*6260*/  IMNMX R2, R2, R4, !PT ;  /* 0x0000000402027217 */ /* 0x000fca0007800200 */
.L_x_396:
[----:B------:R-:W-:Y:S01]  /*6270*/  IMAD.HI R2, R2, 0x2aaaaaab, RZ ;  /* 0x2aaaaaab02027827 */ /* 0x000fe200078e02ff */
[----:B------:R-:W-:Y:S01]  /*6280*/  PLOP3.LUT P4, PT, PT, PT, PT, 0x80, 0x0 ;  /* 0x000000000000781c */ /* 0x000fe20003f8f070 */
[----:B------:R-:W-:Y:S01]  /*6290*/  CS2R R12, SRZ ;  /* 0x00000000000c7805 */ /* 0x000fe2000001ff00 */
[----:B------:R-:W-:Y:S01]  /*62a0*/  CS2R R10, SRZ ;  /* 0x00000000000a7805 */ /* 0x000fe2000001ff00 */
[----:B------:R-:W-:Y:S01]  /*62b0*/  IMAD.MOV.U32 R94, RZ, RZ, RZ ;  /* 0x000000ffff5e7224 */ /* 0x000fe200078e00ff */
[----:B------:R-:W-:Y:S01]  /*62c0*/  SHF.R.U32.HI R227, RZ, 0x1f, R2 ;  /* 0x0000001fffe37819 */ /* 0x000fe20000011602 */
[----:B------:R-:W-:Y:S01]  /*62d0*/  IMAD.MOV.U32 R92, RZ, RZ, RZ ;  /* 0x000000ffff5c7224 */ /* 0x000fe200078e00ff */
[----:B------:R-:W-:Y:S01]  /*62e0*/  CS2R R6, SRZ ;  /* 0x0000000000067805 */ /* 0x000fe2000001ff00 */
[----:B------:R-:W-:Y:S01]  /*62f0*/  MOV R98, RZ ;  /* 0x000000ff00627202 */ /* 0x000fe20000000f00 */
[----:B------:R-:W-:Y:S01]  /*6300*/  IMAD.MOV.U32 R96, RZ, RZ, RZ ;  /* 0x000000ffff607224 */ /* 0x000fe200078e00ff */
        /* <DEDUP_REMOVED lines=12> */
[----:B------:R-:W-:Y:S01]  /*63d0*/  IMAD.MOV.U32 R73, RZ, RZ, RZ ;  /* 0x000000ffff497224 */ /* 0x000fe200078e00ff */
[----:B------:R-:W-:Y:S01]  /*63e0*/  MOV R70, RZ ;  /* 0x000000ff00467202 */ /* 0x000fe20000000f00 */
        /* <DEDUP_REMOVED lines=35> */
[----:B------:R-:W-:Y:S01]  /*6620*/  MOV R5, RZ ;  /* 0x000000ff00057202 */ /* 0x000fe20000000f00 */
[----:B------:R-:W-:Y:S05]  /*6630*/  @!P0 BRA `(.L_x_399) ;  /* 0x00016f6000008947 */ /* 0x000fea0003800000 */
[----:B------:R-:W-:-:S04]  /*6640*/  ISETP.NE.U32.AND P0, PT, RZ, c[0x0][0x340], PT ;  /* 0x0000d000ff007a0c */ /* 0x000fc80003f05070 */
[----:B------:R-:W-:-:S13]  /*6650*/  ISETP.NE.AND.EX P1, PT, RZ, c[0x0][0x344], PT, P0 ;  /* 0x0000d100ff007a0c */ /* 0x000fda0003f25300 */
[----:B------:R-:W-:-:S04]  /*6660*/  @P1 IMAD.MOV.U32 R2, RZ, RZ, 0x4 ;  /* 0x00000004ff021424 */ /* 0x000fc800078e00ff */
[----:B------:R-:W-:-:S06]  /*6670*/  @P1 IMAD.WIDE R2, R225, R2, c[0x0][0x340] ;  /* 0x0000d000e1021625 */ /* 0x000fcc00078e0202 */
[----:B------:R1:W2:Y:S01]  /*6680*/  @P1 LDG.E R2, [R2.64] ;  /* 0x0000000c02021981 */ /* 0x0002a2000c1e1900 */
[----:B------:R-:W-:Y:S01]  /*6690*/  SHF.R.S32.HI R96, RZ, 0x1f, R223 ;  /* 0x0000001fff607819 */ /* 0x000fe200000114df */
[----:B------:R-:W-:Y:S01]  /*66a0*/  IMAD.WIDE.U32 R24, R72, c[0x0][0x178], RZ ;  /* 0x00005e0048187a25 */ /* 0x000fe200078e00ff */
[----:B------:R-:W-:Y:S01]  /*66b0*/  SHF.R.S32.HI R5, RZ, 0x1f, R0 ;  /* 0x0000001fff057819 */ /* 0x000fe20000011400 */
[----:B------:R-:W-:Y:S01]  /*66c0*/  BSSY B0, `(.L_x_400) ;  /* 0x000008e000007945 */ /* 0x000fe20003800000 */
[CC--:B------:R-:W-:Y:S01]  /*66d0*/  LEA.HI R11, R96.reuse, R223.reuse, RZ, 0x2 ;  /* 0x000000df600b7211 */ /* 0x0c0fe200078f10ff */
[----:B------:R-:W-:Y:S01]  /*66e0*/  IMAD R6, R221, c[0x0][0x1b8], RZ ;  /* 0x00006e00dd067a24 */ /* 0x000fe200078e02ff */
[----:B------:R-:W-:Y:S02]  /*66f0*/  LEA.HI R15, R96, R223, RZ, 0x3 ;  /* 0x000000df600f7211 */ /* 0x000fe400078f18ff */
[----:B------:R-:W-:Y:S01]  /*6700*/  LOP3.LUT R78, R11, 0xfffffffc, RZ, 0xc0, !PT ;  /* 0xfffffffc0b4e7812 */ /* 0x000fe200078ec0ff */
[----:B------:R-:W-:Y:S01]  /*6710*/  IMAD R6, R222, c[0x0][0x1bc], R6 ;  /* 0x00006f00de067a24 */ /* 0x000fe200078e0206 */
[----:B------:R-:W-:-:S02]  /*6720*/  SHF.R.S32.HI R244, RZ, 0x2, R11 ;  /* 0x00000002fff47819 */ /* 0x000fc4000001140b */
[----:B------:R-:W-:Y:S01]  /*6730*/  SHF.R.S32.HI R14, RZ, 0x3, R15 ;  /* 0x00000003ff0e7819 */ /* 0x000fe2000001140f */
[----:B------:R-:W-:Y:S01]  /*6740*/  IMAD.IADD R78, R223, 0x1, -R78 ;  /* 0x00000001df4e7824 */ /* 0x000fe200078e0a4e */
[----:B------:R-:W-:Y:S02]  /*6750*/  IADD3 R18, P0, R244, R0, RZ ;  /* 0x00000000f4127210 */ /* 0x000fe40007f1e0ff */
[----:B------:R-:W-:Y:S01]  /*6760*/  LEA.HI R27, R96, R223, RZ, 0x4 ;  /* 0x000000df601b7211 */ /* 0x000fe200078f20ff */
[----:B------:R-:W-:Y:S01]  /*6770*/  IMAD.SHL.U32 R12, R14, 0x40, RZ ;  /* 0x000000400e0c7824 */ /* 0x000fe200078e00ff */
[----:B------:R-:W-:Y:S01]  /*6780*/  LEA.HI.X.SX32 R5, R244, R5, 0x1, P0 ;  /* 0x00000005f4057211 */ /* 0x000fe200000f0eff */
[----:B------:R-:W-:Y:S01]  /*6790*/  IMAD.SHL.U32 R16, R78, 0x8, RZ ;  /* 0x000000084e107824 */ /* 0x000fe200078e00ff */
[----:B------:R-:W-:Y:S02]  /*67a0*/  ISETP.NE.U32.AND P0, PT, RZ, c[0x0][0x348], PT ;  /* 0x0000d200ff007a0c */ /* 0x000fe40003f05070 */
[----:B------:R-:W-:-:S02]  /*67b0*/  LOP3.LUT R12, R12, 0xc0, RZ, 0xc0, !PT ;  /* 0x000000c00c0c7812 */ /* 0x000fc400078ec0ff */
[----:B-1----:R-:W-:Y:S02]  /*67c0*/  SHF.R.S32.HI R3, RZ, 0x1f, R72 ;  /* 0x0000001fff037819 */ /* 0x002fe40000011448 */
[----:B------:R-:W-:Y:S02]  /*67d0*/  LOP3.LUT R4, R12, 0x18, R16, 0xf8, !PT ;  /* 0x000000180c047812 */ /* 0x000fe400078ef810 */
[----:B------:R-:W-:Y:S01]  /*67e0*/  ISETP.NE.AND.EX P0, PT, RZ, c[0x0][0x34c], PT, P0 ;  /* 0x0000d300ff007a0c */ /* 0x000fe20003f05300 */
[----:B------:R-:W-:Y:S01]  /*67f0*/  IMAD R3, R3, c[0x0][0x178], RZ ;  /* 0x00005e0003037a24 */ /* 0x000fe200078e02ff */
[----:B------:R-:W-:Y:S02]  /*6800*/  SHF.R.U32.HI R12, RZ, 0x3, R12 ;  /* 0x00000003ff0c7819 */ /* 0x000fe4000001160c */
[----:B------:R-:W-:Y:S01]  /*6810*/  LOP3.LUT R27, R27, 0xfffffff0, RZ, 0xc0, !PT ;  /* 0xfffffff01b1b7812 */ /* 0x000fe200078ec0ff */
[----:B------:R-:W-:Y:S01]  /*6820*/  IMAD R3, R72, c[0x0][0x17c], R3 ;  /* 0x00005f0048037a24 */ /* 0x000fe200078e0203 */
[----:B------:R-:W-:-:S02]  /*6830*/  LOP3.LUT R12, R4, R12, RZ, 0x3c, !PT ;  /* 0x0000000c040c7212 */ /* 0x000fc400078e3cff */
[----:B------:R-:W-:Y:S01]  /*6840*/  IADD3 R4, R16, 0x40, RZ ;  /* 0x0000004010047810 */ /* 0x000fe20007ffe0ff */
[----:B------:R-:W-:Y:S01]  /*6850*/  IMAD.IADD R25, R25, 0x1, R3 ;  /* 0x0000000119197824 */ /* 0x000fe200078e0203 */
[----:B------:R-:W-:Y:S01]  /*6860*/  SEL R22, R225, RZ, !P0 ;  /* 0x000000ffe1167207 */ /* 0x000fe20004000000 */
[----:B------:R-:W-:Y:S01]  /*6870*/  IMAD R3, R78, 0x20, R244 ;  /* 0x000000204e037824 */ /* 0x000fe200078e02f4 */
[----:B------:R-:W-:Y:S01]  /*6880*/  ISETP.GE.AND P2, PT, R4, c[0x0][0x1d4], PT ;  /* 0x0000750004007a0c */ /* 0x000fe20003f46270 */
[----:B------:R-:W-:Y:S01]  /*6890*/  IMAD.WIDE.U32 R24, R222, c[0x0][0x1b8], R24 ;  /* 0x00006e00de187a25 */ /* 0x000fe200078e0018 */
[----:B------:R-:W-:Y:S02]  /*68a0*/  SHF.R.S32.HI R17, RZ, 0x1f, R16 ;  /* 0x0000001fff117819 */ /* 0x000fe40000011410 */
[----:B------:R-:W-:Y:S01]  /*68b0*/  IADD3 R3, R77, R3, RZ ;  /* 0x000000034d037210 */ /* 0x000fe20007ffe0ff */
[----:B------:R-:W-:Y:S01]  /*68c0*/  IMAD.IADD R27, R223, 0x1, -R27 ;  /* 0x00000001df1b7824 */ /* 0x000fe200078e0a1b */
[----:B------:R-:W-:Y:S01]  /*68d0*/  LOP3.LUT R226, R226, 0xfffffdff, RZ, 0xc0, !PT ;  /* 0xfffffdffe2e27812 */ /* 0x000fe200078ec0ff */
[----:B------:R-:W-:Y:S01]  /*68e0*/  IMAD.IADD R25, R25, 0x1, R6 ;  /* 0x0000000119197824 */ /* 0x000fe200078e0206 */
[----:B------:R-:W-:Y:S01]  /*68f0*/  LEA.HI R11, R11, R244, RZ, 0x1 ;  /* 0x000000f40b0b7211 */ /* 0x000fe200078f08ff */
[----:B------:R-:W-:Y:S01]  /*6900*/  @P6 IMAD.HI.U32 R0, R3, c[0x0][0x2c8], RZ ;  /* 0x0000b20003006a27 */ /* 0x000fe200078e00ff */
[----:B------:R-:W-:-:S02]  /*6910*/  LEA.HI R28, R27, R27, RZ, 0x1 ;  /* 0x0000001b1b1c7211 */ /* 0x000fc400078f08ff */
[----:B------:R-:W-:Y:S01]  /*6920*/  LEA.HI R96, R96, R223, RZ, 0x5 ;  /* 0x000000df60607211 */ /* 0x000fe200078f28ff */
[----:B------:R-:W-:Y:S01]  /*6930*/  IMAD.MOV.U32 R8, RZ, RZ, R3 ;  /* 0x000000ffff087224 */ /* 0x000fe200078e0003 */
[----:B------:R-:W-:Y:S01]  /*6940*/  @P6 SHF.R.U32.HI R8, RZ, c[0x0][0x2cc], R0 ;  /* 0x0000b300ff086a19 */ /* 0x000fe20000011600 */
[C---:B------:R-:W-:Y:S01]  /*6950*/  IMAD R6, R5.reuse, c[0x0][0x1e0], RZ ;  /* 0x0000780005067a24 */ /* 0x040fe200078e02ff */
[----:B------:R-:W-:Y:S01]  /*6960*/  SHF.R.S32.HI R0, RZ, 0x1f, R225 ;  /* 0x0000001fff007819 */ /* 0x000fe200000114e1 */
[----:B------:R-:W-:Y:S01]  /*6970*/  IMAD R5, R5, c[0x0][0x208], RZ ;  /* 0x0000820005057a24 */ /* 0x000fe200078e02ff */
[----:B------:R-:W-:Y:S01]  /*6980*/  IADD3 R4, -R8, RZ, RZ ;  /* 0x000000ff08047210 */ /* 0x000fe20007ffe1ff */
[----:B------:R-:W-:Y:S01]  /*6990*/  IMAD R6, R18, c[0x0][0x1e4], R6 ;  /* 0x0000790012067a24 */ /* 0x000fe200078e0206 */
[----:B------:R-:W-:Y:S01]  /*69a0*/  SEL R10, R0, RZ, !P0 ;  /* 0x000000ff000a7207 */ /* 0x000fe20004000000 */
[----:B------:R-:W-:Y:S01]  /*69b0*/  IMAD R5, R18, c[0x0][0x20c], R5 ;  /* 0x0000830012057a24 */ /* 0x000fe200078e0205 */
[----:B------:R-:W-:Y:S01]  /*69c0*/  SHF.R.S32.HI R7, RZ, 0x1f, R8 ;  /* 0x0000001fff077819 */ /* 0x000fe20000011408 */
[----:B------:R-:W-:Y:S01]  /*69d0*/  IMAD R4, R4, c[0x0][0x2c4], R3 ;  /* 0x0000b10004047a24 */ /* 0x000fe200078e0203 */
[--C-:B------:R-:W-:Y:S01]  /*69e0*/  SHF.R.S32.HI R26, RZ, 0x1, R28.reuse ;  /* 0x00000001ff1a7819 */ /* 0x100fe2000001141c */
[----:B------:R-:W-:Y:S01]  /*69f0*/  IMAD R10, R10, c[0x0][0x1c0], RZ ;  /* 0x000070000a0a7a24 */ /* 0x000fe200078e02ff */
[----:B------:R-:W-:Y:S01]  /*6a00*/  SHF.R.S32.HI R9, RZ, 0x1f, R28 ;  /* 0x0000001fff097819 */ /* 0x000fe2000001141c */
[----:B------:R-:W-:Y:S01]  /*6a10*/  IMAD R7, R7, c[0x0][0x1b0], RZ ;  /* 0x00006c0007077a24 */ /* 0x000fe200078e02ff */
[----:B------:R-:W-:Y:S01]  /*6a20*/  SHF.R.S32.HI R3, RZ, 0x1f, R4 ;  /* 0x0000001fff037819 */ /* 0x000fe20000011404 */
[C---:B------:R-:W-:Y:S01]  /*6a30*/  IMAD R10, R22.reuse, c[0x0][0x1c4], R10 ;  /* 0x00007100160a7a24 */ /* 0x040fe200078e020a */
[----:B------:R-:W-:Y:S01]  /*6a40*/  LEA.HI R9, R9, R26, RZ, 0x2 ;  /* 0x0000001a09097211 */ /* 0x000fe200078f10ff */
[----:B------:R-:W-:Y:S01]  /*6a50*/  IMAD.WIDE.U32 R22, R22, c[0x0][0x1c0], R24 ;  /* 0x0000700016167a25 */ /* 0x000fe200078e0018 */
[----:B------:R-:W-:-:S02]  /*6a60*/  ISETP.NE.U32.AND P0, PT, RZ, c[0x0][0x350], PT ;  /* 0x0000d400ff007a0c */ /* 0x000fc40003f05070 */
[----:B------:R-:W-:Y:S01]  /*6a70*/  LOP3.LUT R9, R9, 0xfffffffc, RZ, 0xc0, !PT ;  /* 0xfffffffc09097812 */ /* 0x000fe200078ec0ff */
[----:B------:R-:W-:Y:S01]  /*6a80*/  IMAD.IADD R23, R23, 0x1, R10 ;  /* 0x0000000117177824 */ /* 0x000fe200078e020a */
[----:B------:R-:W-:Y:S01]  /*6a90*/  IADD3 R10, R16, 0x20, RZ ;  /* 0x00000020100a7810 */ /* 0x000fe20007ffe0ff */
[----:B------:R-:W-:Y:S01]  /*6aa0*/  IMAD R7, R8, c[0x0][0x1b4], R7 ;  /* 0x00006d0008077a24 */ /* 0x000fe200078e0207 */
[----:B------:R-:W-:Y:S01]  /*6ab0*/  IADD3 R26, R26, -R9, RZ ;  /* 0x800000091a1a7210 */ /* 0x000fe20007ffe0ff */
[----:B------:R-:W-:Y:S01]  /*6ac0*/  IMAD.WIDE.U32 R22, R8, c[0x0][0x1b0], R22 ;  /* 0x00006c0008167a25 */ /* 0x000fe200078e0016 */
[----:B------:R-:W-:Y:S02]  /*6ad0*/  @P2 LOP3.LUT R226, R226, 0x200, RZ, 0xfc, !PT ;  /* 0x00000200e2e22812 */ /* 0x000fe400078efcff */
[----:B------:R-:W-:Y:S01]  /*6ae0*/  LOP3.LUT R11, R11, 0x7fffffe, RZ, 0xc0, !PT ;  /* 0x07fffffe0b0b7812 */ /* 0x000fe200078ec0ff */
[----:B------:R-:W-:Y:S01]  /*6af0*/  IMAD.WIDE.U32 R20, R18, c[0x0][0x1e0], R16 ;  /* 0x0000780012147a25 */ /* 0x000fe200078e0010 */
[----:B------:R-:W-:-:S02]  /*6b00*/  LOP3.LUT R226, R226, 0xfffffeff, RZ, 0xc0, !PT ;  /* 0xfffffeffe2e27812 */ /* 0x000fc400078ec0ff */
[----:B------:R-:W-:Y:S01]  /*6b10*/  SHF.R.S32.HI R97, RZ, 0x5, R96 ;  /* 0x00000005ff617819 */ /* 0x000fe20000011460 */
[----:B------:R-:W-:Y:S01]  /*6b20*/  IMAD.IADD R23, R23, 0x1, R7 ;  /* 0x0000000117177824 */ /* 0x000fe200078e0207 */
[----:B------:R-:W-:Y:S01]  /*6b30*/  ISETP.GE.AND P2, PT, R10, c[0x0][0x198], PT ;  /* 0x000066000a007a0c */ /* 0x000fe20003f46270 */
[----:B------:R-:W-:Y:S02]  /*6b40*/  IMAD R3, R3, c[0x0][0x1a8], RZ ;  /* 0x00006a0003037a24 */ /* 0x000fe400078e02ff */
[----:B------:R-:W-:-:S04]  /*6b50*/  IMAD.WIDE.U32 R18, R18, c[0x0][0x208], R16 ;  /* 0x0000820012127a25 */ /* 0x000fc800078e0010 */
[----:B------:R-:W-:Y:S02]  /*6b60*/  IMAD.IADD R21, R21, 0x1, R6 ;  /* 0x0000000115157824 */ /* 0x000fe400078e0206 */
[C---:B------:R-:W-:Y:S02]  /*6b70*/  IMAD R3, R4.reuse, c[0x0][0x1ac], R3 ;  /* 0x00006b0004037a24 */ /* 0x040fe400078e0203 */
[----:B------:R-:W-:-:S04]  /*6b80*/  IMAD.WIDE.U32 R8, R4, c[0x0][0x1a8], R22 ;  /* 0x00006a0004087a25 */ /* 0x000fc800078e0016 */
[----:B------:R-:W-:Y:S02]  /*6b90*/  IMAD.IADD R19, R19, 0x1, R5 ;  /* 0x0000000113137824 */ /* 0x000fe400078e0205 */
[----:B------:R-:W-:Y:S02]  /*6ba0*/  IMAD R4, R221, c[0x0][0x210], RZ ;  /* 0x00008400dd047a24 */ /* 0x000fe400078e02ff */
[----:B------:R-:W-:-:S04]  /*6bb0*/  IMAD.WIDE.U32 R18, R222, c[0x0][0x210], R18 ;  /* 0x00008400de127a25 */ /* 0x000fc800078e0012 */
[----:B------:R-:W-:Y:S02]  /*6bc0*/  IMAD R4, R222, c[0x0][0x214], R4 ;  /* 0x00008500de047a24 */ /* 0x000fe400078e0204 */
[----:B------:R-:W-:Y:S02]  /*6bd0*/  IMAD.IADD R3, R9, 0x1, R3 ;  /* 0x0000000109037824 */ /* 0x000fe400078e0203 */
[----:B------:R-:W-:Y:S01]  /*6be0*/  IMAD R5, R221, c[0x0][0x1e8], RZ ;  /* 0x00007a00dd057a24 */ /* 0x000fe200078e02ff */
[----:B------:R-:W-:Y:S01]  /*6bf0*/  IADD3 R229, R4, R19, RZ ;  /* 0x0000001304e57210 */ /* 0x000fe20007ffe0ff */
[----:B------:R-:W-:Y:S02]  /*6c00*/  IMAD R4, R224, c[0x0][0x2c4], RZ ;  /* 0x0000b100e0047a24 */ /* 0x000fe400078e02ff */
[C---:B------:R-:W-:Y:S02]  /*6c10*/  IMAD R5, R222.reuse, c[0x0][0x1ec], R5 ;  /* 0x00007b00de057a24 */ /* 0x040fe400078e0205 */
[----:B------:R-:W-:-:S04]  /*6c20*/  IMAD.WIDE.U32 R20, R222, c[0x0][0x1e8], R20 ;  /* 0x00007a00de147a25 */ /* 0x000fc800078e0014 */
[----:B------:R-:W-:Y:S02]  /*6c30*/  IMAD.IADD R233, R5, 0x1, R21 ;  /* 0x0000000105e97824 */ /* 0x000fe400078e0215 */
[----:B------:R-:W-:Y:S02]  /*6c40*/  IMAD.MOV.U32 R232, RZ, RZ, R20 ;  /* 0x000000ffffe87224 */ /* 0x000fe400078e0014 */
[----:B------:R-:W-:Y:S02]  /*6c50*/  IMAD.MOV.U32 R228, RZ, RZ, R18 ;  /* 0x000000ffffe47224 */ /* 0x000fe400078e0012 */
[----:B------:R-:W-:-:S04]  /*6c60*/  IMAD.IADD R11, R244, 0x1, -R11 ;  /* 0x00000001f40b7824 */ /* 0x000fc800078e0a0b */
[----:B------:R-:W-:-:S04]  /*6c70*/  IMAD R11, R97, 0x8, R11 ;  /* 0x00000008610b7824 */ /* 0x000fc800078e020b */
[----:B------:R-:W-:Y:S01]  /*6c80*/  IMAD.U32 R12, R11, 0x20, R12 ;  /* 0x000000200b0c7824 */ /* 0x000fe200078e000c */
[--C-:B--2---:R-:W-:Y:S01]  /*6c90*/  @P1 SHF.R.S32.HI R7, RZ, 0x1f, R2.reuse ;  /* 0x0000001fff071819 */ /* 0x104fe20000011402 */
[----:B------:R-:W-:Y:S02]  /*6ca0*/  @P1 IMAD.MOV.U32 R6, RZ, RZ, R2 ;  /* 0x000000ffff061224 */ /* 0x000fe400078e0002 */
[----:B------:R-:W-:Y:S02]  /*6cb0*/  @!P1 IMAD.MOV.U32 R6, RZ, RZ, R225 ;  /* 0x000000ffff069224 */ /* 0x000fe400078e00e1 */
[----:B------:R-:W-:Y:S01]  /*6cc0*/  @!P1 IMAD.MOV.U32 R7, RZ, RZ, R0 ;  /* 0x000000ffff079224 */ /* 0x000fe200078e0000 */
[----:B------:R-:W-:Y:S02]  /*6cd0*/  ISETP.NE.AND.EX P1, PT, RZ, c[0x0][0x354], PT, P0 ;  /* 0x0000d500ff007a0c */ /* 0x000fe40003f25300 */
[----:B------:R-:W-:Y:S02]  /*6ce0*/  LEA R9, P0, R8, c[0x0][0x160], 0x1 ;  /* 0x0000580008097a11 */ /* 0x000fe400078008ff */
[----:B------:R-:W-:Y:S01]  /*6cf0*/  SEL R0, R7, RZ, !P1 ;  /* 0x000000ff07007207 */ /* 0x000fe20004800000 */
[----:B------:R-:W-:Y:S01]  /*6d00*/  IMAD.IADD R7, R77, 0x1, R244 ;  /* 0x000000014d077824 */ /* 0x000fe200078e02f4 */
[----:B------:R-:W-:Y:S01]  /*6d10*/  SEL R6, R6, RZ, !P1 ;  /* 0x000000ff06067207 */ /* 0x000fe20004800000 */
[----:B------:R1:W2:Y:S01]  /*6d20*/  SHFL.IDX PT, R18, R9, RZ, 0x1c1f ;  /* 0x001c1fff09127589 */ /* 0x0002a200000e0000 */
[----:B------:R-:W-:Y:S01]  /*6d30*/  ISETP.GE.AND P1, PT, R16, c[0x0][0x1d4], PT ;  /* 0x0000750010007a0c */ /* 0x000fe20003f26270 */
[----:B------:R-:W-:Y:S01]  /*6d40*/  IMAD R238, R0, c[0x0][0x1f0], RZ ;  /* 0x00007c0000ee7a24 */ /* 0x000fe200078e02ff */
[----:B------:R-:W-:Y:S01]  /*6d50*/  LEA.HI.X R8, R8, c[0x0][0x164], R3, 0x1, P0 ;  /* 0x0000590008087a11 */ /* 0x000fe200000f0c03 */
[----:B------:R-:W-:Y:S01]  /*6d60*/  IMAD R236, R0, c[0x0][0x218], RZ ;  /* 0x0000860000ec7a24 */ /* 0x000fe200078e02ff */
[----:B------:R-:W-:Y:S01]  /*6d70*/  MOV R0, 0x10 ;  /* 0x0000001000007802 */ /* 0x000fe20000000f00 */
[----:B------:R-:W-:Y:S01]  /*6d80*/  IMAD R238, R6, c[0x0][0x1f4], R238 ;  /* 0x00007d0006ee7a24 */ /* 0x000fe200078e02ee */
[----:B------:R-:W-:Y:S01]  /*6d90*/  LOP3.LUT P0, RZ, R26, 0x2, RZ, 0xc0, !PT ;  /* 0x000000021aff7812 */ /* 0x000fe2000780c0ff */
[C---:B------:R-:W-:Y:S01]  /*6da0*/  IMAD R236, R6.reuse, c[0x0][0x21c], R236 ;  /* 0x0000870006ec7a24 */ /* 0x040fe200078e02ec */
[----:B------:R-:W-:Y:S01]  /*6db0*/  ISETP.GE.AND P4, PT, R7, R4, PT ;  /* 0x000000040700720c */ /* 0x000fe20003f86270 */
[----:B------:R-:W-:Y:S01]  /*6dc0*/  IMAD.WIDE.U32 R232, R6, c[0x0][0x1f0], R232 ;  /* 0x00007c0006e87a25 */ /* 0x000fe200078e00e8 */
[----:B------:R-:W-:Y:S01]  /*6dd0*/  SEL R0, R0, 0xfffffff0, !P0 ;  /* 0xfffffff000007807 */ /* 0x000fe20004000000 */
[----:B------:R1:W3:Y:S01]  /*6de0*/  SHFL.IDX PT, R19, R8, RZ, 0x1c1f ;  /* 0x001c1fff08137589 */ /* 0x0002e200000e0000 */
[----:B------:R-:W-:Y:S01]  /*6df0*/  ISETP.GE.AND P0, PT, R10, c[0x0][0x1d4], PT ;  /* 0x000075000a007a0c */ /* 0x000fe20003f06270 */
[----:B------:R-:W-:Y:S01]  /*6e00*/  IMAD.WIDE.U32 R228, R6, c[0x0][0x218], R228 ;  /* 0x0000860006e47a25 */ /* 0x000fe200078e00e4 */
[----:B------:R-:W-:-:S03]  /*6e10*/  @P1 LOP3.LUT R226, R226, 0x100, RZ, 0xfc, !PT ;  /* 0x00000100e2e21812 */ /* 0x000fc600078efcff */
[----:B------:R-:W-:Y:S01]  /*6e20*/  IMAD.SHL.U32 R6, R78, 0x8, RZ ;  /* 0x000000084e067824 */ /* 0x000fe200078e00ff */
[----:B------:R-:W-:Y:S01]  /*6e30*/  LOP3.LUT R226, R226, 0xffffff7f, RZ, 0xc0, !PT ;  /* 0xffffff7fe2e27812 */ /* 0x000fe200078ec0ff */
[----:B------:R-:W-:Y:S02]  /*6e40*/  IMAD.IADD R239, R233, 0x1, R238 ;  /* 0x00000001e9ef7824 */ /* 0x000fe400078e02ee */
[----:B------:R-:W-:Y:S01]  /*6e50*/  IMAD.IADD R237, R229, 0x1, R236 ;  /* 0x00000001e5ed7824 */ /* 0x000fe200078e02ec */
[C---:B------:R-:W-:Y:S02]  /*6e60*/  IADD3 R2, R6.reuse, 0x40, RZ ;  /* 0x0000004006027810 */ /* 0x040fe40007ffe0ff */
[----:B------:R-:W-:Y:S02]  /*6e70*/  ISETP.GE.AND P3, PT, R6, c[0x0][0x198], PT ;  /* 0x0000660006007a0c */ /* 0x000fe40003f66270 */
[----:B------:R-:W-:Y:S02]  /*6e80*/  @P0 LOP3.LUT R226, R226, 0x80, RZ, 0xfc, !PT ;  /* 0x00000080e2e20812 */ /* 0x000fe400078efcff */
[----:B------:R-:W-:Y:S01]  /*6e90*/  ISETP.GE.AND P1, PT, R2, c[0x0][0x198], PT ;  /* 0x0000660002007a0c */ /* 0x000fe20003f26270 */
[----:B------:R-:W-:Y:S07]  /*6ea0*/  @P4 BRA `(.L_x_401) ;  /* 0x000000f000004947 */ /* 0x000fee0003800000 */
[----:B--2---:R-:W-:Y:S02]  /*6eb0*/  SHF.R.S32.HI R5, RZ, 0x1f, R10 ;  /* 0x0000001fff057819 */ /* 0x004fe4000001140a */
[----:B------:R-:W-:-:S02]  /*6ec0*/  SHF.R.S32.HI R3, RZ, 0x1f, R2 ;  /* 0x0000001fff037819 */ /* 0x000fc40000011402 */
[----:B------:R-:W-:Y:S02]  /*6ed0*/  LEA.HI R5, R5, R10, RZ, 0x3 ;  /* 0x0000000a05057211 */ /* 0x000fe400078f18ff */
[----:B------:R-:W-:Y:S01]  /*6ee0*/  LEA.HI R3, R3, R2, RZ, 0x3 ;  /* 0x0000000203037211 */ /* 0x000fe200078f18ff */
[----:B------:R-:W-:Y:S01]  /*6ef0*/  IMAD.SHL.U32 R2, R12, 0x2, RZ ;  /* 0x000000020c027824 */ /* 0x000fe200078e00ff */
[C---:B------:R-:W-:Y:S02]  /*6f00*/  LEA R20, P0, R6.reuse, R18, 0x1 ;  /* 0x0000001206147211 */ /* 0x040fe400078008ff */
        /* <DEDUP_REMOVED lines=9> */
.L_x_401:
[----:B--2---:R-:W-:Y:S05]  /*6fa0*/  BSYNC B0 ;  /* 0x0000000000007941 */ /* 0x004fea0003800000 */
.L_x_400:
        /* <DEDUP_REMOVED lines=22> */
.L_x_403:
[----:B------:R-:W-:Y:S05]  /*7110*/  BSYNC B0 ;  /* 0x0000000000007941 */ /* 0x000fea0003800000 */
.L_x_402:
[----:B------:R-:W-:Y:S01]  /*7120*/  IADD3 R2, R7, 0x40, RZ ;  /* 0x0000004007027810 */ /* 0x000fe20007ffe0ff */
[----:B---3--:R3:W1:Y:S01]  /*7130*/  SHFL.IDX PT, R19, R8, 0x2, 0x1c1f ;  /* 0x005c1f0008137f89 */ /* 0x00866200000e0000 */
        /* <DEDUP_REMOVED lines=20> */
.L_x_405:
[----:B------:R-:W-:Y:S05]  /*7280*/  BSYNC B0 ;  /* 0x0000000000007941 */ /* 0x000fea0003800000 */
.L_x_404:
[----:B-1--4-:R-:W1:Y:S01]  /*7290*/  SHFL.IDX PT, R18, R9, 0x3, 0x1c1f ;  /* 0x007c1f0009127f89 */ /* 0x012e6200000e0000 */
[----:B------:R-:W-:Y:S01]  /*72a0*/  IADD3 R7, R7, 0x60, RZ ;  /* 0x0000006007077810 */ /* 0x000fe20007ffe0ff */
[----:B------:R-:W-:Y:S01]  /*72b0*/  IMAD.MOV.U32 R98, RZ, RZ, 0x30 ;  /* 0x00000030ff627424 */ /* 0x000fe200078e00ff */
[----:B------:R-:W-:Y:S01]  /*72c0*/  IADD3 R100, R152, -0x1, RZ ;  /* 0xffffffff98647810 */ /* 0x000fe20007ffe0ff */
[----:B------:R-:W4:Y:S01]  /*72d0*/  SHFL.IDX PT, R19, R8, 0x3, 0x1c1f ;  /* 0x007c1f0008137f89 */ /* 0x000f2200000e0000 */
[----:B------:R-:W-:Y:S01]  /*72e0*/  ISETP.GE.AND P0, PT, R7, R4, PT ;  /* 0x000000040700720c */ /* 0x000fe20003f06270 */
[----:B------:R-:W-:Y:S01]  /*72f0*/  IMAD R79, R98, c[0x0][0x1e4], RZ ;  /* 0x00007900624f7a24 */ /* 0x000fe200078e02ff */
[----:B------:R-:W-:Y:S01]  /*7300*/  SHF.R.S32.HI R24, RZ, 0x1f, R100 ;  /* 0x0000001fff187819 */ /* 0x000fe20000011464 */
[----:B------:R-:W-:Y:S01]  /*7310*/  IMAD.MOV.U32 R238, RZ, RZ, R232 ;  /* 0x000000ffffee7224 */ /* 0x000fe200078e00e8 */
[----:B------:R-:W-:Y:S01]  /*7320*/  ULDC.64 UR4, c[0x0][0x1e0] ;  /* 0x0000780000047ab9 */ /* 0x000fe20000000a00 */
[----:B------:R-:W-:Y:S01]  /*7330*/  SHF.R.S32.HI R25, RZ, 0x1f, R223 ;  /* 0x0000001fff197819 */ /* 0x000fe200000114df */
[----:B------:R-:W-:-:S02]  /*7340*/  USHF.L.U32 UR6, UR4, 0x5, URZ ;  /* 0x0000000504067899 */ /* 0x000fc4000800063f */
[----:B------:R-:W-:Y:S01]  /*7350*/  UMOV UR7, 0x5 ;  /* 0x0000000500077882 */ /* 0x000fe20000000000 */
[----:B------:R-:W-:Y:S01]  /*7360*/  LEA.HI R25, R25, R223, RZ, 0x4 ;  /* 0x000000df19197211 */ /* 0x000fe200078f20ff */
[----:B------:R-:W-:-:S03]  /*7370*/  USHF.L.U64.HI UR7, UR4, UR7, UR5 ;  /* 0x0000000704077299 */ /* 0x000fc60008010205 */
[----:B------:R-:W-:Y:S01]  /*7380*/  @!P0 IMAD.SHL.U32 R5, R12, 0x2, RZ ;  /* 0x000000020c058824 */ /* 0x000fe200078e00ff */
[----:B------:R-:W-:Y:S02]  /*7390*/  SHF.R.S32.HI R25, RZ, 0x4, R25 ;  /* 0x00000004ff197819 */ /* 0x000fe40000011419 */
[----:B-1----:R-:W-:-:S04]  /*73a0*/  @!P0 LEA R2, P4, R6, R18, 0x1 ;  /* 0x0000001206028211 */ /* 0x002fc800078808ff */
[----:B----4-:R-:W-:Y:S02]  /*73b0*/  @!P0 LEA.HI.X R3, R6, R19, R17, 0x1, P4 ;  /* 0x0000001306038211 */ /* 0x010fe400020f0c11 */
[----:B------:R-:W-:-:S03]  /*73c0*/  LOP3.LUT P4, RZ, R226, 0x200, RZ, 0xc0, !PT ;  /* 0x00000200e2ff7812 */ /* 0x000fc6000788c0ff */
[----:B------:R-:W-:Y:S01]  /*73d0*/  @!PT LDS RZ, [RZ] ;  /* 0x00000000fffff984 */ /* 0x000fe20000000800 */
[----:B------:R1:W-:Y:S01]  /*73e0*/  @!P0 LDGSTS.E.BYPASS.LTC128B.128 [R5+0x7880], [R2.64], !P3 ;  /* 0x0788000002058fae */ /* 0x0003e2000d901d4c */
[----:B------:R-:W-:Y:S02]  /*73f0*/  LOP3.LUT P3, RZ, R226, 0x80, RZ, 0xc0, !PT ;  /* 0x00000080e2ff7812 */ /* 0x000fe4000786c0ff */
[----:B-1----:R-:W-:-:S04]  /*7400*/  @!P0 SHF.R.S32.HI R2, RZ, 0x1f, R10 ;  /* 0x0000001fff028819 */ /* 0x002fc8000001140a */
[----:B------:R-:W-:-:S04]  /*7410*/  @!P0 LEA.HI R2, R2, R10, RZ, 0x3 ;  /* 0x0000000a02028211 */ /* 0x000fc800078f18ff */
[----:B------:R-:W-:-:S05]  /*7420*/  @!P0 LOP3.LUT R2, R2, 0xfffffff8, RZ, 0xc0, !PT ;  /* 0xfffffff802028812 */ /* 0x000fca00078ec0ff */
[----:B------:R-:W-:-:S05]  /*7430*/  @!P0 IMAD.WIDE R2, R2, 0x2, R18 ;  /* 0x0000000202028825 */ /* 0x000fca00078e0212 */
[----:B------:R1:W-:Y:S02]  /*7440*/  @!P0 LDGSTS.E.BYPASS.LTC128B.128 [R5+0x9880], [R2.64], !P2 ;  /* 0x0988000002058fae */ /* 0x0003e4000d101d4c */
[----:B-1----:R-:W-:Y:S01]  /*7450*/  @!P0 IADD3 R2, R6, 0x40, RZ ;  /* 0x0000004006028810 */ /* 0x002fe20007ffe0ff */
[----:B------:R-:W-:Y:S02]  /*7460*/  IMAD R3, R152, -0x30, R98 ;  /* 0xffffffd098037824 */ /* 0x000fe400078e0262 */
[----:B------:R-:W-:Y:S01]  /*7470*/  IMAD.WIDE.U32 R98, R98, c[0x0][0x1e0], RZ ;  /* 0x0000780062627a25 */ /* 0x000fe200078e00ff */
[----:B------:R-:W-:-:S03]  /*7480*/  @!P0 SHF.R.S32.HI R6, RZ, 0x1f, R2 ;  /* 0x0000001fff068819 */ /* 0x000fc60000011402 */
[----:B------:R-:W-:Y:S01]  /*7490*/  IMAD.IADD R79, R99, 0x1, R79 ;  /* 0x00000001634f7824 */ /* 0x000fe200078e024f */
[----:B------:R-:W-:Y:S01]  /*74a0*/  @!P0 LEA.HI R6, R6, R2, RZ, 0x3 ;  /* 0x0000000206068211 */ /* 0x000fe200078f18ff */
[----:B------:R-:W-:Y:S02]  /*74b0*/  IMAD.IADD R2, R218, 0x1, R3 ;  /* 0x00000001da027824 */ /* 0x000fe400078e0203 */
[----:B------:R-:W-:Y:S01]  /*74c0*/  IMAD.WIDE.U32 R10, R100, R98, R238 ;  /* 0x00000062640a7225 */ /* 0x000fe200078e00ee */
[----:B------:R-:W-:Y:S02]  /*74d0*/  @!P0 LOP3.LUT R6, R6, 0xfffffff8, RZ, 0xc0, !PT ;  /* 0xfffffff806068812 */ /* 0x000fe400078ec0ff */
[----:B------:R-:W-:-:S03]  /*74e0*/  IMNMX R7, R2, 0x30, PT ;  /* 0x0000003002077817 */ /* 0x000fc60003800200 */
[----:B------:R-:W-:-:S04]  /*74f0*/  @!P0 IMAD.WIDE R18, R6, 0x2, R18 ;  /* 0x0000000206128825 */ /* 0x000fc800078e0212 */
[----:B------:R-:W-:Y:S01]  /*7500*/  IMAD.IADD R6, R7, 0x1, -R244 ;  /* 0x0000000107067824 */ /* 0x000fe200078e0af4 */
[----:B------:R1:W-:Y:S04]  /*7510*/  @!P0 LDGSTS.E.BYPASS.LTC128B.128 [R5+0xb880], [R18.64], !P1 ;  /* 0x0b88000012058fae */ /* 0x0003e8000c901d4c */
[----:B------:R-:W-:Y:S01]  /*7520*/  ISETP.GE.AND P1, PT, R6, 0x1, PT ;  /* 0x000000010600780c */ /* 0x000fe20003f26270 */
[----:B------:R-:W0:Y:S04]  /*7530*/  LDGDEPBAR ;  /* 0x00000000000079af */ /* 0x000e280000000000 */
[----:B------:R-:W-:Y:S08]  /*7540*/  BAR.SYNC.DEFER_BLOCKING 0x0 ;  /* 0x0000000000007b1d */ /* 0x000ff00000010000 */
[----:B--23--:R-:W-:Y:S01]  /*7550*/  @P1 LEA R8, P0, R10, c[0x0][0x1c8], 0x1 ;  /* 0x000072000a081a11 */ /* 0x00cfe200078008ff */
[----:B-1----:R-:W-:-:S04]  /*7560*/  IMAD R5, R79, R100, RZ ;  /* 0x000000644f057224 */ /* 0x002fc800078e02ff */
[----:B------:R-:W-:-:S04]  /*7570*/  IMAD R5, R24, R98, R5 ;  /* 0x0000006218057224 */ /* 0x000fc800078e0205 */
[----:B------:R-:W-:-:S05]  /*7580*/  IMAD.IADD R5, R11, 0x1, R5 ;  /* 0x000000010b057824 */ /* 0x000fca00078e0205 */
[----:B------:R-:W-:Y:S02]  /*7590*/  @P1 LEA.HI.X R9, R10, c[0x0][0x1cc], R5, 0x1, P0 ;  /* 0x000073000a091a11 */ /* 0x000fe400000f0c05 */
[----:B------:R-:W-:-:S13]  /*75a0*/  ISETP.GE.AND P0, PT, R6, 0x21, PT ;  /* 0x000000210600780c */ /* 0x000fda0003f06270 */
[----:B------:R-:W-:-:S04]  /*75b0*/  @P0 IADD3 R6, P2, R10, UR6, RZ ;  /* 0x000000060a060c10 */ /* 0x000fc8000ff5e0ff */
[----:B------:R-:W-:Y:S02]  /*75c0*/  @P0 IADD3.X R5, R5, UR7, RZ, P2, !PT ;  /* 0x0000000705050c10 */ /* 0x000fe400097fe4ff */
[----:B------:R-:W-:-:S04]  /*75d0*/  @P0 LEA R10, P2, R6, c[0x0][0x1c8], 0x1 ;  /* 0x00007200060a0a11 */ /* 0x000fc800078408ff */
[----:B------:R-:W-:Y:S01]  /*75e0*/  @P0 LEA.HI.X R11, R6, c[0x0][0x1cc], R5, 0x1, P2 ;  /* 0x00007300060b0a11 */ /* 0x000fe200010f0c05 */
[----:B------:R-:W-:Y:S01]  /*75f0*/  @P1 IMAD.SHL.U32 R6, R12, 0x2, RZ ;  /* 0x000000020c061824 */ /* 0x000fe200078e00ff */
[----:B------:R-:W-:Y:S01]  /*7600*/  LOP3.LUT P2, RZ, R226, 0x100, RZ, 0xc0, !PT ;  /* 0x00000100e2ff7812 */ /* 0x000fe2000784c0ff */
[----:B------:R-:W-:-:S03]  /*7610*/  @P0 IMAD.SHL.U32 R5, R12, 0x2, RZ ;  /* 0x000000020c050824 */ /* 0x000fc600078e00ff */
[----:B------:R-:W-:-:S09]  /*7620*/  SEL R13, RZ, 0x1, P2 ;  /* 0x00000001ff0d7807 */ /* 0x000fd20001000000 */
        /* <DEDUP_REMOVED lines=8> */
[----:B------:R1:W-:Y:S01]  /*76b0*/  @P0 LDGSTS.E.BYPASS.LTC128B.128 [R5+0x5c80], [R10.64+0x80], !P4 ;  /* 0x05c800800a050fae */ /* 0x0003e2000e101d4c */
[----:B------:R-:W-:-:S03]  /*76c0*/  ISETP.LT.AND P0, PT, RZ, c[0x0][0x27c], PT ;  /* 0x00009f00ff007a0c */ /* 0x000fc60003f01270 */
[----:B------:R-:W0:Y:S10]  /*76d0*/  LDGDEPBAR ;  /* 0x00000000000079af */ /* 0x000e340000000000 */
[----:B------:R-:W-:Y:S05]  /*76e0*/  @P0 BRA `(.L_x_406) ;  /* 0x0000002000000947 */ /* 0x000fea0003800000 */
[----:B------:R-:W-:-:S04]  /*76f0*/  DEPBAR.LE SB0, 0x1 ;  /* 0x000080400000791a */ /* 0x000fc80000000000 */
[----:B------:R-:W-:Y:S05]  /*7700*/  BRA `(.L_x_407) ;  /* 0x0000762000007947 */ /* 0x000fea0003800000 */
.L_x_406:
[----:B------:R-:W-:Y:S01]  /*7710*/  ULDC.U8 UR4, c[0x0][0x298] ;  /* 0x0000a60000047ab9 */ /* 0x000fe20000000000 */
[----:B-----5:R-:W-:Y:S01]  /*7720*/  SHF.R.S32.HI R16, RZ, 0x1f, R71 ;  /* 0x0000001fff107819 */ /* 0x020fe20000011447 */
[----:B-1----:R-:W-:Y:S01]  /*7730*/  IMAD.WIDE.U32 R8, R71, c[0x0][0x280], RZ ;  /* 0x0000a00047087a25 */ /* 0x002fe200078e00ff */
[----:B------:R-:W-:Y:S01]  /*7740*/  ISETP.NE.AND P0, PT, RZ, UR4, PT ;  /* 0x00000004ff007c0c */ /* 0x000fe2000bf05270 */
[----:B------:R-:W-:Y:S01]  /*7750*/  BSSY B2, `(.L_x_407) ;  /* 0x000075d000027945 */ /* 0x000fe20003800000 */
[----:B------:R-:W-:Y:S01]  /*7760*/  LEA.HI R88, R223, R223, RZ, 0x1 ;  /* 0x000000dfdf587211 */ /* 0x000fe200078f08ff */
[C---:B------:R-:W-:Y:S02]  /*7770*/  IMAD R18, R16.reuse, c[0x0][0x280], RZ ;  /* 0x0000a00010127a24 */ /* 0x040fe400078e02ff */
[----:B------:R-:W-:Y:S01]  /*7780*/  IMAD R16, R16, c[0x0][0x290], RZ ;  /* 0x0000a40010107a24 */ /* 0x000fe200078e02ff */
[----:B------:R-:W-:Y:S01]  /*7790*/  SHF.R.S32.HI R29, RZ, 0x1, R88 ;  /* 0x00000001ff1d7819 */ /* 0x000fe20000011458 */
[C---:B------:R-:W-:Y:S01]  /*77a0*/  IMAD R18, R71.reuse, c[0x0][0x284], R18 ;  /* 0x0000a10047127a24 */ /* 0x040fe200078e0212 */
[----:B------:R-:W-:Y:S01]  /*77b0*/  LOP3.LUT R88, R88, 0xfffffffe, RZ, 0xc0, !PT ;  /* 0xfffffffe58587812 */ /* 0x000fe200078ec0ff */
[----:B------:R-:W-:Y:S01]  /*77c0*/  IMAD R16, R71, c[0x0][0x294], R16 ;  /* 0x0000a50047107a24 */ /* 0x000fe200078e0210 */
[----:B------:R-:W-:Y:S01]  /*77d0*/  IADD3 R5, R77, R29, RZ ;  /* 0x0000001d4d057210 */ /* 0x000fe20007ffe0ff */
[----:B------:R-:W-:Y:S01]  /*77e0*/  IMAD.WIDE.U32 R20, R71, c[0x0][0x290], RZ ;  /* 0x0000a40047147a25 */ /* 0x000fe200078e00ff */
[----:B------:R-:W-:-:S02]  /*77f0*/  IADD3 R88, -R88, R223, RZ ;  /* 0x000000df58587210 */ /* 0x000fc40007ffe1ff */
[----:B------:R-:W-:Y:S01]  /*7800*/  IADD3 R19, R18, R9, RZ ;  /* 0x0000000912137210 */ /* 0x000fe20007ffe0ff */
[----:B------:R-:W-:Y:S01]  /*7810*/  IMAD.IADD R17, R16, 0x1, R21 ;  /* 0x0000000110117824 */ /* 0x000fe200078e0215 */
[C---:B------:R-:W-:Y:S01]  /*7820*/  SHF.L.U32 R66, R88.reuse, 0x3, RZ ;  /* 0x0000000358427819 */ /* 0x040fe200000006ff */
[----:B------:R-:W-:Y:S01]  /*7830*/  IMAD R6, R88, 0x40, R5 ;  /* 0x0000004058067824 */ /* 0x000fe200078e0205 */
[----:B------:R-:W-:Y:S05]  /*7840*/  @!P0 BRA `(.L_x_408) ;  /* 0x0000387000008947 */ /* 0x000fea0003800000 */
[----:B------:R-:W-:Y:S01]  /*7850*/  @P6 IMAD.HI.U32 R7, R6, c[0x0][0x2c8], RZ ;  /* 0x0000b20006076a27 */ /* 0x000fe200078e00ff */
[----:B------:R-:W-:Y:S01]  /*7860*/  MOV R18, R8 ;  /* 0x0000000800127202 */ /* 0x000fe20000000f00 */
[----:B------:R-:W-:Y:S01]  /*7870*/  BSSY B0, `(.L_x_409) ;  /* 0x0000062000007945 */ /* 0x000fe20003800000 */
[----:B------:R-:W-:Y:S01]  /*7880*/  MOV R16, R20 ;  /* 0x0000001400107202 */ /* 0x000fe20000000f00 */
[----:B------:R-:W-:Y:S01]  /*7890*/  IMAD.SHL.U32 R11, R88, 0x4, RZ ;  /* 0x00000004580b7824 */ /* 0x000fe200078e00ff */
[----:B------:R-:W-:Y:S01]  /*78a0*/  @P6 SHF.R.U32.HI R6, RZ, c[0x0][0x2cc], R7 ;  /* 0x0000b300ff066a19 */ /* 0x000fe20000011607 */
[----:B------:R-:W-:Y:S01]  /*78b0*/  CS2R R34, SRZ ;  /* 0x0000000000227805 */ /* 0x000fe2000001ff00 */
[----:B------:R-:W-:Y:S01]  /*78c0*/  CS2R R70, SRZ ;  /* 0x0000000000467805 */ /* 0x000fe2000001ff00 */
[----:B------:R-:W-:Y:S01]  /*78d0*/  CS2R R80, SRZ ;  /* 0x0000000000507805 */ /* 0x000fe2000001ff00 */
[----:B------:R-:W-:Y:S01]  /*78e0*/  SHF.R.S32.HI R9, RZ, 0x1f, R6 ;  /* 0x0000001fff097819 */ /* 0x000fe20000011406 */
[C---:B------:R-:W-:Y:S01]  /*78f0*/  IMAD.WIDE.U32 R16, R6.reuse, c[0x0][0x290], R16 ;  /* 0x0000a40006107a25 */ /* 0x040fe200078e0010 */
[----:B------:R-:W-:Y:S01]  /*7900*/  CS2R R94, SRZ ;  /* 0x00000000005e7805 */ /* 0x000fe2000001ff00 */
[----:B------:R-:W-:Y:S01]  /*7910*/  CS2R R104, SRZ ;  /* 0x0000000000687805 */ /* 0x000fe2000001ff00 */
[----:B------:R-:W-:Y:S01]  /*7920*/  CS2R R108, SRZ ;  /* 0x00000000006c7805 */ /* 0x000fe2000001ff00 */
[C---:B------:R-:W-:Y:S01]  /*7930*/  IMAD R8, R9.reuse, c[0x0][0x280], RZ ;  /* 0x0000a00009087a24 */ /* 0x040fe200078e02ff */
[----:B------:R-:W-:Y:S01]  /*7940*/  CS2R R90, SRZ ;  /* 0x00000000005a7805 */ /* 0x000fe2000001ff00 */
[----:B------:R-:W-:Y:S01]  /*7950*/  IMAD R9, R9, c[0x0][0x290], RZ ;  /* 0x0000a40009097a24 */ /* 0x000fe200078e02ff */
[----:B------:R-:W-:Y:S01]  /*7960*/  CS2R R68, SRZ ;  /* 0x0000000000447805 */ /* 0x000fe2000001ff00 */
[C---:B------:R-:W-:Y:S01]  /*7970*/  IMAD.WIDE.U32 R18, R6.reuse, c[0x0][0x280], R18 ;  /* 0x0000a00006127a25 */ /* 0x040fe200078e0012 */
[----:B------:R-:W-:Y:S01]  /*7980*/  CS2R R74, SRZ ;  /* 0x00000000004a7805 */ /* 0x000fe2000001ff00 */
[----:B------:R-:W-:Y:S01]  /*7990*/  CS2R R92, SRZ ;  /* 0x00000000005c7805 */ /* 0x000fe2000001ff00 */
[----:B------:R-:W-:Y:S01]  /*79a0*/  CS2R R102, SRZ ;  /* 0x0000000000667805 */ /* 0x000fe2000001ff00 */
[----:B------:R-:W-:Y:S01]  /*79b0*/  IMAD R9, R6, c[0x0][0x294], R9 ;  /* 0x0000a50006097a24 */ /* 0x000fe200078e0209 */
[----:B------:R-:W-:Y:S01]  /*79c0*/  LEA R7, P1, R18, c[0x0][0x270], 0x1 ;  /* 0x00009c0012077a11 */ /* 0x000fe200078208ff */
[----:B------:R-:W-:Y:S01]  /*79d0*/  IMAD R8, R6, c[0x0][0x284], R8 ;  /* 0x0000a10006087a24 */ /* 0x000fe200078e0208 */
[C---:B------:R-:W-:Y:S01]  /*79e0*/  LEA R6, P0, R16.reuse, c[0x0][0x288], 0x1 ;  /* 0x0000a20010067a11 */ /* 0x040fe200078008ff */
[----:B------:R-:W-:Y:S01]  /*79f0*/  CS2R R106, SRZ ;  /* 0x00000000006a7805 */ /* 0x000fe2000001ff00 */
[----:B------:R-:W-:Y:S01]  /*7a00*/  IADD3 R9, R17, R9, RZ ;  /* 0x0000000911097210 */ /* 0x000fe20007ffe0ff */
[----:B------:R-:W-:Y:S01]  /*7a10*/  IMAD.IADD R8, R19, 0x1, R8 ;  /* 0x0000000113087824 */ /* 0x000fe200078e0208 */
[----:B------:R1:W2:Y:S01]  /*7a20*/  SHFL.IDX PT, R22, R7, RZ, 0x1e1f ;  /* 0x001e1fff07167589 */ /* 0x0002a200000e0000 */
[----:B------:R-:W-:Y:S01]  /*7a30*/  CS2R R88, SRZ ;  /* 0x0000000000587805 */ /* 0x000fe2000001ff00 */
[----:B------:R-:W-:-:S02]  /*7a40*/  LEA.HI.X R16, R16, c[0x0][0x28c], R9, 0x1, P0 ;  /* 0x0000a30010107a11 */ /* 0x000fc400000f0c09 */
[----:B------:R-:W-:Y:S01]  /*7a50*/  ISETP.GE.AND P0, PT, R5, R4, PT ;  /* 0x000000040500720c */ /* 0x000fe20003f06270 */
[----:B------:R1:W3:Y:S01]  /*7a60*/  SHFL.IDX PT, R20, R6, RZ, 0x1e1f ;  /* 0x001e1fff06147589 */ /* 0x0002e200000e0000 */
[----:B------:R-:W-:-:S03]  /*7a70*/  LEA.HI.X R18, R18, c[0x0][0x274], R8, 0x1, P1 ;  /* 0x00009d0012127a11 */ /* 0x000fc600008f0c08 */
[----:B------:R1:W4:Y:S04]  /*7a80*/  SHFL.IDX PT, R21, R16, RZ, 0x1e1f ;  /* 0x001e1fff10157589 */ /* 0x00032800000e0000 */
[----:B------:R1:W1:Y:S04]  /*7a90*/  SHFL.IDX PT, R23, R18, RZ, 0x1e1f ;  /* 0x001e1fff12177589 */ /* 0x00026800000e0000 */
[----:B------:R-:W-:Y:S05]  /*7aa0*/  @P0 BRA `(.L_x_410) ;  /* 0x000003e000000947 */ /* 0x000fea0003800000 */
[C---:B------:R-:W-:Y:S01]  /*7ab0*/  IADD3 R8, R11.reuse, 0x8, RZ ;  /* 0x000000080b087810 */ /* 0x040fe20007ffe0ff */
[----:B------:R-:W-:Y:S01]  /*7ac0*/  CS2R R90, SRZ ;  /* 0x00000000005a7805 */ /* 0x000fe2000001ff00 */
[----:B------:R-:W-:Y:S01]  /*7ad0*/  ISETP.GE.AND P0, PT, R11, c[0x0][0x27c], PT ;  /* 0x00009f000b007a0c */ /* 0x000fe20003f06270 */
[----:B------:R-:W-:Y:S01]  /*7ae0*/  CS2R R88, SRZ ;  /* 0x0000000000587805 */ /* 0x000fe2000001ff00 */
[----:B------:R-:W-:-:S11]  /*7af0*/  ISETP.GE.AND P2, PT, R8, c[0x0][0x27c], PT ;  /* 0x00009f0008007a0c */ /* 0x000fd60003f46270 */
[C---:B-12---:R-:W-:Y:S02]  /*7b00*/  @!P0 IMAD.WIDE R32, R11.reuse, 0x2, R22 ;  /* 0x000000020b208825 */ /* 0x046fe400078e0216 */
[----:B------:R-:W-:Y:S02]  /*7b10*/  @!P2 SHF.R.S32.HI R9, RZ, 0x1f, R8 ;  /* 0x0000001fff09a819 */ /* 0x000fe40000011408 */
[----:B---34-:R-:W-:Y:S01]  /*7b20*/  @!P0 IMAD.WIDE R30, R11, 0x2, R20 ;  /* 0x000000020b1e8825 */ /* 0x018fe200078e0214 */
[----:B------:R1:W5:Y:S01]  /*7b30*/  @!P0 LD.E.64 R90, [R32.64] ;  /* 0x0000000c205a8980 */ /* 0x000362000c101b00 */
[----:B------:R-:W-:Y:S02]  /*7b40*/  @!P2 LEA.HI R8, R9, R8, RZ, 0x2 ;  /* 0x000000080908a211 */ /* 0x000fe400078f10ff */
[----:B------:R-:W-:Y:S01]  /*7b50*/  IADD3 R9, R11, 0x10, RZ ;  /* 0x000000100b097810 */ /* 0x000fe20007ffe0ff */
[----:B------:R2:W5:Y:S01]  /*7b60*/  @!P0 LD.E.64 R88, [R30.64] ;  /* 0x0000000c1e588980 */ /* 0x000562000c101b00 */
[----:B------:R-:W-:-:S02]  /*7b70*/  @!P2 LOP3.LUT R8, R8, 0xfffffffc, RZ, 0xc0, !PT ;  /* 0xfffffffc0808a812 */ /* 0x000fc400078ec0ff */
[----:B------:R-:W-:-:S03]  /*7b80*/  ISETP.GE.AND P1, PT, R9, c[0x0][0x27c], PT ;  /* 0x00009f0009007a0c */ /* 0x000fc60003f26270 */
[----:B-1----:R-:W-:-:S04]  /*7b90*/  @!P2 IMAD.WIDE R32, R8, 0x2, R20 ;  /* 0x000000020820a825 */ /* 0x002fc800078e0214 */
[----:B--2---:R-:W-:Y:S01]  /*7ba0*/  @!P2 IMAD.WIDE R30, R8, 0x2, R22 ;  /* 0x00000002081ea825 */ /* 0x004fe200078e0216 */
[----:B------:R-:W-:-:S04]  /*7bb0*/  IADD3 R8, R11, 0x18, RZ ;  /* 0x000000180b087810 */ /* 0x000fc80007ffe0ff */
[----:B------:R-:W-:Y:S02]  /*7bc0*/  ISETP.GE.AND P0, PT, R8, c[0x0][0x27c], PT ;  /* 0x00009f0008007a0c */ /* 0x000fe40003f06270 */
[----:B------:R-:W-:Y:S01]  /*7bd0*/  @!P1 SHF.R.S32.HI R10, RZ, 0x1f, R9 ;  /* 0x0000001fff0a9819 */ /* 0x000fe20000011409 */
[----:B------:R-:W-:-:S03]  /*7be0*/  CS2R R108, SRZ ;  /* 0x00000000006c7805 */ /* 0x000fc6000001ff00 */
[----:B------:R-:W-:Y:S01]  /*7bf0*/  @!P1 LEA.HI R9, R10, R9, RZ, 0x2 ;  /* 0x000000090a099211 */ /* 0x000fe200078f10ff */
[----:B------:R-:W-:Y:S01]  /*7c00*/  CS2R R106, SRZ ;  /* 0x00000000006a7805 */ /* 0x000fe2000001ff00 */
[----:B------:R-:W-:Y:S01]  /*7c10*/  CS2R R104, SRZ ;  /* 0x0000000000687805 */ /* 0x000fe2000001ff00 */
[----:B------:R1:W5:Y:S01]  /*7c20*/  @!P2 LD.E.64 R108, [R30.64] ;  /* 0x0000000c1e6ca980 */ /* 0x000362000c101b00 */
[----:B------:R-:W-:-:S03]  /*7c30*/  @!P1 LOP3.LUT R9, R9, 0xfffffffc, RZ, 0xc0, !PT ;  /* 0xfffffffc09099812 */ /* 0x000fc600078ec0ff */
[----:B------:R-:W-:Y:S01]  /*7c40*/  @!P0 SHF.R.S32.HI R10, RZ, 0x1f, R8 ;  /* 0x0000001fff0a8819 */ /* 0x000fe20000011408 */
[----:B------:R-:W-:Y:S01]  /*7c50*/  CS2R R102, SRZ ;  /* 0x0000000000667805 */ /* 0x000fe2000001ff00 */
[----:B------:R2:W5:Y:S02]  /*7c60*/  @!P2 LD.E.64 R106, [R32.64] ;  /* 0x0000000c206aa980 */ /* 0x000564000c101b00 */
[----:B------:R-:W-:-:S04]  /*7c70*/  @!P0 LEA.HI R8, R10, R8, RZ, 0x2 ;  /* 0x000000080a088211 */ /* 0x000fc800078f10ff */
[----:B------:R-:W-:Y:S01]  /*7c80*/  @!P0 LOP3.LUT R8, R8, 0xfffffffc, RZ, 0xc0, !PT ;  /* 0xfffffffc08088812 */ /* 0x000fe200078ec0ff */
[----:B------:R-:W-:Y:S01]  /*7c90*/  @!P1 IMAD.WIDE R36, R9, 0x2, R20 ;  /* 0x0000000209249825 */ /* 0x000fe200078e0214 */
[----:B------:R-:W-:Y:S01]  /*7ca0*/  CS2R R94, SRZ ;  /* 0x00000000005e7805 */ /* 0x000fe2000001ff00 */
[----:B------:R-:W-:-:S03]  /*7cb0*/  CS2R R92, SRZ ;  /* 0x00000000005c7805 */ /* 0x000fc6000001ff00 */
[----:B------:R3:W5:Y:S01]  /*7cc0*/  @!P1 LD.E.64 R102, [R36.64] ;  /* 0x0000000c24669980 */ /* 0x000762000c101b00 */
[----:B-1----:R-:W-:Y:S01]  /*7cd0*/  @!P1 IMAD.WIDE R30, R9, 0x2, R22 ;  /* 0x00000002091e9825 */ /* 0x002fe200078e0216 */
[----:B------:R-:W-:-:S04]  /*7ce0*/  IADD3 R9, R11, 0x20, RZ ;  /* 0x000000200b097810 */ /* 0x000fc80007ffe0ff */
[----:B------:R1:W5:Y:S01]  /*7cf0*/  @!P1 LD.E.64 R104, [R30.64] ;  /* 0x0000000c1e689980 */ /* 0x000362000c101b00 */
[----:B--2---:R-:W-:Y:S01]  /*7d00*/  @!P0 IMAD.WIDE R32, R8, 0x2, R20 ;  /* 0x0000000208208825 */ /* 0x004fe200078e0214 */
[----:B------:R-:W-:-:S04]  /*7d10*/  ISETP.GE.AND P1, PT, R9, c[0x0][0x27c], PT ;  /* 0x00009f0009007a0c */ /* 0x000fc80003f26270 */
[----:B------:R3:W5:Y:S01]  /*7d20*/  @!P0 LD.E.64 R92, [R32.64] ;  /* 0x0000000c205c8980 */ /* 0x000762000c101b00 */
[----:B-1----:R-:W-:Y:S01]  /*7d30*/  @!P0 IMAD.WIDE R30, R8, 0x2, R22 ;  /* 0x00000002081e8825 */ /* 0x002fe200078e0216 */
[----:B------:R-:W-:-:S04]  /*7d40*/  IADD3 R8, R11, 0x28, RZ ;  /* 0x000000280b087810 */ /* 0x000fc80007ffe0ff */
[----:B------:R1:W5:Y:S01]  /*7d50*/  @!P0 LD.E.64 R94, [R30.64] ;  /* 0x0000000c1e5e8980 */ /* 0x000362000c101b00 */
[----:B------:R-:W-:Y:S02]  /*7d60*/  ISETP.GE.AND P0, PT, R8, c[0x0][0x27c], PT ;  /* 0x00009f0008007a0c */ /* 0x000fe40003f06270 */
[----:B------:R-:W-:-:S04]  /*7d70*/  @!P1 SHF.R.S32.HI R17, RZ, 0x1f, R9 ;  /* 0x0000001fff119819 */ /* 0x000fc80000011409 */
[----:B------:R-:W-:-:S07]  /*7d80*/  @!P1 LEA.HI R17, R17, R9, RZ, 0x2 ;  /* 0x0000000911119211 */ /* 0x000fce00078f10ff */
[----:B------:R-:W-:-:S04]  /*7d90*/  @!P0 SHF.R.S32.HI R10, RZ, 0x1f, R8 ;  /* 0x0000001fff0a8819 */ /* 0x000fc80000011408 */
[----:B------:R-:W-:Y:S02]  /*7da0*/  @!P0 LEA.HI R10, R10, R8, RZ, 0x2 ;  /* 0x000000080a0a8211 */ /* 0x000fe400078f10ff */
[----:B------:R-:W-:Y:S02]  /*7db0*/  @!P1 LOP3.LUT R17, R17, 0xfffffffc, RZ, 0xc0, !PT ;  /* 0xfffffffc11119812 */ /* 0x000fe400078ec0ff */
[----:B------:R-:W-:Y:S01]  /*7dc0*/  @!P0 LOP3.LUT R10, R10, 0xfffffffc, RZ, 0xc0, !PT ;  /* 0xfffffffc0a0a8812 */ /* 0x000fe200078ec0ff */
[----:B------:R-:W-:Y:S01]  /*7dd0*/  CS2R R80, SRZ ;  /* 0x0000000000507805 */ /* 0x000fe2000001ff00 */
[----:B------:R-:W-:Y:S01]  /*7de0*/  CS2R R70, SRZ ;  /* 0x0000000000467805 */ /* 0x000fe2000001ff00 */
[C---:B------:R-:W-:Y:S01]  /*7df0*/  @!P1 IMAD.WIDE R8, R17.reuse, 0x2, R22 ;  /* 0x0000000211089825 */ /* 0x040fe200078e0216 */
[----:B------:R-:W-:Y:S01]  /*7e00*/  CS2R R74, SRZ ;  /* 0x00000000004a7805 */ /* 0x000fe2000001ff00 */
[----:B------:R-:W-:Y:S02]  /*7e10*/  CS2R R68, SRZ ;  /* 0x0000000000447805 */ /* 0x000fe4000001ff00 */
[----:B-1----:R-:W-:Y:S01]  /*7e20*/  @!P1 IMAD.WIDE R30, R17, 0x2, R20 ;  /* 0x00000002111e9825 */ /* 0x002fe200078e0214 */
[----:B------:R3:W5:Y:S03]  /*7e30*/  @!P1 LD.E.64 R80, [R8.64] ;  /* 0x0000000c08509980 */ /* 0x000766000c101b00 */
[C---:B------:R-:W-:Y:S01]  /*7e40*/  @!P0 IMAD.WIDE R22, R10.reuse, 0x2, R22 ;  /* 0x000000020a168825 */ /* 0x040fe200078e0216 */
[----:B------:R3:W5:Y:S03]  /*7e50*/  @!P1 LD.E.64 R74, [R30.64] ;  /* 0x0000000c1e4a9980 */ /* 0x000766000c101b00 */
[----:B------:R-:W-:Y:S01]  /*7e60*/  @!P0 IMAD.WIDE R20, R10, 0x2, R20 ;  /* 0x000000020a148825 */ /* 0x000fe200078e0214 */
[----:B------:R3:W5:Y:S04]  /*7e70*/  @!P0 LD.E.64 R70, [R22.64] ;  /* 0x0000000c16468980 */ /* 0x000768000c101b00 */
[----:B------:R3:W5:Y:S02]  /*7e80*/  @!P0 LD.E.64 R68, [R20.64] ;  /* 0x0000000c14448980 */ /* 0x000764000c101b00 */
.L_x_410:
[----:B------:R-:W-:Y:S05]  /*7e90*/  BSYNC B0 ;  /* 0x0000000000007941 */ /* 0x000fea0003800000 */
.L_x_409:
[----:B---3--:R-:W-:Y:S01]  /*7ea0*/  IADD3 R8, R5, 0x40, RZ ;  /* 0x0000004005087810 */ /* 0x008fe20007ffe0ff */
[----:B-----5:R-:W-:Y:S01]  /*7eb0*/  IMAD.MOV.U32 R5, RZ, RZ, R70 ;  /* 0x000000ffff057224 */ /* 0x020fe200078e0046 */
[----:B------:R-:W3:Y:S01]  /*7ec0*/  SHFL.IDX PT, R19, R18, 0x1, 0x1e1f ;  /* 0x003e1f0012137f89 */ /* 0x000ee200000e0000 */
[----:B------:R-:W-:Y:S01]  /*7ed0*/  IMAD.MOV.U32 R10, RZ, RZ, R71 ;  /* 0x000000ffff0a7224 */ /* 0x000fe200078e0047 */
[----:B------:R-:W-:Y:S01]  /*7ee0*/  ISETP.GE.AND P0, PT, R8, R4, PT ;  /* 0x000000040800720c */ /* 0x000fe20003f06270 */
[----:B------:R-:W-:Y:S01]  /*7ef0*/  IMAD.MOV.U32 R9, RZ, RZ, R80 ;  /* 0x000000ffff097224 */ /* 0x000fe200078e0050 */
[----:B-1----:R1:W4:Y:S01]  /*7f00*/  SHFL.IDX PT, R18, R7, 0x1, 0x1e1f ;  /* 0x003e1f0007127f89 */ /* 0x00232200000e0000 */
[----:B------:R-:W-:Y:S01]  /*7f10*/  IMAD.MOV.U32 R8, RZ, RZ, R81 ;  /* 0x000000ffff087224 */ /* 0x000fe200078e0051 */
[----:B------:R-:W-:Y:S01]  /*7f20*/  PRMT R43, R10, 0x5410, R5 ;  /* 0x000054100a2b7816 */ /* 0x000fe20000000005 */
[----:B------:R-:W-:Y:S01]  /*7f30*/  IMAD.MOV.U32 R5, RZ, RZ, R94 ;  /* 0x000000ffff057224 */ /* 0x000fe200078e005e */
[----:B------:R-:W2:Y:S01]  /*7f40*/  SHFL.IDX PT, R17, R16, 0x1, 0x1e1f ;  /* 0x003e1f0010117f89 */ /* 0x000ea200000e0000 */
[----:B------:R-:W-:Y:S01]  /*7f50*/  IMAD.MOV.U32 R10, RZ, RZ, R95 ;  /* 0x000000ffff0a7224 */ /* 0x000fe200078e005f */
[----:B------:R-:W-:Y:S01]  /*7f60*/  PRMT R49, R8, 0x5410, R9 ;  /* 0x0000541008317816 */ /* 0x000fe20000000009 */
[----:B------:R-:W-:Y:S01]  /*7f70*/  IMAD.MOV.U32 R9, RZ, RZ, R104 ;  /* 0x000000ffff097224 */ /* 0x000fe200078e0068 */
[----:B------:R-:W-:Y:S01]  /*7f80*/  PRMT R55, R55, 0x5410, R5 ;  /* 0x0000541037377816 */ /* 0x000fe20000000005 */
[----:B------:R-:W-:Y:S01]  /*7f90*/  IMAD.MOV.U32 R8, RZ, RZ, R105 ;  /* 0x000000ffff087224 */ /* 0x000fe200078e0069 */
[----:B------:R-:W-:Y:S01]  /*7fa0*/  MOV R5, R108 ;  /* 0x0000006c00057202 */ /* 0x000fe20000000f00 */
[----:B------:R2:W3:Y:S01]  /*7fb0*/  SHFL.IDX PT, R16, R6, 0x1, 0x1e1f ;  /* 0x003e1f0006107f89 */ /* 0x0004e200000e0000 */
[----:B------:R-:W-:Y:S01]  /*7fc0*/  PRMT R55, R10, 0x7610, R55 ;  /* 0x000076100a377816 */ /* 0x000fe20000000037 */
[----:B------:R-:W-:Y:S01]  /*7fd0*/  IMAD.MOV.U32 R10, RZ, RZ, R109 ;  /* 0x000000ffff0a7224 */ /* 0x000fe200078e006d */
        /* <DEDUP_REMOVED lines=11> */
[----:B-1----:R-:W-:Y:S01]  /*8090*/  IMAD.MOV.U32 R7, RZ, RZ, R102 ;  /* 0x000000ffff077224 */ /* 0x002fe200078e0066 */
[----:B------:R-:W-:Y:S01]  /*80a0*/  MOV R9, R74 ;  /* 0x0000004a00097202 */ /* 0x000fe20000000f00 */
[----:B------:R-:W-:Y:S01]  /*80b0*/  IMAD.MOV.U32 R10, RZ, RZ, R69 ;  /* 0x000000ffff0a7224 */ /* 0x000fe200078e0045 */
[----:B------:R-:W-:Y:S01]  /*80c0*/  PRMT R54, R54, 0x5410, R5 ;  /* 0x0000541036367816 */ /* 0x000fe20000000005 */
[----:B------:R-:W-:Y:S01]  /*80d0*/  IMAD.MOV.U32 R5, RZ, RZ, R103 ;  /* 0x000000ffff057224 */ /* 0x000fe200078e0067 */
[----:B------:R-:W-:Y:S01]  /*80e0*/  PRMT R48, R8, 0x5410, R9 ;  /* 0x0000541008307816 */ /* 0x000fe20000000009 */
[----:B------:R-:W-:Y:S01]  /*80f0*/  IMAD.MOV.U32 R8, RZ, RZ, R93 ;  /* 0x000000ffff087224 */ /* 0x000fe200078e005d */
[----:B------:R-:W-:Y:S01]  /*8100*/  BSSY B0, `(.L_x_411) ;  /* 0x0000055000007945 */ /* 0x000fe20003800000 */
[----:B------:R-:W-:Y:S01]  /*8110*/  PRMT R42, R10, 0x7610, R42 ;  /* 0x000076100a2a7816 */ /* 0x000fe2000000002a */
[----:B--2---:R-:W-:Y:S01]  /*8120*/  IMAD.MOV.U32 R6, RZ, RZ, R88 ;  /* 0x000000ffff067224 */ /* 0x004fe200078e0058 */
[----:B------:R-:W-:Y:S01]  /*8130*/  PRMT R64, R5, 0x5410, R7 ;  /* 0x0000541005407816 */ /* 0x000fe20000000007 */
[----:B------:R-:W-:Y:S01]  /*8140*/  IMAD.MOV.U32 R7, RZ, RZ, R107 ;  /* 0x000000ffff077224 */ /* 0x000fe200078e006b */
[----:B------:R-:W-:Y:S01]  /*8150*/  PRMT R54, R8, 0x7610, R54 ;  /* 0x0000761008367816 */ /* 0x000fe20000000036 */
[----:B------:R-:W-:Y:S01]  /*8160*/  IMAD.MOV.U32 R5, RZ, RZ, R89 ;  /* 0x000000ffff057224 */ /* 0x000fe200078e0059 */
[----:B------:R-:W-:Y:S01]  /*8170*/  MOV R8, R106 ;  /* 0x0000006a00087202 */ /* 0x000fe20000000f00 */
[----:B------:R-:W-:Y:S01]  /*8180*/  CS2R R40, SRZ ;  /* 0x0000000000287805 */ /* 0x000fe2000001ff00 */
[----:B------:R-:W-:Y:S01]  /*8190*/  PRMT R73, R6, 0x7610, R73 ;  /* 0x0000761006497816 */ /* 0x000fe20000000049 */
[----:B------:R-:W-:Y:S01]  /*81a0*/  CS2R R46, SRZ ;  /* 0x00000000002e7805 */ /* 0x000fe2000001ff00 */
[----:B------:R-:W-:Y:S01]  /*81b0*/  PRMT R67, R7, 0x5410, R8 ;  /* 0x0000541007437816 */ /* 0x000fe20000000008 */
[----:B------:R-:W-:Y:S01]  /*81c0*/  CS2R R52, SRZ ;  /* 0x0000000000347805 */ /* 0x000fe2000001ff00 */
[----:B------:R-:W-:Y:S01]  /*81d0*/  PRMT R84, R5, 0x7610, R84 ;  /* 0x0000761005547816 */ /* 0x000fe20000000054 */
        /* <DEDUP_REMOVED lines=9> */
[C---:B---34-:R-:W-:Y:S01]  /*8270*/  IADD3 R6, R11.reuse, 0x8, RZ ;  /* 0x000000080b067810 */ /* 0x058fe20007ffe0ff */
[----:B------:R-:W-:Y:S01]  /*8280*/  CS2R R62, SRZ ;  /* 0x00000000003e7805 */ /* 0x000fe2000001ff00 */
[----:B------:R-:W-:Y:S01]  /*8290*/  ISETP.GE.AND P0, PT, R11, c[0x0][0x27c], PT ;  /* 0x00009f000b007a0c */ /* 0x000fe20003f06270 */
[----:B------:R-:W-:Y:S01]  /*82a0*/  CS2R R60, SRZ ;  /* 0x00000000003c7805 */ /* 0x000fe2000001ff00 */
[----:B------:R-:W-:-:S02]  /*82b0*/  ISETP.GE.AND P2, PT, R6, c[0x0][0x27c], PT ;  /* 0x00009f0006007a0c */ /* 0x000fc40003f46270 */
[----:B------:R-:W-:-:S09]  /*82c0*/  IADD3 R7, R11, 0x18, RZ ;  /* 0x000000180b077810 */ /* 0x000fd20007ffe0ff */
[C---:B------:R-:W-:Y:S02]  /*82d0*/  @!P0 IMAD.WIDE R20, R11.reuse, 0x2, R18 ;  /* 0x000000020b148825 */ /* 0x040fe400078e0212 */
[----:B------:R-:W-:Y:S02]  /*82e0*/  @!P2 SHF.R.S32.HI R5, RZ, 0x1f, R6 ;  /* 0x0000001fff05a819 */ /* 0x000fe40000011406 */
[----:B------:R-:W-:Y:S01]  /*82f0*/  @!P0 IMAD.WIDE R8, R11, 0x2, R16 ;  /* 0x000000020b088825 */ /* 0x000fe200078e0210 */
[----:B------:R1:W5:Y:S01]  /*8300*/  @!P0 LD.E.64 R62, [R20.64] ;  /* 0x0000000c143e8980 */ /* 0x000362000c101b00 */
[----:B------:R-:W-:Y:S02]  /*8310*/  @!P2 LEA.HI R5, R5, R6, RZ, 0x2 ;  /* 0x000000060505a211 */ /* 0x000fe400078f10ff */
[----:B------:R-:W-:Y:S01]  /*8320*/  IADD3 R6, R11, 0x10, RZ ;  /* 0x000000100b067810 */ /* 0x000fe20007ffe0ff */
[----:B------:R2:W5:Y:S03]  /*8330*/  @!P0 LD.E.64 R60, [R8.64] ;  /* 0x0000000c083c8980 */ /* 0x000566000c101b00 */
[----:B------:R-:W-:-:S02]  /*8340*/  ISETP.GE.AND P1, PT, R6, c[0x0][0x27c], PT ;  /* 0x00009f0006007a0c */ /* 0x000fc40003f26270 */
[----:B------:R-:W-:Y:S02]  /*8350*/  ISETP.GE.AND P0, PT, R7, c[0x0][0x27c], PT ;  /* 0x00009f0007007a0c */ /* 0x000fe40003f06270 */
[----:B------:R-:W-:Y:S01]  /*8360*/  @!P2 LOP3.LUT R5, R5, 0xfffffffc, RZ, 0xc0, !PT ;  /* 0xfffffffc0505a812 */ /* 0x000fe200078ec0ff */
[----:B------:R-:W-:-:S04]  /*8370*/  CS2R R58, SRZ ;  /* 0x00000000003a7805 */ /* 0x000fc8000001ff00 */
[----:B-1----:R-:W-:-:S04]  /*8380*/  @!P2 IMAD.WIDE R20, R5, 0x2, R16 ;  /* 0x000000020514a825 */ /* 0x002fc800078e0210 */
[----:B--2---:R-:W-:Y:S01]  /*8390*/  @!P2 IMAD.WIDE R8, R5, 0x2, R18 ;  /* 0x000000020508a825 */ /* 0x004fe200078e0212 */
[----:B------:R-:W-:-:S04]  /*83a0*/  @!P1 SHF.R.S32.HI R5, RZ, 0x1f, R6 ;  /* 0x0000001fff059819 */ /* 0x000fc80000011406 */
[----:B------:R-:W-:Y:S01]  /*83b0*/  @!P1 LEA.HI R6, R5, R6, RZ, 0x2 ;  /* 0x0000000605069211 */ /* 0x000fe200078f10ff */
[----:B------:R-:W-:Y:S01]  /*83c0*/  CS2R R56, SRZ ;  /* 0x0000000000387805 */ /* 0x000fe2000001ff00 */
[----:B------:R-:W-:Y:S01]  /*83d0*/  @!P0 SHF.R.S32.HI R5, RZ, 0x1f, R7 ;  /* 0x0000001fff058819 */ /* 0x000fe20000011407 */
[----:B------:R1:W5:Y:S01]  /*83e0*/  @!P2 LD.E.64 R58, [R8.64] ;  /* 0x0000000c083aa980 */ /* 0x000362000c101b00 */
[----:B------:R-:W-:Y:S02]  /*83f0*/  @!P1 LOP3.LUT R6, R6, 0xfffffffc, RZ, 0xc0, !PT ;  /* 0xfffffffc06069812 */ /* 0x000fe400078ec0ff */
[----:B------:R-:W-:Y:S01]  /*8400*/  @!P0 LEA.HI R5, R5, R7, RZ, 0x2 ;  /* 0x0000000705058211 */ /* 0x000fe200078f10ff */
[----:B------:R-:W-:Y:S01]  /*8410*/  CS2R R52, SRZ ;  /* 0x0000000000347805 */ /* 0x000fe2000001ff00 */
[----:B------:R-:W-:Y:S01]  /*8420*/  CS2R R50, SRZ ;  /* 0x0000000000327805 */ /* 0x000fe2000001ff00 */
[----:B------:R2:W5:Y:S01]  /*8430*/  @!P2 LD.E.64 R56, [R20.64] ;  /* 0x0000000c1438a980 */ /* 0x000562000c101b00 */
[----:B------:R-:W-:Y:S01]  /*8440*/  @!P0 LOP3.LUT R5, R5, 0xfffffffc, RZ, 0xc0, !PT ;  /* 0xfffffffc05058812 */ /* 0x000fe200078ec0ff */
[----:B------:R-:W-:Y:S01]  /*8450*/  CS2R R46, SRZ ;  /* 0x00000000002e7805 */ /* 0x000fe2000001ff00 */
[----:B------:R-:W-:-:S03]  /*8460*/  CS2R R44, SRZ ;  /* 0x00000000002c7805 */ /* 0x000fc6000001ff00 */
[----:B------:R-:W-:-:S05]  /*8470*/  @!P0 IMAD.WIDE R22, R5, 0x2, R16 ;  /* 0x0000000205168825 */ /* 0x000fca00078e0210 */
[----:B------:R3:W5:Y:S01]  /*8480*/  @!P0 LD.E.64 R44, [R22.64] ;  /* 0x0000000c162c8980 */ /* 0x000762000c101b00 */
[----:B-1----:R-:W-:-:S04]  /*8490*/  @!P1 IMAD.WIDE R8, R6, 0x2, R18 ;  /* 0x0000000206089825 */ /* 0x002fc800078e0212 */
[----:B------:R-:W-:Y:S01]  /*84a0*/  @!P1 IMAD.WIDE R6, R6, 0x2, R16 ;  /* 0x0000000206069825 */ /* 0x000fe200078e0210 */
[----:B------:R1:W5:Y:S03]  /*84b0*/  @!P1 LD.E.64 R52, [R8.64] ;  /* 0x0000000c08349980 */ /* 0x000366000c101b00 */
[----:B--2---:R-:W-:Y:S01]  /*84c0*/  @!P0 IMAD.WIDE R20, R5, 0x2, R18 ;  /* 0x0000000205148825 */ /* 0x004fe200078e0212 */
[----:B------:R2:W5:Y:S04]  /*84d0*/  @!P1 LD.E.64 R50, [R6.64] ;  /* 0x0000000c06329980 */ /* 0x000568000c101b00 */
[----:B------:R3:W5:Y:S01]  /*84e0*/  @!P0 LD.E.64 R46, [R20.64] ;  /* 0x0000000c142e8980 */ /* 0x000762000c101b00 */
[----:B-1----:R-:W-:-:S02]  /*84f0*/  IADD3 R8, R11, 0x20, RZ ;  /* 0x000000200b087810 */ /* 0x002fc40007ffe0ff */
[----:B--2---:R-:W-:Y:S02]  /*8500*/  IADD3 R6, R11, 0x28, RZ ;  /* 0x000000280b067810 */ /* 0x004fe40007ffe0ff */
[----:B------:R-:W-:Y:S02]  /*8510*/  ISETP.GE.AND P1, PT, R8, c[0x0][0x27c], PT ;  /* 0x00009f0008007a0c */ /* 0x000fe40003f26270 */
[----:B------:R-:W-:-:S11]  /*8520*/  ISETP.GE.AND P0, PT, R6, c[0x0][0x27c], PT ;  /* 0x00009f0006007a0c */ /* 0x000fd60003f06270 */
[----:B------:R-:W-:Y:S02]  /*8530*/  @!P1 SHF.R.S32.HI R7, RZ, 0x1f, R8 ;  /* 0x0000001fff079819 */ /* 0x000fe40000011408 */
[----:B------:R-:W-:Y:S02]  /*8540*/  @!P0 SHF.R.S32.HI R5, RZ, 0x1f, R6 ;  /* 0x0000001fff058819 */ /* 0x000fe40000011406 */
[----:B------:R-:W-:Y:S02]  /*8550*/  @!P1 LEA.HI R7, R7, R8, RZ, 0x2 ;  /* 0x0000000807079211 */ /* 0x000fe400078f10ff */
[----:B------:R-:W-:Y:S02]  /*8560*/  @!P0 LEA.HI R5, R5, R6, RZ, 0x2 ;  /* 0x0000000605058211 */ /* 0x000fe400078f10ff */
[----:B------:R-:W-:Y:S02]  /*8570*/  @!P1 LOP3.LUT R7, R7, 0xfffffffc, RZ, 0xc0, !PT ;  /* 0xfffffffc07079812 */ /* 0x000fe400078ec0ff */
[----:B------:R-:W-:Y:S01]  /*8580*/  @!P0 LOP3.LUT R5, R5, 0xfffffffc, RZ, 0xc0, !PT ;  /* 0xfffffffc05058812 */ /* 0x000fe200078ec0ff */
[----:B------:R-:W-:Y:S01]  /*8590*/  CS2R R40, SRZ ;  /* 0x0000000000287805 */ /* 0x000fe2000001ff00 */
[----:B------:R-:W-:Y:S01]  /*85a0*/  CS2R R34, SRZ ;  /* 0x0000000000227805 */ /* 0x000fe2000001ff00 */
[----:B------:R-:W-:Y:S01]  /*85b0*/  @!P1 IMAD.WIDE R8, R7, 0x2, R18 ;  /* 0x0000000207089825 */ /* 0x000fe200078e0212 */
[----:B------:R-:W-:Y:S01]  /*85c0*/  CS2R R38, SRZ ;  /* 0x0000000000267805 */ /* 0x000fe2000001ff00 */
[----:B------:R-:W-:-:S02]  /*85d0*/  CS2R R32, SRZ ;  /* 0x0000000000207805 */ /* 0x000fc4000001ff00 */
[----:B------:R-:W-:Y:S01]  /*85e0*/  @!P1 IMAD.WIDE R6, R7, 0x2, R16 ;  /* 0x0000000207069825 */ /* 0x000fe200078e0210 */
[----:B------:R3:W5:Y:S03]  /*85f0*/  @!P1 LD.E.64 R40, [R8.64] ;  /* 0x0000000c08289980 */ /* 0x000766000c101b00 */
[C---:B------:R-:W-:Y:S01]  /*8600*/  @!P0 IMAD.WIDE R18, R5.reuse, 0x2, R18 ;  /* 0x0000000205128825 */ /* 0x040fe200078e0212 */
[----:B------:R3:W5:Y:S03]  /*8610*/  @!P1 LD.E.64 R38, [R6.64] ;  /* 0x0000000c06269980 */ /* 0x000766000c101b00 */
[----:B------:R-:W-:Y:S01]  /*8620*/  @!P0 IMAD.WIDE R16, R5, 0x2, R16 ;  /* 0x0000000205108825 */ /* 0x000fe200078e0210 */
[----:B------:R3:W5:Y:S04]  /*8630*/  @!P0 LD.E.64 R34, [R18.64] ;  /* 0x0000000c12228980 */ /* 0x000768000c101b00 */
[----:B------:R3:W5:Y:S02]  /*8640*/  @!P0 LD.E.64 R32, [R16.64] ;  /* 0x0000000c10208980 */ /* 0x000764000c101b00 */
.L_x_412:
[----:B---34-:R-:W-:Y:S05]  /*8650*/  BSYNC B0 ;  /* 0x0000000000007941 */ /* 0x018fea0003800000 */
.L_x_411:
[----:B-----5:R-:W-:Y:S01]  /*8660*/  IMAD.MOV.U32 R5, RZ, RZ, R34 ;  /* 0x000000ffff057224 */ /* 0x020fe200078e0022 */
[----:B------:R-:W-:-:S04]  /*8670*/  DEPBAR.LE SB0, 0x1 ;  /* 0x000080400000791a */ /* 0x000fc80000000000 */
[----:B------:R-:W-:Y:S01]  /*8680*/  IMAD.MOV.U32 R8, RZ, RZ, R35 ;  /* 0x000000ffff087224 */ /* 0x000fe200078e0023 */
[----:B------:R-:W-:Y:S01]  /*8690*/  BSSY B1, `(.L_x_413) ;  /* 0x000016f000017945 */ /* 0x000fe20003800000 */
[----:B------:R-:W-:Y:S02]  /*86a0*/  IMAD.MOV.U32 R7, RZ, RZ, R40 ;  /* 0x000000ffff077224 */ /* 0x000fe400078e0028 */
[----:B------:R-:W-:Y:S01]  /*86b0*/  IMAD.MOV.U32 R6, RZ, RZ, R41 ;  /* 0x000000ffff067224 */ /* 0x000fe200078e0029 */
[----:B------:R-:W-:Y:S01]  /*86c0*/  PRMT R10, R8, 0x5410, R5 ;  /* 0x00005410080a7816 */ /* 0x000fe20000000005 */
[----:B------:R-:W-:Y:S02]  /*86d0*/  IMAD.MOV.U32 R5, RZ, RZ, R46 ;  /* 0x000000ffff057224 */ /* 0x000fe400078e002e */
[----:B------:R-:W-:Y:S01]  /*86e0*/  IMAD.MOV.U32 R8, RZ, RZ, R47 ;  /* 0x000000ffff087224 */ /* 0x000fe200078e002f */
[----:B------:R-:W-:Y:S01]  /*86f0*/  PRMT R18, R6, 0x5410, R7 ;  /* 0x0000541006127816 */ /* 0x000fe20000000007 */
[----:B------:R-:W-:Y:S01]  /*8700*/  IMAD.MOV.U32 R7, RZ, RZ, R52 ;  /* 0x000000ffff077224 */ /* 0x000fe200078e0034 */
[----:B------:R-:W-:Y:S01]  /*8710*/  PRMT R20, R20, 0x5410, R5 ;  /* 0x0000541014147816 */ /* 0x000fe20000000005 */
[----:B------:R-:W-:-:S02]  /*8720*/  IMAD.MOV.U32 R6, RZ, RZ, R53 ;  /* 0x000000ffff067224 */ /* 0x000fc400078e0035 */
[----:B------:R-:W-:Y:S01]  /*8730*/  IMAD.MOV.U32 R5, RZ, RZ, R58 ;  /* 0x000000ffff057224 */ /* 0x000fe200078e003a */
[----:B------:R-:W-:Y:S01]  /*8740*/  PRMT R20, R8, 0x7610, R20 ;  /* 0x0000761008147816 */ /* 0x000fe20000000014 */
[----:B------:R-:W-:Y:S01]  /*8750*/  IMAD.MOV.U32 R8, RZ, RZ, R59 ;  /* 0x000000ffff087224 */ /* 0x000fe200078e003b */
[----:B------:R-:W-:Y:S01]  /*8760*/  PRMT R21, R6, 0x5410, R7 ;  /* 0x0000541006157816 */ /* 0x000fe20000000007 */
[----:B------:R-:W-:Y:S01]  /*8770*/  IMAD.MOV.U32 R7, RZ, RZ, R62 ;  /* 0x000000ffff077224 */ /* 0x000fe200078e003e */
[----:B------:R-:W-:Y:S01]  /*8780*/  PRMT R23, R23, 0x5410, R5 ;  /* 0x0000541017177816 */ /* 0x000fe20000000005 */
[----:B------:R-:W-:Y:S01]  /*8790*/  IMAD.MOV.U32 R5, RZ, RZ, R63 ;  /* 0x000000ffff057224 */ /* 0x000fe200078e003f */
[----:B------:R-:W-:Y:S01]  /*87a0*/  SHF.R.S32.HI R6, RZ, 0x1f, R244 ;  /* 0x0000001fff067819 */ /* 0x000fe200000114f4 */
[----:B------:R-:W-:Y:S01]  /*87b0*/  IMAD.IADD R37, R4, 0x1, -R77 ;  /* 0x0000000104257824 */ /* 0x000fe200078e0a4d */
[----:B------:R-:W-:Y:S01]  /*87c0*/  PRMT R23, R8, 0x7610, R23 ;  /* 0x0000761008177816 */ /* 0x000fe20000000017 */
[----:B------:R-:W-:Y:S01]  /*87d0*/  IMAD.MOV.U32 R8, RZ, RZ, R32 ;  /* 0x000000ffff087224 */ /* 0x000fe200078e0020 */
[----:B------:R-:W-:Y:S01]  /*87e0*/  LEA.HI R6, R6, R244, RZ, 0x2 ;  /* 0x000000f406067211 */ /* 0x000fe200078f10ff */
[----:B------:R-:W-:Y:S01]  /*87f0*/  IMAD.MOV.U32 R4, RZ, RZ, R61 ;  /* 0x000000ffff047224 */ /* 0x000fe200078e003d */
[----:B------:R-:W-:Y:S01]  /*8800*/  PRMT R31, R5, 0x5410, R7 ;  /* 0x00005410051f7816 */ /* 0x000fe20000000007 */
[----:B------:R-:W-:Y:S01]  /*8810*/  IMAD.MOV.U32 R7, RZ, RZ, R33 ;  /* 0x000000ffff077224 */ /* 0x000fe200078e0021 */
[----:B------:R-:W-:Y:S01]  /*8820*/  LOP3.LUT R6, R6, 0xfffffffc, RZ, 0xc0, !PT ;  /* 0xfffffffc06067812 */ /* 0x000fe200078ec0ff */
[----:B------:R-:W-:Y:S01]  /*8830*/  IMAD.MOV.U32 R5, RZ, RZ, R38 ;  /* 0x000000ffff057224 */ /* 0x000fe200078e0026 */
[----:B------:R-:W-:-:S02]  /*8840*/  IMNMX R37, R37, 0x80, PT ;  /* 0x0000008025257817 */ /* 0x000fc40003800200 */
[----:B------:R-:W-:Y:S01]  /*8850*/  PRMT R9, R7, 0x5410, R8 ;  /* 0x0000541007097816 */ /* 0x000fe20000000008 */
[----:B------:R-:W-:Y:S01]  /*8860*/  IMAD.IADD R6, R244, 0x1, -R6 ;  /* 0x00000001f4067824 */ /* 0x000fe200078e0a06 */
[----:B------:R-:W-:Y:S01]  /*8870*/  PRMT R17, R17, 0x5410, R5 ;  /* 0x0000541011117816 */ /* 0x000fe20000000005 */
[----:B------:R-:W-:Y:S01]  /*8880*/  IMAD.MOV.U32 R7, RZ, RZ, R44 ;  /* 0x000000ffff077224 */ /* 0x000fe200078e002c */
[----:B------:R-:W-:Y:S01]  /*8890*/  BAR.SYNC.DEFER_BLOCKING 0x0 ;  /* 0x0000000000007b1d */ /* 0x000fe20000010000 */
[----:B------:R-:W-:Y:S01]  /*88a0*/  IMAD.MOV.U32 R5, RZ, RZ, R45 ;  /* 0x000000ffff057224 */ /* 0x000fe200078e002d */
[C---:B------:R-:W-:Y:S01]  /*88b0*/  LOP3.LUT P0, RZ, R6.reuse, 0x2, RZ, 0xc0, !PT ;  /* 0x0000000206ff7812 */ /* 0x040fe2000780c0ff */
[----:B------:R-:W-:Y:S01]  /*88c0*/  IMAD.SHL.U32 R16, R6, 0x40, RZ ;  /* 0x0000004006107824 */ /* 0x000fe200078e00ff */
[----:B------:R-:W-:Y:S01]  /*88d0*/  ISETP.GE.AND P1, PT, R29, R37, PT ;  /* 0x000000251d00720c */ /* 0x000fe20003f26270 */
[----:B------:R-:W-:Y:S01]  /*88e0*/  IMAD.MOV.U32 R8, RZ, RZ, R39 ;  /* 0x000000ffff087224 */ /* 0x000fe200078e0027 */
[----:B------:R-:W-:Y:S01]  /*88f0*/  PRMT R19, R5, 0x5410, R7 ;  /* 0x0000541005137816 */ /* 0x000fe20000000007 */
[----:B------:R-:W-:Y:S01]  /*8900*/  IMAD.MOV.U32 R7, RZ, RZ, R50 ;  /* 0x000000ffff077224 */ /* 0x000fe200078e0032 */
[----:B------:R-:W-:Y:S01]  /*8910*/  LEA.HI R5, R29, R29, RZ, 0x1 ;  /* 0x0000001d1d057211 */ /* 0x000fe200078f08ff */
[----:B------:R-:W-:Y:S01]  /*8920*/  IMAD.MOV.U32 R6, RZ, RZ, R56 ;  /* 0x000000ffff067224 */ /* 0x000fe200078e0038 */
[----:B------:R-:W-:-:S02]  /*8930*/  LOP3.LUT R16, R16, 0xc0, RZ, 0xc0, !PT ;  /* 0x000000c010107812 */ /* 0x000fc400078ec0ff */
[----:B------:R-:W-:Y:S02]  /*8940*/  LOP3.LUT R5, R5, 0x7fffffe, RZ, 0xc0, !PT ;  /* 0x07fffffe05057812 */ /* 0x000fe400078ec0ff */
[----:B------:R-:W-:Y:S02]  /*8950*/  LOP3.LUT R66, R16, 0x8, R66, 0xf8, !PT ;  /* 0x0000000810427812 */ /* 0x000fe400078ef842 */
[----:B------:R-:W-:Y:S01]  /*8960*/  SHF.R.U32.HI R16, RZ, 0x3, R16 ;  /* 0x00000003ff107819 */ /* 0x000fe20000011610 */
[----:B------:R-:W-:Y:S01]  /*8970*/  IMAD.IADD R5, R29, 0x1, -R5 ;  /* 0x000000011d057824 */ /* 0x000fe200078e0a05 */
[----:B------:R-:W-:Y:S02]  /*8980*/  PRMT R17, R8, 0x7610, R17 ;  /* 0x0000761008117816 */ /* 0x000fe40000000011 */
[----:B------:R-:W-:Y:S01]  /*8990*/  LOP3.LUT R16, R66, R16, RZ, 0x3c, !PT ;  /* 0x0000001042107212 */ /* 0x000fe200078e3cff */
[----:B------:R-:W-:Y:S01]  /*89a0*/  IMAD R5, R25, 0x8, R5 ;  /* 0x0000000819057824 */ /* 0x000fe200078e0205 */
[----:B------:R-:W-:Y:S01]  /*89b0*/  PRMT R22, R22, 0x5410, R7 ;  /* 0x0000541016167816 */ /* 0x000fe20000000007 */
[----:B------:R-:W-:Y:S01]  /*89c0*/  IMAD.MOV.U32 R7, RZ, RZ, R51 ;  /* 0x000000ffff077224 */ /* 0x000fe200078e0033 */
[----:B------:R-:W-:Y:S01]  /*89d0*/  PRMT R30, R30, 0x5410, R6 ;  /* 0x000054101e1e7816 */ /* 0x000fe20000000006 */
[----:B------:R-:W-:-:S02]  /*89e0*/  IMAD.U32 R16, R5, 0x20, R16 ;  /* 0x0000002005107824 */ /* 0x000fc400078e0010 */
[----:B------:R-:W-:Y:S01]  /*89f0*/  IMAD.MOV.U32 R6, RZ, RZ, R57 ;  /* 0x000000ffff067224 */ /* 0x000fe200078e0039 */
[----:B------:R-:W-:Y:S01]  /*8a00*/  PRMT R22, R7, 0x7610, R22 ;  /* 0x0000761007167816 */ /* 0x000fe20000000016 */
[----:B------:R-:W-:Y:S01]  /*8a10*/  IMAD.MOV.U32 R5, RZ, RZ, R60 ;  /* 0x000000ffff057224 */ /* 0x000fe200078e003c */
[C---:B------:R-:W-:Y:S02]  /*8a20*/  IADD3 R8, R16.reuse, 0x10, RZ ;  /* 0x0000001010087810 */ /* 0x040fe40007ffe0ff */
[----:B------:R-:W-:Y:S02]  /*8a30*/  @P0 IADD3 R8, R16, -0x10, RZ ;  /* 0xfffffff010080810 */ /* 0x000fe40007ffe0ff */
[----:B------:R-:W-:Y:S02]  /*8a40*/  PRMT R30, R6, 0x7610, R30 ;  /* 0x00007610061e7816 */ /* 0x000fe4000000001e */
[----:B------:R-:W-:Y:S02]  /*8a50*/  PRMT R36, R4, 0x5410, R5 ;  /* 0x0000541004247816 */ /* 0x000fe40000000005 */
[----:B------:R-:W-:-:S02]  /*8a60*/  LEA R16, R16, 0x6080, 0x1 ;  /* 0x0000608010107811 */ /* 0x000fc400078e08ff */
[----:B------:R-:W-:Y:S01]  /*8a70*/  LEA R8, R8, 0x6080, 0x1 ;  /* 0x0000608008087811 */ /* 0x000fe200078e08ff */
[----:B------:R-:W-:Y:S05]  /*8a80*/  @P1 BRA `(.L_x_414) ;  /* 0x000012f000001947 */ /* 0x000fea0003800000 */
[----:B------:R-:W-:Y:S01]  /*8a90*/  ISETP.GE.AND P0, PT, R11, c[0x0][0x27c], PT ;  /* 0x00009f000b007a0c */ /* 0x000fe20003f06270 */
[----:B------:R-:W-:-:S12]  /*8aa0*/  BSSY B0, `(.L_x_415) ;  /* 0x0000030000007945 */ /* 0x000fd80003800000 */
[----:B------:R-:W-:Y:S05]  /*8ab0*/  @P0 BRA `(.L_x_416) ;  /* 0x000002e000000947 */ /* 0x000fea0003800000 */
[----:B------:R-:W1:Y:S01]  /*8ac0*/  LDS.128 R4, [R16] ;  /* 0x0000000010047984 */ /* 0x000e620000000c00 */
[----:B------:R-:W-:Y:S02]  /*8ad0*/  SHF.R.U32.HI R66, RZ, 0x10, R89 ;  /* 0x00000010ff427819 */ /* 0x000fe40000011659 */
[----:B------:R-:W-:Y:S02]  /*8ae0*/  SHF.R.U32.HI R86, RZ, 0x10, R91 ;  /* 0x00000010ff567819 */ /* 0x000fe4000001165b */
[----:B------:R-:W-:Y:S02]  /*8af0*/  SHF.R.U64 R85, R88, 0x10, R89 ;  /* 0x0000001058557819 */ /* 0x000fe40000001259 */
[----:B------:R-:W-:Y:S02]  /*8b00*/  PRMT R66, R84, 0x5410, R66 ;  /* 0x0000541054427816 */ /* 0x000fe40000000042 */
[----:B------:R-:W-:Y:S02]  /*8b10*/  PRMT R82, R82, 0x5410, R86 ;  /* 0x0000541052527816 */ /* 0x000fe40000000056 */
[----:B------:R-:W-:-:S02]  /*8b20*/  PRMT R73, R73, 0x5410, R85 ;  /* 0x0000541049497816 */ /* 0x000fc40000000055 */
[----:B------:R-:W-:Y:S02]  /*8b30*/  SHF.R.U64 R87, R90, 0x10, R91 ;  /* 0x000000105a577819 */ /* 0x000fe4000000125b */
[----:B------:R-:W-:Y:S02]  /*8b40*/  LOP3.LUT R90, R82, 0xffff0000, RZ, 0xc0, !PT ;  /* 0xffff0000525a7812 */ /* 0x000fe400078ec0ff */
[----:B------:R-:W-:Y:S01]  /*8b50*/  PRMT R83, R83, 0x5410, R87 ;  /* 0x0000541053537816 */ /* 0x000fe20000000057 */
[C---:B-1----:R-:W-:Y:S01]  /*8b60*/  IMAD.U32 R85, R6.reuse, 0x10000, RZ ;  /* 0x0001000006557824 */ /* 0x042fe200078e00ff */
[----:B------:R-:W-:Y:S01]  /*8b70*/  LOP3.LUT R84, R6, 0xffff0000, RZ, 0xc0, !PT ;  /* 0xffff000006547812 */ /* 0x000fe200078ec0ff */
[C---:B------:R-:W-:Y:S01]  /*8b80*/  IMAD.U32 R6, R7.reuse, 0x10000, RZ ;  /* 0x0001000007067824 */ /* 0x040fe200078e00ff */
[C---:B------:R-:W-:Y:S02]  /*8b90*/  SHF.L.U32 R89, R4.reuse, 0x10, RZ ;  /* 0x0000001004597819 */ /* 0x040fe400000006ff */
[----:B------:R-:W-:Y:S01]  /*8ba0*/  LOP3.LUT R88, R4, 0xffff0000, RZ, 0xc0, !PT ;  /* 0xffff000004587812 */ /* 0x000fe200078ec0ff */
[----:B------:R-:W-:Y:S01]  /*8bb0*/  IMAD.U32 R4, R66, 0x10000, RZ ;  /* 0x0001000042047824 */ /* 0x000fe200078e00ff */
[----:B------:R-:W-:Y:S01]  /*8bc0*/  LOP3.LUT R86, R7, 0xffff0000, RZ, 0xc0, !PT ;  /* 0xffff000007567812 */ /* 0x000fe200078ec0ff */
[----:B------:R-:W-:Y:S01]  /*8bd0*/  IMAD.U32 R7, R82, 0x10000, RZ ;  /* 0x0001000052077824 */ /* 0x000fe200078e00ff */
[----:B------:R-:W-:Y:S01]  /*8be0*/  LOP3.LUT R66, R66, 0xffff0000, RZ, 0xc0, !PT ;  /* 0xffff000042427812 */ /* 0x000fe200078ec0ff */
[C---:B------:R-:W-:Y:S01]  /*8bf0*/  FMUL.FTZ R82, R84.reuse, R4 ;  /* 0x0000000454527220 */ /* 0x040fe20000410000 */
[C---:B------:R-:W-:Y:S01]  /*8c00*/  SHF.L.U32 R87, R5.reuse, 0x10, RZ ;  /* 0x0000001005577819 */ /* 0x040fe200000006ff */
[----:B------:R-:W-:Y:S01]  /*8c10*/  FMUL.FTZ R84, R84, R7 ;  /* 0x0000000754547220 */ /* 0x000fe20000410000 */
[----:B------:R-:W-:Y:S01]  /*8c20*/  LOP3.LUT R91, R5, 0xffff0000, RZ, 0xc0, !PT ;  /* 0xffff0000055b7812 */ /* 0x000fe200078ec0ff */
[----:B------:R-:W-:-:S02]  /*8c30*/  FMUL.FTZ R5, R86, R66 ;  /* 0x0000004256057220 */ /* 0x000fc40000410000 */
[C---:B------:R-:W-:Y:S02]  /*8c40*/  FFMA.FTZ R84, R85.reuse, R4, R84 ;  /* 0x0000000455547223 */ /* 0x040fe40000010054 */
[----:B------:R-:W-:Y:S01]  /*8c50*/  FFMA.FTZ R82, R85, R7, -R82 ;  /* 0x0000000755527223 */ /* 0x000fe20000010852 */
[----:B------:R-:W-:Y:S01]  /*8c60*/  SHF.L.U32 R7, R83, 0x10, RZ ;  /* 0x0000001053077819 */ /* 0x000fe200000006ff */
[C---:B------:R-:W-:Y:S01]  /*8c70*/  IMAD.U32 R4, R73.reuse, 0x10000, RZ ;  /* 0x0001000049047824 */ /* 0x040fe200078e00ff */
[----:B------:R-:W-:Y:S01]  /*8c80*/  LOP3.LUT R73, R73, 0xffff0000, RZ, 0xc0, !PT ;  /* 0xffff000049497812 */ /* 0x000fe200078ec0ff */
[-C--:B------:R-:W-:Y:S01]  /*8c90*/  FMUL.FTZ R86, R86, R90.reuse ;  /* 0x0000005a56567220 */ /* 0x080fe20000410000 */
[----:B------:R-:W-:Y:S01]  /*8ca0*/  LOP3.LUT R83, R83, 0xffff0000, RZ, 0xc0, !PT ;  /* 0xffff000053537812 */ /* 0x000fe200078ec0ff */
[C---:B------:R-:W-:Y:S02]  /*8cb0*/  FFMA.FTZ R5, R6.reuse, R90, -R5 ;  /* 0x0000005a06057223 */ /* 0x040fe40000010805 */
[----:B------:R-:W-:-:S02]  /*8cc0*/  FFMA.FTZ R86, R6, R66, R86 ;  /* 0x0000004206567223 */ /* 0x000fc40000010056 */
[CC--:B------:R-:W-:Y:S02]  /*8cd0*/  FMUL.FTZ R6, R88.reuse, R4.reuse ;  /* 0x0000000458067220 */ /* 0x0c0fe40000410000 */
[C---:B------:R-:W-:Y:S02]  /*8ce0*/  FMUL.FTZ R66, R91.reuse, R73 ;  /* 0x000000495b427220 */ /* 0x040fe40000410000 */
[----:B------:R-:W-:Y:S02]  /*8cf0*/  FMUL.FTZ R88, R88, R7 ;  /* 0x0000000758587220 */ /* 0x000fe40000410000 */
        /* <DEDUP_REMOVED lines=10> */
.L_x_416:
[----:B------:R-:W-:Y:S05]  /*8da0*/  BSYNC B0 ;  /* 0x0000000000007941 */ /* 0x000fea0003800000 */
.L_x_415:
[----:B-1----:R-:W-:Y:S01]  /*8db0*/  IADD3 R4, R11, 0x8, RZ ;  /* 0x000000080b047810 */ /* 0x002fe20007ffe0ff */
[----:B------:R-:W-:Y:S03]  /*8dc0*/  BSSY B0, `(.L_x_417) ;  /* 0x0000031000007945 */ /* 0x000fe60003800000 */
[----:B------:R-:W-:-:S13]  /*8dd0*/  ISETP.GE.AND P0, PT, R4, c[0x0][0x27c], PT ;  /* 0x00009f0004007a0c */ /* 0x000fda0003f06270 */
[----:B------:R-:W-:Y:S05]  /*8de0*/  @P0 BRA `(.L_x_418) ;  /* 0x000002e000000947 */ /* 0x000fea0003800000 */
[----:B------:R-:W1:Y:S01]  /*8df0*/  LDS.128 R4, [R8] ;  /* 0x0000000008047984 */ /* 0x000e620000000c00 */
[----:B------:R-:W-:Y:S02]  /*8e00*/  SHF.R.U64 R73, R106, 0x10, R107 ;  /* 0x000000106a497819 */ /* 0x000fe4000000126b */
[----:B------:R-:W-:Y:S02]  /*8e10*/  SHF.R.U64 R66, R108, 0x10, R109 ;  /* 0x000000106c427819 */ /* 0x000fe4000000126d */
[----:B------:R-:W-:Y:S02]  /*8e20*/  SHF.R.U32.HI R106, RZ, 0x10, R107 ;  /* 0x00000010ff6a7819 */ /* 0x000fe4000001166b */
[----:B------:R-:W-:Y:S02]  /*8e30*/  SHF.R.U32.HI R108, RZ, 0x10, R109 ;  /* 0x00000010ff6c7819 */ /* 0x000fe4000001166d */
[----:B------:R-:W-:Y:S02]  /*8e40*/  PRMT R73, R67, 0x5432, R73 ;  /* 0x0000543243497816 */ /* 0x000fe40000000049 */
[----:B------:R-:W-:-:S02]  /*8e50*/  PRMT R66, R72, 0x5432, R66 ;  /* 0x0000543248427816 */ /* 0x000fc40000000042 */
[----:B------:R-:W-:Y:S02]  /*8e60*/  PRMT R67, R67, 0x5410, R106 ;  /* 0x0000541043437816 */ /* 0x000fe4000000006a */
[----:B------:R-:W-:-:S04]  /*8e70*/  PRMT R72, R72, 0x5410, R108 ;  /* 0x0000541048487816 */ /* 0x000fc8000000006c */
[----:B------:R-:W-:Y:S01]  /*8e80*/  LOP3.LUT R88, R72, 0xffff0000, RZ, 0xc0, !PT ;  /* 0xffff000048587812 */ /* 0x000fe200078ec0ff */
[C---:B-1----:R-:W-:Y:S01]  /*8e90*/  IMAD.U32 R83, R6.reuse, 0x10000, RZ ;  /* 0x0001000006537824 */ /* 0x042fe200078e00ff */
[----:B------:R-:W-:Y:S01]  /*8ea0*/  LOP3.LUT R82, R6, 0xffff0000, RZ, 0xc0, !PT ;  /* 0xffff000006527812 */ /* 0x000fe200078ec0ff */
[----:B------:R-:W-:Y:S01]  /*8eb0*/  IMAD.U32 R6, R7, 0x10000, RZ ;  /* 0x0001000007067824 */ /* 0x000fe200078e00ff */
        /* <DEDUP_REMOVED lines=20> */
[C---:B------:R-:W-:Y:S02]  /*9000*/  FMUL.FTZ R6, R86.reuse, R4 ;  /* 0x0000000456067220 */ /* 0x040fe40000410000 */
        /* <DEDUP_REMOVED lines=12> */
.L_x_418:
[----:B------:R-:W-:Y:S05]  /*90d0*/  BSYNC B0 ;  /* 0x0000000000007941 */ /* 0x000fea0003800000 */
.L_x_417:
[----:B-1----:R-:W-:Y:S01]  /*90e0*/  IADD3 R4, R11, 0x10, RZ ;  /* 0x000000100b047810 */ /* 0x002fe20007ffe0ff */
[----:B------:R-:W-:Y:S03]  /*90f0*/  BSSY B0, `(.L_x_419) ;  /* 0x0000031000007945 */ /* 0x000fe60003800000 */
[----:B------:R-:W-:-:S13]  /*9100*/  ISETP.GE.AND P0, PT, R4, c[0x0][0x27c], PT ;  /* 0x00009f0004007a0c */ /* 0x000fda0003f06270 */
[----:B------:R-:W-:Y:S05]  /*9110*/  @P0 BRA `(.L_x_420) ;  /* 0x000002e000000947 */ /* 0x000fea0003800000 */
[----:B------:R-:W1:Y:S01]  /*9120*/  LDS.128 R4, [R16+0x2000] ;  /* 0x0020000010047984 */ /* 0x000e620000000c00 */
        /* <DEDUP_REMOVED lines=11> */
[C---:B------:R-:W-:Y:S01]  /*91e0*/  IMAD.U32 R6, R7.reuse, 0x10000, RZ ;  /* 0x0001000007067824 */ /* 0x040fe200078e00ff */
[C---:B------:R-:W-:Y:S02]  /*91f0*/  SHF.L.U32 R85, R4.reuse, 0x10, RZ ;  /* 0x0000001004557819 */ /* 0x040fe400000006ff */
[----:B------:R-:W-:Y:S01]  /*9200*/  LOP3.LUT R84, R4, 0xffff0000, RZ, 0xc0, !PT ;  /* 0xffff000004547812 */ /* 0x000fe200078ec0ff */
[C---:B------:R-:W-:Y:S01]  /*9210*/  IMAD.U32 R4, R64.reuse, 0x10000, RZ ;  /* 0x0001000040047824 */ /* 0x040fe200078e00ff */
        /* <DEDUP_REMOVED lines=30> */
.L_x_420:
[----:B------:R-:W-:Y:S05]  /*9400*/  BSYNC B0 ;  /* 0x0000000000007941 */ /* 0x000fea0003800000 */
.L_x_419:
        /* <DEDUP_REMOVED lines=50> */
.L_x_422:
[----:B------:R-:W-:Y:S05]  /*9730*/  BSYNC B0 ;  /* 0x0000000000007941 */ /* 0x000fea0003800000 */
.L_x_421:
        /* <DEDUP_REMOVED lines=50> */
.L_x_424:
[----:B------:R-:W-:Y:S05]  /*9a60*/  BSYNC B0 ;  /* 0x0000000000007941 */ /* 0x000fea0003800000 */
.L_x_423:
[----:B-1----:R-:W-:-:S04]  /*9a70*/  IADD3 R4, R11, 0x28, RZ ;  /* 0x000000280b047810 */ /* 0x002fc80007ffe0ff */
        /* <DEDUP_REMOVED lines=48> */
.L_x_414:
[----:B------:R-:W-:Y:S05]  /*9d80*/  BSYNC B1 ;  /* 0x0000000000017941 */ /* 0x000fea0003800000 */
.L_x_413:
[----:B------:R-:W-:-:S04]  /*9d90*/  IADD3 R29, R29, 0x40, RZ ;  /* 0x000000401d1d7810 */ /* 0x000fc80007ffe0ff */
[----:B------:R-:W-:-:S13]  /*9da0*/  ISETP.GE.AND P0, PT, R29, R37, PT ;  /* 0x000000251d00720c */ /* 0x000fda0003f06270 */
[----:B------:R-:W-:Y:S05]  /*9db0*/  @P0 BRA `(.L_x_425) ;  /* 0x00004f6000000947 */ /* 0x000fea0003800000 */
[----:B------:R-:W-:Y:S01]  /*9dc0*/  ISETP.GE.AND P0, PT, R11, c[0x0][0x27c], PT ;  /* 0x00009f000b007a0c */ /* 0x000fe20003f06270 */
[----:B------:R-:W-:-:S12]  /*9dd0*/  BSSY B0, `(.L_x_426) ;  /* 0x0000030000007945 */ /* 0x000fd80003800000 */
[----:B------:R-:W-:Y:S05]  /*9de0*/  @P0 BRA `(.L_x_427) ;  /* 0x000002e000000947 */ /* 0x000fea0003800000 */
[----:B-1----:R-:W1:Y:S01]  /*9df0*/  LDS.128 R4, [R16+0x1000] ;  /* 0x0010000010047984 */ /* 0x002e620000000c00 */
        /* <DEDUP_REMOVED lines=45> */
.L_x_427:
[----:B------:R-:W-:Y:S05]  /*a0d0*/  BSYNC B0 ;  /* 0x0000000000007941 */ /* 0x000fea0003800000 */
.L_x_426:
        /* <DEDUP_REMOVED lines=50> */
.L_x_429:
[----:B------:R-:W-:Y:S05]  /*a400*/  BSYNC B0 ;  /* 0x0000000000007941 */ /* 0x000fea0003800000 */
.L_x_428:
        /* <DEDUP_REMOVED lines=50> */
.L_x_431:
[----:B------:R-:W-:Y:S05]  /*a730*/  BSYNC B0 ;  /* 0x0000000000007941 */ /* 0x000fea0003800000 */
.L_x_430:
        /* <DEDUP_REMOVED lines=23> */
[----:B------:R-:W-:Y:S01]  /*a8b0*/  FMUL.FTZ R20, R23, R4 ;  /* 0x0000000417147220 */ /* 0x000fe20000410000 */
[----:B------:R-:W-:Y:S01]  /*a8c0*/  SHF.L.U32 R31, R5, 0x10, RZ ;  /* 0x00000010051f7819 */ /* 0x000fe200000006ff */
[----:B------:R-:W-:Y:S01]  /*a8d0*/  FMUL.FTZ R23, R23, R7 ;  /* 0x0000000717177220 */ /* 0x000fe20000410000 */
[----:B------:R-:W-:Y:S01]  /*a8e0*/  LOP3.LUT R43, R5, 0xffff0000, RZ, 0xc0, !PT ;  /* 0xffff0000052b7812 */ /* 0x000fe200078ec0ff */
[----:B------:R-:W-:-:S02]  /*a8f0*/  FMUL.FTZ R5, R30, R19 ;  /* 0x000000131e057220 */ /* 0x000fc40000410000 */
[C---:B------:R-:W-:Y:S02]  /*a900*/  FFMA.FTZ R23, R29.reuse, R4, R23 ;  /* 0x000000041d177223 */ /* 0x040fe40000010017 */
[----:B------:R-:W-:Y:S01]  /*a910*/  FFMA.FTZ R20, R29, R7, -R20 ;  /* 0x000000071d147223 */ /* 0x000fe20000010814 */
[C---:B------:R-:W-:Y:S01]  /*a920*/  SHF.L.U32 R7, R21.reuse, 0x10, RZ ;  /* 0x0000001015077819 */ /* 0x040fe200000006ff */
        /* <DEDUP_REMOVED lines=19> */
.L_x_433:
[----:B------:R-:W-:Y:S05]  /*aa60*/  BSYNC B0 ;  /* 0x0000000000007941 */ /* 0x000fea0003800000 */
.L_x_432:
        /* <DEDUP_REMOVED lines=50> */
.L_x_435:
[----:B------:R-:W-:Y:S05]  /*ad90*/  BSYNC B0 ;  /* 0x0000000000007941 */ /* 0x000fea0003800000 */
.L_x_434:
[----:B------:R-:W-:-:S04]  /*ada0*/  IADD3 R11, R11, 0x28, RZ ;  /* 0x000000280b0b7810 */ /* 0x000fc80007ffe0ff */
[----:B------:R-:W-:-:S13]  /*adb0*/  ISETP.GE.AND P0, PT, R11, c[0x0][0x27c], PT ;  /* 0x00009f000b007a0c */ /* 0x000fda0003f06270 */
        /* <DEDUP_REMOVED lines=34> */
[----:B------:R-:W-:Y:S02]  /*afe0*/  FMUL.FTZ R6, R21, R4 ;  /* 0x0000000415067220 */ /* 0x000fe40000410000 */
[----:B------:R-:W-:Y:S02]  /*aff0*/  FMUL.FTZ R9, R29, R16 ;  /* 0x000000101d097220 */ /* 0x000fe40000410000 */
        /* <DEDUP_REMOVED lines=12> */
.L_x_408:
[----:B------:R-:W-:Y:S01]  /*b0c0*/  @P6 IMAD.HI.U32 R7, R6, c[0x0][0x2c8], RZ ;  /* 0x0000b20006076a27 */ /* 0x000fe200078e00ff */
[----:B------:R-:W-:Y:S01]  /*b0d0*/  BSSY B0, `(.L_x_436) ;  /* 0x0000047000007945 */ /* 0x000fe20003800000 */
[----:B------:R-:W-:Y:S01]  /*b0e0*/  CS2R R22, SRZ ;  /* 0x0000000000167805 */ /* 0x000fe2000001ff00 */
[----:B------:R-:W-:Y:S01]  /*b0f0*/  CS2R R54, SRZ ;  /* 0x0000000000367805 */ /* 0x000fe2000001ff00 */
[----:B------:R-:W-:Y:S01]  /*b100*/  IMAD.MOV.U32 R9, RZ, RZ, R19 ;  /* 0x000000ffff097224 */ /* 0x000fe200078e0013 */
[----:B------:R-:W-:Y:S01]  /*b110*/  @P6 SHF.R.U32.HI R6, RZ, c[0x0][0x2cc], R7 ;  /* 0x0000b300ff066a19 */ /* 0x000fe20000011607 */
[----:B------:R-:W-:Y:S01]  /*b120*/  IMAD.MOV.U32 R21, RZ, RZ, R17 ;  /* 0x000000ffff157224 */ /* 0x000fe200078e0011 */
[----:B------:R-:W-:Y:S01]  /*b130*/  CS2R R52, SRZ ;  /* 0x0000000000347805 */ /* 0x000fe2000001ff00 */
[----:B------:R-:W-:Y:S01]  /*b140*/  CS2R R62, SRZ ;  /* 0x00000000003e7805 */ /* 0x000fe2000001ff00 */
[----:B------:R-:W-:Y:S01]  /*b150*/  SHF.R.S32.HI R10, RZ, 0x1f, R6 ;  /* 0x0000001fff0a7819 */ /* 0x000fe20000011406 */
[----:B------:R-:W-:Y:S01]  /*b160*/  IMAD.WIDE.U32 R16, R6, c[0x0][0x280], R8 ;  /* 0x0000a00006107a25 */ /* 0x000fe200078e0008 */
        /* <DEDUP_REMOVED lines=14> */
[----:B------:R-:W-:Y:S01]  /*b250*/  LEA R6, P1, R16, c[0x0][0x270], 0x1 ;  /* 0x00009c0010067a11 */ /* 0x000fe200078208ff */
[----:B------:R-:W-:Y:S01]  /*b260*/  CS2R R68, SRZ ;  /* 0x0000000000447805 */ /* 0x000fe2000001ff00 */
[----:B------:R-:W-:Y:S01]  /*b270*/  IADD3 R10, R9, R10, RZ ;  /* 0x0000000a090a7210 */ /* 0x000fe20007ffe0ff */
[----:B------:R1:W2:Y:S01]  /*b280*/  SHFL.IDX PT, R18, R7, RZ, 0x1e1f ;  /* 0x001e1fff07127589 */ /* 0x0002a200000e0000 */
[----:B------:R-:W-:-:S02]  /*b290*/  IADD3 R30, R17, R30, RZ ;  /* 0x0000001e111e7210 */ /* 0x000fc40007ffe0ff */
[----:B------:R-:W-:Y:S01]  /*b2a0*/  LEA.HI.X R10, R8, c[0x0][0x28c], R10, 0x1, P0 ;  /* 0x0000a300080a7a11 */ /* 0x000fe200000f0c0a */
[----:B------:R1:W3:Y:S01]  /*b2b0*/  SHFL.IDX PT, R20, R6, RZ, 0x1e1f ;  /* 0x001e1fff06147589 */ /* 0x0002e200000e0000 */
[----:B------:R-:W-:Y:S02]  /*b2c0*/  ISETP.GE.AND P0, PT, R5, R4, PT ;  /* 0x000000040500720c */ /* 0x000fe40003f06270 */
[----:B------:R-:W-:Y:S01]  /*b2d0*/  LEA.HI.X R30, R16, c[0x0][0x274], R30, 0x1, P1 ;  /* 0x00009d00101e7a11 */ /* 0x000fe200008f0c1e */
[----:B------:R1:W4:Y:S04]  /*b2e0*/  SHFL.IDX PT, R19, R10, RZ, 0x1e1f ;  /* 0x001e1fff0a137589 */ /* 0x00032800000e0000 */
[----:B------:R1:W1:Y:S06]  /*b2f0*/  SHFL.IDX PT, R21, R30, RZ, 0x1e1f ;  /* 0x001e1fff1e157589 */ /* 0x00026c00000e0000 */
[----:B------:R-:W-:Y:S05]  /*b300*/  @P0 BRA `(.L_x_437) ;  /* 0x0000023000000947 */ /* 0x000fea0003800000 */
[C---:B------:R-:W-:Y:S01]  /*b310*/  ISETP.GE.AND P0, PT, R66.reuse, c[0x0][0x27c], PT ;  /* 0x00009f0042007a0c */ /* 0x040fe20003f06270 */
[----:B------:R-:W-:Y:S01]  /*b320*/  CS2R R74, SRZ ;  /* 0x00000000004a7805 */ /* 0x000fe2000001ff00 */
[----:B------:R-:W-:Y:S01]  /*b330*/  CS2R R72, SRZ ;  /* 0x0000000000487805 */ /* 0x000fe2000001ff00 */
[----:B------:R-:W-:Y:S01]  /*b340*/  CS2R R70, SRZ ;  /* 0x0000000000467805 */ /* 0x000fe2000001ff00 */
[----:B------:R-:W-:Y:S01]  /*b350*/  CS2R R68, SRZ ;  /* 0x0000000000447805 */ /* 0x000fe2000001ff00 */
[----:B------:R-:W-:-:S02]  /*b360*/  IADD3 R16, R66, 0x10, RZ ;  /* 0x0000001042107810 */ /* 0x000fc40007ffe0ff */
[----:B------:R-:W-:-:S06]  /*b370*/  IADD3 R9, R66, 0x20, RZ ;  /* 0x0000002042097810 */ /* 0x000fcc0007ffe0ff */
[----:B-1-3--:R-:W-:-:S04]  /*b380*/  @!P0 IMAD.WIDE R34, R66, 0x2, R20 ;  /* 0x0000000242228825 */ /* 0x00afc800078e0214 */
[----:B--2-4-:R-:W-:Y:S01]  /*b390*/  @!P0 IMAD.WIDE R32, R66, 0x2, R18 ;  /* 0x0000000242208825 */ /* 0x014fe200078e0212 */
[----:B------:R1:W5:Y:S01]  /*b3a0*/  @!P0 LD.E.128 R72, [R34.64] ;  /* 0x0000000c22488980 */ /* 0x000362000c101d00 */
[----:B------:R-:W-:-:S03]  /*b3b0*/  ISETP.GE.AND P1, PT, R16, c[0x0][0x27c], PT ;  /* 0x00009f0010007a0c */ /* 0x000fc60003f26270 */
[----:B------:R2:W5:Y:S01]  /*b3c0*/  @!P0 LD.E.128 R68, [R32.64] ;  /* 0x0000000c20448980 */ /* 0x000562000c101d00 */
[----:B------:R-:W-:Y:S01]  /*b3d0*/  ISETP.GE.AND P0, PT, R9, c[0x0][0x27c], PT ;  /* 0x00009f0009007a0c */ /* 0x000fe20003f06270 */
        /* <DEDUP_REMOVED lines=8> */
[----:B------:R-:W-:-:S04]  /*b460*/  @!P1 SHF.R.S32.HI R11, RZ, 0x1f, R16 ;  /* 0x0000001fff0b9819 */ /* 0x000fc80000011410 */
[----:B------:R-:W-:Y:S02]  /*b470*/  @!P0 SHF.R.S32.HI R8, RZ, 0x1f, R9 ;  /* 0x0000001fff088819 */ /* 0x000fe40000011409 */
[----:B------:R-:W-:Y:S02]  /*b480*/  @!P1 LEA.HI R11, R11, R16, RZ, 0x3 ;  /* 0x000000100b0b9211 */ /* 0x000fe400078f18ff */
[----:B------:R-:W-:Y:S02]  /*b490*/  @!P0 LEA.HI R8, R8, R9, RZ, 0x3 ;  /* 0x0000000908088211 */ /* 0x000fe400078f18ff */
[----:B------:R-:W-:Y:S02]  /*b4a0*/  @!P1 LOP3.LUT R11, R11, 0xfffffff8, RZ, 0xc0, !PT ;  /* 0xfffffff80b0b9812 */ /* 0x000fe400078ec0ff */
[----:B------:R-:W-:-:S03]  /*b4b0*/  @!P0 LOP3.LUT R8, R8, 0xfffffff8, RZ, 0xc0, !PT ;  /* 0xfffffff808088812 */ /* 0x000fc600078ec0ff */
[----:B------:R-:W-:-:S04]  /*b4c0*/  @!P1 IMAD.WIDE R16, R11, 0x2, R20 ;  /* 0x000000020b109825 */ /* 0x000fc800078e0214 */
[C---:B------:R-:W-:Y:S01]  /*b4d0*/  @!P0 IMAD.WIDE R20, R8.reuse, 0x2, R20 ;  /* 0x0000000208148825 */ /* 0x040fe200078e0214 */
[----:B------:R1:W5:Y:S03]  /*b4e0*/  @!P1 LD.E.128 R60, [R16.64] ;  /* 0x0000000c103c9980 */ /* 0x000366000c101d00 */
[--C-:B--2---:R-:W-:Y:S01]  /*b4f0*/  @!P1 IMAD.WIDE R32, R11, 0x2, R18.reuse ;  /* 0x000000020b209825 */ /* 0x104fe200078e0212 */
[----:B------:R1:W5:Y:S03]  /*b500*/  @!P0 LD.E.128 R52, [R20.64] ;  /* 0x0000000c14348980 */ /* 0x000366000c101d00 */
[----:B------:R-:W-:Y:S01]  /*b510*/  @!P0 IMAD.WIDE R8, R8, 0x2, R18 ;  /* 0x0000000208088825 */ /* 0x000fe200078e0212 */
[----:B------:R1:W5:Y:S04]  /*b520*/  @!P1 LD.E.128 R56, [R32.64] ;  /* 0x0000000c20389980 */ /* 0x000368000c101d00 */
[----:B------:R1:W5:Y:S02]  /*b530*/  @!P0 LD.E.128 R48, [R8.64] ;  /* 0x0000000c08308980 */ /* 0x000364000c101d00 */
.L_x_437:
[----:B------:R-:W-:Y:S05]  /*b540*/  BSYNC B0 ;  /* 0x0000000000007941 */ /* 0x000fea0003800000 */
.L_x_436:
[----:B-1----:R-:W-:Y:S01]  /*b550*/  IADD3 R8, R5, 0x40, RZ ;  /* 0x0000004005087810 */ /* 0x002fe20007ffe0ff */
[----:B-----5:R-:W-:Y:S01]  /*b560*/  IMAD.MOV.U32 R5, RZ, RZ, R54 ;  /* 0x000000ffff057224 */ /* 0x020fe200078e0036 */
[----:B------:R-:W1:Y:S01]  /*b570*/  SHFL.IDX PT, R31, R30, 0x1, 0x1e1f ;  /* 0x003e1f001e1f7f89 */ /* 0x000e6200000e0000 */
[----:B------:R-:W-:Y:S01]  /*b580*/  IMAD.MOV.U32 R11, RZ, RZ, R55 ;  /* 0x000000ffff0b7224 */ /* 0x000fe200078e0037 */
[----:B------:R-:W-:Y:S01]  /*b590*/  ISETP.GE.AND P0, PT, R8, R4, PT ;  /* 0x000000040800720c */ /* 0x000fe20003f06270 */
[----:B------:R-:W-:Y:S01]  /*b5a0*/  IMAD.MOV.U32 R9, RZ, RZ, R52 ;  /* 0x000000ffff097224 */ /* 0x000fe200078e0034 */
[----:B------:R4:W3:Y:S01]  /*b5b0*/  SHFL.IDX PT, R30, R6, 0x1, 0x1e1f ;  /* 0x003e1f00061e7f89 */ /* 0x0008e200000e0000 */
[----:B------:R-:W-:Y:S01]  /*b5c0*/  IMAD.MOV.U32 R8, RZ, RZ, R53 ;  /* 0x000000ffff087224 */ /* 0x000fe200078e0035 */
[----:B------:R-:W-:Y:S01]  /*b5d0*/  PRMT R92, R11, 0x5410, R5 ;  /* 0x000054100b5c7816 */ /* 0x000fe20000000005 */
[----:B------:R-:W-:Y:S01]  /*b5e0*/  IMAD.MOV.U32 R5, RZ, RZ, R62 ;  /* 0x000000ffff057224 */ /* 0x000fe200078e003e */
[----:B------:R-:W-:Y:S01]  /*b5f0*/  BSSY B0, `(.L_x_438) ;  /* 0x0000054000007945 */ /* 0x000fe20003800000 */
[----:B------:R-:W-:Y:S01]  /*b600*/  IMAD.MOV.U32 R11, RZ, RZ, R63 ;  /* 0x000000ffff0b7224 */ /* 0x000fe200078e003f */
[----:B------:R-:W-:Y:S01]  /*b610*/  PRMT R91, R8, 0x5410, R9 ;  /* 0x00005410085b7816 */ /* 0x000fe20000000009 */
[----:B------:R-:W-:Y:S01]  /*b620*/  IMAD.MOV.U32 R8, RZ, RZ, R61 ;  /* 0x000000ffff087224 */ /* 0x000fe200078e003d */
[----:B------:R-:W-:Y:S01]  /*b630*/  PRMT R101, R101, 0x5410, R5 ;  /* 0x0000541065657816 */ /* 0x000fe20000000005 */
[----:B------:R-:W-:Y:S01]  /*b640*/  IMAD.MOV.U32 R5, RZ, RZ, R74 ;  /* 0x000000ffff057224 */ /* 0x000fe200078e004a */
[----:B------:R-:W-:Y:S01]  /*b650*/  MOV R9, R60 ;  /* 0x0000003c00097202 */ /* 0x000fe20000000f00 */
[----:B---3--:R-:W-:Y:S01]  /*b660*/  CS2R R20, SRZ ;  /* 0x0000000000147805 */ /* 0x008fe2000001ff00 */
[----:B------:R-:W-:Y:S01]  /*b670*/  PRMT R101, R11, 0x7610, R101 ;  /* 0x000076100b657816 */ /* 0x000fe20000000065 */
[----:B------:R-:W-:Y:S01]  /*b680*/  IMAD.MOV.U32 R11, RZ, RZ, R75 ;  /* 0x000000ffff0b7224 */ /* 0x000fe200078e004b */
[----:B------:R-:W-:Y:S01]  /*b690*/  PRMT R95, R8, 0x5410, R9 ;  /* 0x00005410085f7816 */ /* 0x000fe20000000009 */
[----:B------:R-:W-:Y:S01]  /*b6a0*/  IMAD.MOV.U32 R9, RZ, RZ, R72 ;  /* 0x000000ffff097224 */ /* 0x000fe200078e0048 */
[----:B------:R-:W-:Y:S01]  /*b6b0*/  PRMT R107, R107, 0x5410, R5 ;  /* 0x000054106b6b7816 */ /* 0x000fe20000000005 */
[----:B------:R-:W-:Y:S01]  /*b6c0*/  IMAD.MOV.U32 R5, RZ, RZ, R50 ;  /* 0x000000ffff057224 */ /* 0x000fe200078e0032 */
[----:B------:R-:W-:Y:S01]  /*b6d0*/  MOV R8, R73 ;  /* 0x0000004900087202 */ /* 0x000fe20000000f00 */
[----:B------:R-:W-:Y:S01]  /*b6e0*/  CS2R R38, SRZ ;  /* 0x0000000000267805 */ /* 0x000fe2000001ff00 */
[----:B------:R-:W-:Y:S01]  /*b6f0*/  PRMT R107, R11, 0x7610, R107 ;  /* 0x000076100b6b7816 */ /* 0x000fe2000000006b */
[----:B------:R-:W-:Y:S01]  /*b700*/  IMAD.MOV.U32 R11, RZ, RZ, R51 ;  /* 0x000000ffff0b7224 */ /* 0x000fe200078e0033 */
[----:B------:R-:W-:Y:S01]  /*b710*/  PRMT R106, R8, 0x5410, R9 ;  /* 0x00005410086a7816 */ /* 0x000fe20000000009 */
[----:B------:R-:W-:Y:S01]  /*b720*/  IMAD.MOV.U32 R9, RZ, RZ, R48 ;  /* 0x000000ffff097224 */ /* 0x000fe200078e0030 */
[----:B------:R-:W-:Y:S01]  /*b730*/  PRMT R90, R90, 0x5410, R5 ;  /* 0x000054105a5a7816 */ /* 0x000fe20000000005 */
[----:B------:R-:W-:Y:S01]  /*b740*/  IMAD.MOV.U32 R8, RZ, RZ, R49 ;  /* 0x000000ffff087224 */ /* 0x000fe200078e0031 */
[----:B------:R-:W-:Y:S01]  /*b750*/  MOV R5, R58 ;  /* 0x0000003a00057202 */ /* 0x000fe20000000f00 */
[----:B----4-:R-:W-:Y:S01]  /*b760*/  IMAD.MOV.U32 R6, RZ, RZ, R56 ;  /* 0x000000ffff067224 */ /* 0x010fe200078e0038 */
[----:B------:R-:W-:Y:S01]  /*b770*/  PRMT R90, R11, 0x7610, R90 ;  /* 0x000076100b5a7816 */ /* 0x000fe2000000005a */
[----:B------:R-:W-:Y:S01]  /*b780*/  CS2R R36, SRZ ;  /* 0x0000000000247805 */ /* 0x000fe2000001ff00 */
[----:B------:R-:W-:Y:S01]  /*b790*/  PRMT R89, R8, 0x5410, R9 ;  /* 0x0000541008597816 */ /* 0x000fe20000000009 */
[----:B------:R-:W-:Y:S01]  /*b7a0*/  IMAD.MOV.U32 R8, RZ, RZ, R59 ;  /* 0x000000ffff087224 */ /* 0x000fe200078e003b */
[----:B------:R-:W-:Y:S01]  /*b7b0*/  PRMT R94, R94, 0x5410, R5 ;  /* 0x000054105e5e7816 */ /* 0x000fe20000000005 */
[----:B------:R-:W-:Y:S01]  /*b7c0*/  IMAD.MOV.U32 R5, RZ, RZ, R57 ;  /* 0x000000ffff057224 */ /* 0x000fe200078e0039 */
[----:B------:R-:W3:Y:S01]  /*b7d0*/  SHFL.IDX PT, R11, R10, 0x1, 0x1e1f ;  /* 0x003e1f000a0b7f89 */ /* 0x000ee200000e0000 */
[----:B------:R-:W-:Y:S01]  /*b7e0*/  CS2R R46, SRZ ;  /* 0x00000000002e7805 */ /* 0x000fe2000001ff00 */
[----:B------:R-:W-:Y:S01]  /*b7f0*/  PRMT R94, R8, 0x7610, R94 ;  /* 0x00007610085e7816 */ /* 0x000fe2000000005e */
[----:B------:R-:W-:Y:S01]  /*b800*/  IMAD.MOV.U32 R8, RZ, RZ, R70 ;  /* 0x000000ffff087224 */ /* 0x000fe200078e0046 */
[----:B------:R-:W-:Y:S01]  /*b810*/  PRMT R93, R5, 0x5410, R6 ;  /* 0x00005410055d7816 */ /* 0x000fe20000000006 */
[----:B------:R4:W2:Y:S01]  /*b820*/  SHFL.IDX PT, R10, R7, 0x1, 0x1e1f ;  /* 0x003e1f00070a7f89 */ /* 0x0008a200000e0000 */
[----:B------:R-:W-:Y:S01]  /*b830*/  IMAD.MOV.U32 R6, RZ, RZ, R68 ;  /* 0x000000ffff067224 */ /* 0x000fe200078e0044 */
[----:B------:R-:W-:Y:S01]  /*b840*/  CS2R R44, SRZ ;  /* 0x00000000002c7805 */ /* 0x000fe2000001ff00 */
[----:B------:R-:W-:Y:S01]  /*b850*/  IMAD.MOV.U32 R5, RZ, RZ, R69 ;  /* 0x000000ffff057224 */ /* 0x000fe200078e0045 */
[----:B--2---:R-:W-:Y:S01]  /*b860*/  CS2R R18, SRZ ;  /* 0x0000000000127805 */ /* 0x004fe2000001ff00 */
[----:B------:R-:W-:Y:S01]  /*b870*/  CS2R R16, SRZ ;  /* 0x0000000000107805 */ /* 0x000fe2000001ff00 */
[----:B------:R-:W-:Y:S01]  /*b880*/  CS2R R34, SRZ ;  /* 0x0000000000227805 */ /* 0x000fe2000001ff00 */
[----:B------:R-:W-:Y:S01]  /*b890*/  CS2R R32, SRZ ;  /* 0x0000000000207805 */ /* 0x000fe2000001ff00 */
[----:B------:R-:W-:Y:S01]  /*b8a0*/  PRMT R104, R5, 0x5410, R6 ;  /* 0x0000541005687816 */ /* 0x000fe20000000006 */
[----:B------:R-:W-:Y:S01]  /*b8b0*/  CS2R R42, SRZ ;  /* 0x00000000002a7805 */ /* 0x000fe2000001ff00 */
[----:B------:R-:W-:Y:S01]  /*b8c0*/  CS2R R40, SRZ ;  /* 0x0000000000287805 */ /* 0x000fe2000001ff00 */
[----:B----4-:R-:W-:-:S04]  /*b8d0*/  MOV R7, R71 ;  /* 0x0000004700077202 */ /* 0x010fc80000000f00 */
[----:B------:R-:W-:Y:S01]  /*b8e0*/  PRMT R105, R7, 0x5410, R8 ;  /* 0x0000541007697816 */ /* 0x000fe20000000008 */
[----:B------:R-:W-:Y:S05]  /*b8f0*/  @P0 BRA `(.L_x_439) ;  /* 0x0000023000000947 */ /* 0x000fea0003800000 */
[C---:B-1-3--:R-:W-:Y:S01]  /*b900*/  ISETP.GE.AND P0, PT, R66.reuse, c[0x0][0x27c], PT ;  /* 0x00009f0042007a0c */ /* 0x04afe20003f06270 */
[----:B------:R-:W-:Y:S01]  /*b910*/  CS2R R46, SRZ ;  /* 0x00000000002e7805 */ /* 0x000fe2000001ff00 */
[----:B------:R-:W-:Y:S01]  /*b920*/  CS2R R44, SRZ ;  /* 0x00000000002c7805 */ /* 0x000fe2000001ff00 */
[----:B------:R-:W-:Y:S01]  /*b930*/  CS2R R42, SRZ ;  /* 0x00000000002a7805 */ /* 0x000fe2000001ff00 */
[----:B------:R-:W-:Y:S01]  /*b940*/  CS2R R40, SRZ ;  /* 0x0000000000287805 */ /* 0x000fe2000001ff00 */
[C---:B------:R-:W-:Y:S02]  /*b950*/  IADD3 R8, R66.reuse, 0x10, RZ ;  /* 0x0000001042087810 */ /* 0x040fe40007ffe0ff */
[----:B------:R-:W-:Y:S02]  /*b960*/  IADD3 R6, R66, 0x20, RZ ;  /* 0x0000002042067810 */ /* 0x000fe40007ffe0ff */
[----:B------:R-:W-:-:S04]  /*b970*/  ISETP.GE.AND P1, PT, R8, c[0x0][0x27c], PT ;  /* 0x00009f0008007a0c */ /* 0x000fc80003f26270 */
[----:B------:R-:W-:-:S04]  /*b980*/  @!P0 IMAD.WIDE R18, R66, 0x2, R30 ;  /* 0x0000000242128825 */ /* 0x000fc800078e021e */
[----:B------:R-:W-:Y:S01]  /*b990*/  @!P0 IMAD.WIDE R16, R66, 0x2, R10 ;  /* 0x0000000242108825 */ /* 0x000fe200078e020a */
[----:B------:R1:W5:Y:S04]  /*b9a0*/  @!P0 LD.E.128 R44, [R18.64] ;  /* 0x0000000c122c8980 */ /* 0x000368000c101d00 */
[----:B------:R2:W5:Y:S01]  /*b9b0*/  @!P0 LD.E.128 R40, [R16.64] ;  /* 0x0000000c10288980 */ /* 0x000562000c101d00 */
[----:B------:R-:W-:Y:S01]  /*b9c0*/  ISETP.GE.AND P0, PT, R6, c[0x0][0x27c], PT ;  /* 0x00009f0006007a0c */ /* 0x000fe20003f06270 */
[----:B------:R-:W-:Y:S01]  /*b9d0*/  CS2R R38, SRZ ;  /* 0x0000000000267805 */ /* 0x000fe2000001ff00 */
[----:B------:R-:W-:Y:S01]  /*b9e0*/  @!P1 SHF.R.S32.HI R7, RZ, 0x1f, R8 ;  /* 0x0000001fff079819 */ /* 0x000fe20000011408 */
[----:B------:R-:W-:Y:S01]  /*b9f0*/  CS2R R36, SRZ ;  /* 0x0000000000247805 */ /* 0x000fe2000001ff00 */
[----:B------:R-:W-:Y:S01]  /*ba00*/  CS2R R34, SRZ ;  /* 0x0000000000227805 */ /* 0x000fe2000001ff00 */
[----:B------:R-:W-:Y:S01]  /*ba10*/  CS2R R32, SRZ ;  /* 0x0000000000207805 */ /* 0x000fe2000001ff00 */
[----:B------:R-:W-:Y:S01]  /*ba20*/  @!P1 LEA.HI R7, R7, R8, RZ, 0x3 ;  /* 0x0000000807079211 */ /* 0x000fe200078f18ff */
[----:B------:R-:W-:Y:S01]  /*ba30*/  CS2R R22, SRZ ;  /* 0x0000000000167805 */ /* 0x000fe2000001ff00 */
[----:B------:R-:W-:-:S02]  /*ba40*/  CS2R R20, SRZ ;  /* 0x0000000000147805 */ /* 0x000fc4000001ff00 */
[----:B------:R-:W-:-:S03]  /*ba50*/  @!P1 LOP3.LUT R7, R7, 0xfffffff8, RZ, 0xc0, !PT ;  /* 0xfffffff807079812 */ /* 0x000fc600078ec0ff */
[----:B------:R-:W-:Y:S02]  /*ba60*/  @!P0 SHF.R.S32.HI R5, RZ, 0x1f, R6 ;  /* 0x0000001fff058819 */ /* 0x000fe40000011406 */
[----:B------:R-:W-:Y:S02]  /*ba70*/  @!P1 IMAD.WIDE R8, R7, 0x2, R30 ;  /* 0x0000000207089825 */ /* 0x000fe400078e021e */
[----:B------:R-:W-:Y:S02]  /*ba80*/  @!P0 LEA.HI R5, R5, R6, RZ, 0x3 ;  /* 0x0000000605058211 */ /* 0x000fe400078f18ff */
[----:B------:R-:W-:Y:S01]  /*ba90*/  @!P1 IMAD.WIDE R6, R7, 0x2, R10 ;  /* 0x0000000207069825 */ /* 0x000fe200078e020a */
[----:B-1----:R-:W-:Y:S01]  /*baa0*/  CS2R R18, SRZ ;  /* 0x0000000000127805 */ /* 0x002fe2000001ff00 */
[----:B------:R-:W-:Y:S01]  /*bab0*/  @!P0 LOP3.LUT R5, R5, 0xfffffff8, RZ, 0xc0, !PT ;  /* 0xfffffff805058812 */ /* 0x000fe200078ec0ff */
[----:B------:R1:W5:Y:S01]  /*bac0*/  @!P1 LD.E.128 R36, [R8.64] ;  /* 0x0000000c08249980 */ /* 0x000362000c101d00 */
[----:B--2---:R-:W-:-:S03]  /*bad0*/  CS2R R16, SRZ ;  /* 0x0000000000107805 */ /* 0x004fc6000001ff00 */
[C---:B------:R-:W-:Y:S01]  /*bae0*/  @!P0 IMAD.WIDE R30, R5.reuse, 0x2, R30 ;  /* 0x00000002051e8825 */ /* 0x040fe200078e021e */
[----:B------:R1:W5:Y:S03]  /*baf0*/  @!P1 LD.E.128 R32, [R6.64] ;  /* 0x0000000c06209980 */ /* 0x000366000c101d00 */
[----:B------:R-:W-:Y:S01]  /*bb00*/  @!P0 IMAD.WIDE R10, R5, 0x2, R10 ;  /* 0x00000002050a8825 */ /* 0x000fe200078e020a */
[----:B------:R1:W5:Y:S04]  /*bb10*/  @!P0 LD.E.128 R20, [R30.64] ;  /* 0x0000000c1e148980 */ /* 0x000368000c101d00 */
[----:B------:R1:W5:Y:S02]  /*bb20*/  @!P0 LD.E.128 R16, [R10.64] ;  /* 0x0000000c0a108980 */ /* 0x000364000c101d00 */
.L_x_439:
[----:B-1-3--:R-:W-:Y:S05]  /*bb30*/  BSYNC B0 ;  /* 0x0000000000007941 */ /* 0x00afea0003800000 */
.L_x_438:
[----:B-----5:R-:W-:Y:S01]  /*bb40*/  IMAD.MOV.U32 R5, RZ, RZ, R22 ;  /* 0x000000ffff057224 */ /* 0x020fe200078e0016 */
[----:B------:R-:W-:-:S04]  /*bb50*/  DEPBAR.LE SB0, 0x1 ;  /* 0x000080400000791a */ /* 0x000fc80000000000 */
[----:B------:R-:W-:Y:S01]  /*bb60*/  IMAD.MOV.U32 R8, RZ, RZ, R23 ;  /* 0x000000ffff087224 */ /* 0x000fe200078e0017 */
[----:B------:R-:W-:Y:S01]  /*bb70*/  BSSY B1, `(.L_x_440) ;  /* 0x000019d000017945 */ /* 0x000fe20003800000 */
[----:B------:R-:W-:Y:S02]  /*bb80*/  IMAD.MOV.U32 R7, RZ, RZ, R20 ;  /* 0x000000ffff077224 */ /* 0x000fe400078e0014 */
[----:B------:R-:W-:Y:S01]  /*bb90*/  IMAD.MOV.U32 R6, RZ, RZ, R21 ;  /* 0x000000ffff067224 */ /* 0x000fe200078e0015 */
[----:B------:R-:W-:Y:S01]  /*bba0*/  PRMT R65, R8, 0x5410, R5 ;  /* 0x0000541008417816 */ /* 0x000fe20000000005 */
[----:B------:R-:W-:Y:S01]  /*bbb0*/  IMAD.MOV.U32 R5, RZ, RZ, R38 ;  /* 0x000000ffff057224 */ /* 0x000fe200078e0026 */
[----:B------:R-:W-:Y:S01]  /*bbc0*/  MOV R8, R39 ;  /* 0x0000002700087202 */ /* 0x000fe20000000f00 */
[----:B------:R-:W-:Y:S01]  /*bbd0*/  IMAD.IADD R87, R4, 0x1, -R77 ;  /* 0x0000000104577824 */ /* 0x000fe200078e0a4d */
[----:B------:R-:W-:Y:S01]  /*bbe0*/  PRMT R64, R6, 0x5410, R7 ;  /* 0x0000541006407816 */ /* 0x000fe20000000007 */
[----:B------:R-:W-:Y:S01]  /*bbf0*/  IMAD.MOV.U32 R7, RZ, RZ, R36 ;  /* 0x000000ffff077224 */ /* 0x000fe200078e0024 */
[----:B------:R-:W-:Y:S01]  /*bc00*/  PRMT R82, R82, 0x5410, R5 ;  /* 0x0000541052527816 */ /* 0x000fe20000000005 */
[----:B------:R-:W-:Y:S01]  /*bc10*/  IMAD.MOV.U32 R6, RZ, RZ, R37 ;  /* 0x000000ffff067224 */ /* 0x000fe200078e0025 */
[----:B------:R-:W-:Y:S01]  /*bc20*/  IMNMX R87, R87, 0x80, PT ;  /* 0x0000008057577817 */ /* 0x000fe20003800200 */
[----:B------:R-:W-:Y:S01]  /*bc30*/  IMAD.MOV.U32 R5, RZ, RZ, R46 ;  /* 0x000000ffff057224 */ /* 0x000fe200078e002e */
[----:B------:R-:W-:Y:S01]  /*bc40*/  PRMT R82, R8, 0x7610, R82 ;  /* 0x0000761008527816 */ /* 0x000fe20000000052 */
[----:B------:R-:W-:Y:S01]  /*bc50*/  IMAD.MOV.U32 R8, RZ, RZ, R47 ;  /* 0x000000ffff087224 */ /* 0x000fe200078e002f */
[----:B------:R-:W-:Y:S01]  /*bc60*/  PRMT R81, R6, 0x5410, R7 ;  /* 0x0000541006517816 */ /* 0x000fe20000000007 */
[----:B------:R-:W-:Y:S01]  /*bc70*/  IMAD.MOV.U32 R6, RZ, RZ, R45 ;  /* 0x000000ffff067224 */ /* 0x000fe200078e002d */
[----:B------:R-:W-:Y:S01]  /*bc80*/  PRMT R86, R86, 0x5410, R5 ;  /* 0x0000541056567816 */ /* 0x000fe20000000005 */
[----:B------:R-:W-:Y:S01]  /*bc90*/  IMAD.MOV.U32 R5, RZ, RZ, R18 ;  /* 0x000000ffff057224 */ /* 0x000fe200078e0012 */
[----:B------:R-:W-:Y:S01]  /*bca0*/  MOV R7, R44 ;  /* 0x0000002c00077202 */ /* 0x000fe20000000f00 */
[----:B------:R-:W-:Y:S01]  /*bcb0*/  IMAD.MOV.U32 R4, RZ, RZ, R33 ;  /* 0x000000ffff047224 */ /* 0x000fe200078e0021 */
[----:B------:R-:W-:Y:S01]  /*bcc0*/  BAR.SYNC.DEFER_BLOCKING 0x0 ;  /* 0x0000000000007b1d */ /* 0x000fe20000010000 */
[----:B------:R-:W-:-:S02]  /*bcd0*/  ISETP.GE.AND P0, PT, R29, R87, PT ;  /* 0x000000571d00720c */ /* 0x000fc40003f06270 */
[----:B------:R-:W-:Y:S01]  /*bce0*/  PRMT R85, R6, 0x5410, R7 ;  /* 0x0000541006557816 */ /* 0x000fe20000000007 */
[----:B------:R-:W-:Y:S01]  /*bcf0*/  IMAD.MOV.U32 R6, RZ, RZ, R17 ;  /* 0x000000ffff067224 */ /* 0x000fe200078e0011 */
[----:B------:R-:W-:Y:S01]  /*bd00*/  PRMT R31, R31, 0x5410, R5 ;  /* 0x000054101f1f7816 */ /* 0x000fe20000000005 */
[----:B------:R-:W-:Y:S01]  /*bd10*/  IMAD.MOV.U32 R5, RZ, RZ, R34 ;  /* 0x000000ffff057224 */ /* 0x000fe200078e0022 */
[----:B------:R-:W-:Y:S02]  /*bd20*/  MOV R7, R16 ;  /* 0x0000001000077202 */ /* 0x000fe40000000f00 */
[----:B------:R-:W-:Y:S01]  /*bd30*/  PRMT R86, R8, 0x7610, R86 ;  /* 0x0000761008567816 */ /* 0x000fe20000000056 */
[----:B------:R-:W-:Y:S01]  /*bd40*/  IMAD.MOV.U32 R8, RZ, RZ, R19 ;  /* 0x000000ffff087224 */ /* 0x000fe200078e0013 */
[----:B------:R-:W-:Y:S01]  /*bd50*/  PRMT R30, R6, 0x5410, R7 ;  /* 0x00005410061e7816 */ /* 0x000fe20000000007 */
[----:B------:R-:W-:Y:S01]  /*bd60*/  IMAD.MOV.U32 R6, RZ, RZ, R35 ;  /* 0x000000ffff067224 */ /* 0x000fe200078e0023 */
[----:B------:R-:W-:Y:S01]  /*bd70*/  PRMT R80, R80, 0x5410, R5 ;  /* 0x0000541050507816 */ /* 0x000fe20000000005 */
[----:B------:R-:W-:Y:S01]  /*bd80*/  IMAD.MOV.U32 R7, RZ, RZ, R42 ;  /* 0x000000ffff077224 */ /* 0x000fe200078e002a */
[----:B------:R-:W-:-:S02]  /*bd90*/  MOV R5, R32 ;  /* 0x0000002000057202 */ /* 0x000fc40000000f00 */
[----:B------:R-:W-:Y:S02]  /*bda0*/  PRMT R80, R6, 0x7610, R80 ;  /* 0x0000761006507816 */ /* 0x000fe40000000050 */
[----:B------:R-:W-:Y:S01]  /*bdb0*/  PRMT R67, R4, 0x5410, R5 ;  /* 0x0000541004437816 */ /* 0x000fe20000000005 */
[----:B------:R-:W-:Y:S01]  /*bdc0*/  IMAD.MOV.U32 R5, RZ, RZ, R40 ;  /* 0x000000ffff057224 */ /* 0x000fe200078e0028 */
[----:B------:R-:W-:Y:S01]  /*bdd0*/  MOV R6, R43 ;  /* 0x0000002b00067202 */ /* 0x000fe20000000f00 */
[----:B------:R-:W-:Y:S01]  /*bde0*/  IMAD.MOV.U32 R4, RZ, RZ, R41 ;  /* 0x000000ffff047224 */ /* 0x000fe200078e0029 */
[----:B------:R-:W-:Y:S02]  /*bdf0*/  PRMT R31, R8, 0x7610, R31 ;  /* 0x00007610081f7816 */ /* 0x000fe4000000001f */
[----:B------:R-:W-:Y:S02]  /*be00*/  PRMT R84, R6, 0x5410, R7 ;  /* 0x0000541006547816 */ /* 0x000fe40000000007 */
[----:B------:R-:W-:Y:S01]  /*be10*/  PRMT R83, R4, 0x5410, R5 ;  /* 0x0000541004537816 */ /* 0x000fe20000000005 */
[----:B------:R-:W-:Y:S05]  /*be20*/  @P0 BRA `(.L_x_441) ;  /* 0x0000171000000947 */ /* 0x000fea0003800000 */
[----:B------:R-:W-:Y:S01]  /*be30*/  ISETP.GE.AND P0, PT, R66, c[0x0][0x27c], PT ;  /* 0x00009f0042007a0c */ /* 0x000fe20003f06270 */
[----:B------:R-:W-:-:S12]  /*be40*/  BSSY B0, `(.L_x_442) ;  /* 0x0000075000007945 */ /* 0x000fd80003800000 */
[----:B------:R-:W-:Y:S05]  /*be50*/  @P0 BRA `(.L_x_443) ;  /* 0x0000073000000947 */ /* 0x000fea0003800000 */
[----:B------:R-:W-:Y:S01]  /*be60*/  IMAD.MOV.U32 R6, RZ, RZ, c[0x0][0x27c] ;  /* 0x00009f00ff067624 */ /* 0x000fe200078e00ff */
[----:B------:R-:W-:Y:S01]  /*be70*/  LEA.HI R4, R29, R29, RZ, 0x1 ;  /* 0x0000001d1d047211 */ /* 0x000fe200078f08ff */
[----:B------:R-:W-:Y:S01]  /*be80*/  IMAD.SHL.U32 R9, R244, 0x40, RZ ;  /* 0x00000040f4097824 */ /* 0x000fe200078e00ff */
[----:B------:R-:W-:Y:S02]  /*be90*/  SHF.R.U64 R68, R68, 0x10, R69 ;  /* 0x0000001044447819 */ /* 0x000fe40000001245 */
[----:B------:R-:W-:Y:S02]  /*bea0*/  LEA.HI R6, R6, R88, RZ, 0x1d ;  /* 0x0000005806067211 */ /* 0x000fe400078fe8ff */
[----:B------:R-:W-:Y:S02]  /*beb0*/  LOP3.LUT R4, R4, 0x7fffffe, RZ, 0xc0, !PT ;  /* 0x07fffffe04047812 */ /* 0x000fe400078ec0ff */
[----:B------:R-:W-:Y:S02]  /*bec0*/  SHF.R.S32.HI R5, RZ, 0x1f, R6 ;  /* 0x0000001fff057819 */ /* 0x000fe40000011406 */
[----:B------:R-:W-:Y:S01]  /*bed0*/  LOP3.LUT R9, R9, 0xc0, RZ, 0xc0, !PT ;  /* 0x000000c009097812 */ /* 0x000fe200078ec0ff */
[----:B------:R-:W-:Y:S01]  /*bee0*/  IMAD.IADD R4, R29, 0x1, -R4 ;  /* 0x000000011d047824 */ /* 0x000fe200078e0a04 */
[----:B------:R-:W-:Y:S01]  /*bef0*/  LEA.HI R5, R5, R6, RZ, 0x2 ;  /* 0x0000000605057211 */ /* 0x000fe200078f10ff */
[----:B------:R-:W-:Y:S01]  /*bf00*/  IMAD.SHL.U32 R6, R6, 0x8, RZ ;  /* 0x0000000806067824 */ /* 0x000fe200078e00ff */
[----:B------:R-:W-:Y:S01]  /*bf10*/  LOP3.LUT R7, R9, 0x18, R66, 0xf8, !PT ;  /* 0x0000001809077812 */ /* 0x000fe200078ef842 */
[----:B------:R-:W-:Y:S01]  /*bf20*/  IMAD R4, R25, 0x8, R4 ;  /* 0x0000000819047824 */ /* 0x000fe200078e0204 */
[----:B------:R-:W-:-:S02]  /*bf30*/  SHF.R.U32.HI R8, RZ, 0x3, R9 ;  /* 0x00000003ff087819 */ /* 0x000fc40000011609 */
[----:B------:R-:W-:Y:S01]  /*bf40*/  LOP3.LUT R6, R9, 0x18, R6, 0xf8, !PT ;  /* 0x0000001809067812 */ /* 0x000fe200078ef806 */
[----:B------:R-:W-:Y:S01]  /*bf50*/  IMAD.SHL.U32 R4, R4, 0x20, RZ ;  /* 0x0000002004047824 */ /* 0x000fe200078e00ff */
[----:B------:R-:W-:Y:S02]  /*bf60*/  SHF.L.U32 R5, R5, 0xa, RZ ;  /* 0x0000000a05057819 */ /* 0x000fe400000006ff */
[-C--:B------:R-:W-:Y:S02]  /*bf70*/  LOP3.LUT R7, R7, R8.reuse, RZ, 0x3c, !PT ;  /* 0x0000000807077212 */ /* 0x080fe400078e3cff */
[----:B------:R-:W-:Y:S02]  /*bf80*/  LOP3.LUT R6, R6, R8, RZ, 0x3c, !PT ;  /* 0x0000000806067212 */ /* 0x000fe400078e3cff */
[----:B------:R-:W-:Y:S01]  /*bf90*/  LOP3.LUT R5, R5, 0x7ffff000, RZ, 0xc0, !PT ;  /* 0x7ffff00005057812 */ /* 0x000fe200078ec0ff */
[----:B------:R-:W-:Y:S01]  /*bfa0*/  IMAD.IADD R7, R4, 0x1, R7 ;  /* 0x0000000104077824 */ /* 0x000fe200078e0207 */
[----:B------:R-:W-:-:S02]  /*bfb0*/  SHF.R.U64 R72, R72, 0x10, R73 ;  /* 0x0000001048487819 */ /* 0x000fc40000001249 */
[----:B------:R-:W-:Y:S01]  /*bfc0*/  IADD3 R102, R6, R5, R4 ;  /* 0x0000000506667210 */ /* 0x000fe20007ffe004 */
[----:B------:R-:W-:Y:S01]  /*bfd0*/  IMAD.SHL.U32 R103, R7, 0x2, RZ ;  /* 0x0000000207677824 */ /* 0x000fe200078e00ff */
[----:B------:R-:W-:Y:S02]  /*bfe0*/  SHF.R.U64 R70, R70, 0x10, R71 ;  /* 0x0000001046467819 */ /* 0x000fe40000001247 */
[----:B------:R-:W-:Y:S01]  /*bff0*/  SHF.R.U64 R74, R74, 0x10, R75 ;  /* 0x000000104a4a7819 */ /* 0x000fe2000000124b */
[----:B------:R-:W-:Y:S01]  /*c000*/  IMAD.SHL.U32 R102, R102, 0x2, RZ ;  /* 0x0000000266667824 */ /* 0x000fe200078e00ff */
[----:B------:R-:W1:Y:S01]  /*c010*/  LDS.128 R8, [R103+0x6080] ;  /* 0x0060800067087984 */ /* 0x000e620000000c00 */
[----:B------:R-:W-:Y:S02]  /*c020*/  SHF.R.U32.HI R69, RZ, 0x10, R69 ;  /* 0x00000010ff457819 */ /* 0x000fe40000011645 */
[----:B------:R-:W-:Y:S01]  /*c030*/  SHF.R.U32.HI R71, RZ, 0x10, R71 ;  /* 0x00000010ff477819 */ /* 0x000fe20000011647 */
[----:B------:R-:W2:Y:S01]  /*c040*/  LDS.128 R4, [R102+0x6080] ;  /* 0x0060800066047984 */ /* 0x000ea20000000c00 */
[----:B------:R-:W-:-:S02]  /*c050*/  SHF.R.U32.HI R75, RZ, 0x10, R75 ;  /* 0x00000010ff4b7819 */ /* 0x000fc4000001164b */
[----:B------:R-:W-:Y:S02]  /*c060*/  PRMT R68, R104, 0x5432, R68 ;  /* 0x0000543268447816 */ /* 0x000fe40000000044 */
[----:B------:R-:W-:Y:S02]  /*c070*/  PRMT R72, R106, 0x5432, R72 ;  /* 0x000054326a487816 */ /* 0x000fe40000000048 */
[----:B------:R-:W-:Y:S01]  /*c080*/  PRMT R69, R104, 0x5410, R69 ;  /* 0x0000541068457816 */ /* 0x000fe20000000045 */
[----:B------:R-:W-:Y:S01]  /*c090*/  IMAD.U32 R110, R68, 0x10000, RZ ;  /* 0x00010000446e7824 */ /* 0x000fe200078e00ff */
[C---:B------:R-:W-:Y:S02]  /*c0a0*/  PRMT R70, R105.reuse, 0x5432, R70 ;  /* 0x0000543269467816 */ /* 0x040fe40000000046 */
[----:B------:R-:W-:Y:S02]  /*c0b0*/  PRMT R71, R105, 0x5410, R71 ;  /* 0x0000541069477816 */ /* 0x000fe40000000047 */
[----:B------:R-:W-:-:S02]  /*c0c0*/  PRMT R74, R107, 0x5432, R74 ;  /* 0x000054326b4a7816 */ /* 0x000fc4000000004a */
[----:B------:R-:W-:Y:S02]  /*c0d0*/  PRMT R75, R107, 0x5410, R75 ;  /* 0x000054106b4b7816 */ /* 0x000fe4000000004b */
[----:B------:R-:W-:Y:S02]  /*c0e0*/  SHF.L.U32 R111, R72, 0x10, RZ ;  /* 0x00000010486f7819 */ /* 0x000fe400000006ff */
[----:B------:R-:W-:Y:S02]  /*c0f0*/  SHF.R.U32.HI R73, RZ, 0x10, R73 ;  /* 0x00000010ff497819 */ /* 0x000fe40000011649 */
[----:B------:R-:W-:Y:S02]  /*c100*/  LOP3.LUT R68, R68, 0xffff0000, RZ, 0xc0, !PT ;  /* 0xffff000044447812 */ /* 0x000fe400078ec0ff */
[----:B------:R-:W-:Y:S02]  /*c110*/  PRMT R73, R106, 0x5410, R73 ;  /* 0x000054106a497816 */ /* 0x000fe40000000049 */
[----:B------:R-:W-:Y:S01]  /*c120*/  LOP3.LUT R115, R72, 0xffff0000, RZ, 0xc0, !PT ;  /* 0xffff000048737812 */ /* 0x000fe200078ec0ff */
[C---:B-1----:R-:W-:Y:S01]  /*c130*/  IMAD.U32 R105, R8.reuse, 0x10000, RZ ;  /* 0x0001000008697824 */ /* 0x042fe200078e00ff */
[----:B------:R-:W-:Y:S01]  /*c140*/  LOP3.LUT R104, R8, 0xffff0000, RZ, 0xc0, !PT ;  /* 0xffff000008687812 */ /* 0x000fe200078ec0ff */
[C---:B------:R-:W-:Y:S01]  /*c150*/  IMAD.U32 R8, R9.reuse, 0x10000, RZ ;  /* 0x0001000009087824 */ /* 0x040fe200078e00ff */
[----:B------:R-:W-:Y:S01]  /*c160*/  LOP3.LUT R107, R9, 0xffff0000, RZ, 0xc0, !PT ;  /* 0xffff0000096b7812 */ /* 0x000fe200078ec0ff */
[----:B--2---:R-:W-:Y:S01]  /*c170*/  IMAD.U32 R108, R4, 0x10000, RZ ;  /* 0x00010000046c7824 */ /* 0x004fe200078e00ff */
[----:B------:R-:W-:Y:S01]  /*c180*/  SHF.L.U32 R9, R11, 0x10, RZ ;  /* 0x000000100b097819 */ /* 0x000fe200000006ff */
[----:B------:R-:W-:Y:S01]  /*c190*/  IMAD.U32 R112, R7, 0x10000, RZ ;  /* 0x0001000007707824 */ /* 0x000fe200078e00ff */
[----:B------:R-:W-:Y:S01]  /*c1a0*/  LOP3.LUT R109, R11, 0xffff0000, RZ, 0xc0, !PT ;  /* 0xffff00000b6d7812 */ /* 0x000fe200078ec0ff */
[----:B------:R-:W-:Y:S01]  /*c1b0*/  IMAD.U32 R113, R6, 0x10000, RZ ;  /* 0x0001000006717824 */ /* 0x000fe200078e00ff */
[----:B------:R-:W-:Y:S01]  /*c1c0*/  LOP3.LUT R11, R4, 0xffff0000, RZ, 0xc0, !PT ;  /* 0xffff0000040b7812 */ /* 0x000fe200078ec0ff */
[C---:B------:R-:W-:Y:S01]  /*c1d0*/  IMAD.U32 R4, R5.reuse, 0x10000, RZ ;  /* 0x0001000005047824 */ /* 0x040fe200078e00ff */
[----:B------:R-:W-:Y:S01]  /*c1e0*/  LOP3.LUT R114, R5, 0xffff0000, RZ, 0xc0, !PT ;  /* 0xffff000005727812 */ /* 0x000fe200078ec0ff */
[----:B------:R-:W-:Y:S01]  /*c1f0*/  FMUL.FTZ R5, R108, R110 ;  /* 0x0000006e6c057220 */ /* 0x000fe20000410000 */
[----:B------:R-:W-:Y:S01]  /*c200*/  LOP3.LUT R6, R6, 0xffff0000, RZ, 0xc0, !PT ;  /* 0xffff000006067812 */ /* 0x000fe200078ec0ff */
[-C--:B------:R-:W-:Y:S01]  /*c210*/  FMUL.FTZ R108, R108, R111.reuse ;  /* 0x0000006f6c6c7220 */ /* 0x080fe20000410000 */
[----:B------:R-:W-:Y:S01]  /*c220*/  LOP3.LUT R7, R7, 0xffff0000, RZ, 0xc0, !PT ;  /* 0xffff000007077812 */ /* 0x000fe200078ec0ff */
[----:B------:R-:W-:-:S02]  /*c230*/  FFMA.FTZ R5, R105, R111, -R5 ;  /* 0x0000006f69057223 */ /* 0x000fc40000010805 */
[----:B------:R-:W-:Y:S02]  /*c240*/  FMUL.FTZ R72, R11, R68 ;  /* 0x000000440b487220 */ /* 0x000fe40000410000 */
[C---:B------:R-:W-:Y:S01]  /*c250*/  IMAD.U32 R111, R69.reuse, 0x10000, RZ ;  /* 0x00010000456f7824 */ /* 0x040fe200078e00ff */
[----:B------:R-:W-:Y:S01]  /*c260*/  LOP3.LUT R69, R69, 0xffff0000, RZ, 0xc0, !PT ;  /* 0xffff000045457812 */ /* 0x000fe200078ec0ff */
[----:B------:R-:W-:Y:S01]  /*c270*/  FFMA.FTZ R108, R105, R110, R108 ;  /* 0x0000006e696c7223 */ /* 0x000fe2000001006c */
[----:B------:R-:W-:Y:S01]  /*c280*/  SHF.L.U32 R110, R71, 0x10, RZ ;  /* 0x00000010476e7819 */ /* 0x000fe200000006ff */
[C---:B------:R-:W-:Y:S01]  /*c290*/  IMAD.U32 R105, R73.reuse, 0x10000, RZ ;  /* 0x0001000049697824 */ /* 0x040fe200078e00ff */
[----:B------:R-:W-:Y:S01]  /*c2a0*/  LOP3.LUT R73, R73, 0xffff0000, RZ, 0xc0, !PT ;  /* 0xffff000049497812 */ /* 0x000fe200078ec0ff */
[-C--:B------:R-:W-:Y:S01]  /*c2b0*/  FMUL.FTZ R11, R11, R115.reuse ;  /* 0x000000730b0b7220 */ /* 0x080fe20000410000 */
[----:B------:R-:W-:Y:S01]  /*c2c0*/  LOP3.LUT R71, R71, 0xffff0000, RZ, 0xc0, !PT ;  /* 0xffff000047477812 */ /* 0x000fe200078ec0ff */
[----:B------:R-:W-:-:S02]  /*c2d0*/  FFMA.FTZ R115, R104, R115, -R72 ;  /* 0x0000007368737223 */ /* 0x000fc40000010848 */
[C---:B------:R-:W-:Y:S02]  /*c2e0*/  FMUL.FTZ R72, R4.reuse, R111 ;  /* 0x0000006f04487220 */ /* 0x040fe40000410000 */
[----:B------:R-:W-:Y:S02]  /*c2f0*/  FMUL.FTZ R4, R4, R105 ;  /* 0x0000006904047220 */ /* 0x000fe40000410000 */
[----:B------:R-:W-:Y:S02]  /*c300*/  FFMA.FTZ R11, R104, R68, R11 ;  /* 0x00000044680b7223 */ /* 0x000fe4000001000b */
[C---:B------:R-:W-:Y:S01]  /*c310*/  IMAD.U32 R68, R75.reuse, 0x10000, RZ ;  /* 0x000100004b447824 */ /* 0x040fe200078e00ff */
[----:B------:R-:W-:Y:S01]  /*c320*/  LOP3.LUT R75, R75, 0xffff0000, RZ, 0xc0, !PT ;  /* 0xffff00004b4b7812 */ /* 0x000fe200078ec0ff */
[----:B------:R-:W-:Y:S02]  /*c330*/  FFMA.FTZ R111, R8, R111, R4 ;  /* 0x0000006f086f7223 */ /* 0x000fe40000010004 */
[----:B------:R-:W-:-:S02]  /*c340*/  FMUL.FTZ R4, R112, R110 ;  /* 0x0000006e70047220 */ /* 0x000fc40000410000 */
[----:B------:R-:W-:Y:S02]  /*c350*/  FFMA.FTZ R72, R8, R105, -R72 ;  /* 0x0000006908487223 */ /* 0x000fe40000010848 */
[-C--:B------:R-:W-:Y:S02]  /*c360*/  FMUL.FTZ R112, R112, R68.reuse ;  /* 0x0000004470707220 */ /* 0x080fe40000410000 */
[C---:B------:R-:W-:Y:S01]  /*c370*/  IMAD.U32 R8, R70.reuse, 0x10000, RZ ;  /* 0x0001000046087824 */ /* 0x040fe200078e00ff */
[----:B------:R-:W-:Y:S01]  /*c380*/  LOP3.LUT R70, R70, 0xffff0000, RZ, 0xc0, !PT ;  /* 0xffff000046467812 */ /* 0x000fe200078ec0ff */
[C---:B------:R-:W-:Y:S01]  /*c390*/  IMAD.U32 R104, R74.reuse, 0x10000, RZ ;  /* 0x000100004a687824 */ /* 0x040fe200078e00ff */
[----:B------:R-:W-:Y:S01]  /*c3a0*/  LOP3.LUT R74, R74, 0xffff0000, RZ, 0xc0, !PT ;  /* 0xffff00004a4a7812 */ /* 0x000fe200078ec0ff */
[C---:B------:R-:W-:Y:S02]  /*c3b0*/  FFMA.FTZ R68, R9.reuse, R68, -R4 ;  /* 0x0000004409447223 */ /* 0x040fe40000010804 */
[----:B------:R-:W-:-:S02]  /*c3c0*/  FFMA.FTZ R110, R9, R110, R112 ;  /* 0x0000006e096e7223 */ /* 0x000fc40000010070 */
[C---:B------:R-:W-:Y:S02]  /*c3d0*/  FMUL.FTZ R9, R113.reuse, R8 ;  /* 0x0000000871097220 */ /* 0x040fe40000410000 */
[C---:B------:R-:W-:Y:S01]  /*c3e0*/  IMAD.U32 R106, R10.reuse, 0x10000, RZ ;  /* 0x000100000a6a7824 */ /* 0x040fe200078e00ff */
[----:B------:R-:W-:Y:S01]  /*c3f0*/  LOP3.LUT R10, R10, 0xffff0000, RZ, 0xc0, !PT ;  /* 0xffff00000a0a7812 */ /* 0x000fe200078ec0ff */
[C---:B------:R-:W-:Y:S02]  /*c400*/  FMUL.FTZ R4, R114.reuse, R69 ;  /* 0x0000004572047220 */ /* 0x040fe40000410000 */
[----:B------:R-:W-:Y:S02]  /*c410*/  FMUL.FTZ R113, R113, R104 ;  /* 0x0000006871717220 */ /* 0x000fe40000410000 */
[-C--:B------:R-:W-:Y:S02]  /*c420*/  FMUL.FTZ R114, R114, R73.reuse ;  /* 0x0000004972727220 */ /* 0x080fe40000410000 */
[----:B------:R-:W-:-:S02]  /*c430*/  FFMA.FTZ R73, R107, R73, -R4 ;  /* 0x000000496b497223 */ /* 0x000fc40000010804 */
[----:B------:R-:W-:Y:S02]  /*c440*/  FFMA.FTZ R113, R106, R8, R113 ;  /* 0x000000086a717223 */ /* 0x000fe40000010071 */
[C---:B------:R-:W-:Y:S02]  /*c450*/  FMUL.FTZ R8, R6.reuse, R70 ;  /* 0x0000004606087220 */ /* 0x040fe40000410000 */
[C---:B------:R-:W-:Y:S02]  /*c460*/  FMUL.FTZ R4, R7.reuse, R71 ;  /* 0x0000004707047220 */ /* 0x040fe40000410000 */
[----:B------:R-:W-:Y:S02]  /*c470*/  FMUL.FTZ R6, R6, R74 ;  /* 0x0000004a06067220 */ /* 0x000fe40000410000 */
[----:B------:R-:W-:Y:S02]  /*c480*/  FMUL.FTZ R7, R7, R75 ;  /* 0x0000004b07077220 */ /* 0x000fe40000410000 */
[----:B------:R-:W-:Y:S01]  /*c490*/  FFMA.FTZ R104, R106, R104, -R9 ;  /* 0x000000686a687223 */ /* 0x000fe20000010809 */
[----:B------:R-:W-:Y:S01]  /*c4a0*/  F2FP.BF16.PACK_AB R9, R73, R72 ;  /* 0x000000484909723e */ /* 0x000fe200000010ff */
[----:B------:R-:W-:Y:S01]  /*c4b0*/  FFMA.FTZ R74, R10, R74, -R8 ;  /* 0x0000004a0a4a7223 */ /* 0x000fe20000010808 */
[----:B------:R-:W-:Y:S01]  /*c4c0*/  F2FP.BF16.PACK_AB R8, R115, R5 ;  /* 0x000000057308723e */ /* 0x000fe200000010ff */
[----:B------:R-:W-:Y:S01]  /*c4d0*/  FFMA.FTZ R75, R109, R75, -R4 ;  /* 0x0000004b6d4b7223 */ /* 0x000fe20000010804 */
[----:B------:R-:W-:Y:S01]  /*c4e0*/  F2FP.BF16.PACK_AB R4, R11, R108 ;  /* 0x0000006c0b04723e */ /* 0x000fe200000010ff */
[----:B------:R-:W-:-:S02]  /*c4f0*/  FFMA.FTZ R114, R107, R69, R114 ;  /* 0x000000456b727223 */ /* 0x000fc40000010072 */
[----:B------:R-:W-:Y:S01]  /*c500*/  FFMA.FTZ R6, R10, R70, R6 ;  /* 0x000000460a067223 */ /* 0x000fe20000010006 */
[----:B------:R-:W-:Y:S01]  /*c510*/  F2FP.BF16.PACK_AB R10, R74, R104 ;  /* 0x000000684a0a723e */ /* 0x000fe200000010ff */
[----:B------:R-:W-:Y:S01]  /*c520*/  FFMA.FTZ R7, R109, R71, R7 ;  /* 0x000000476d077223 */ /* 0x000fe20000010007 */
[----:B------:R-:W-:Y:S02]  /*c530*/  F2FP.BF16.PACK_AB R11, R75, R68 ;  /* 0x000000444b0b723e */ /* 0x000fe400000010ff */
[----:B------:R-:W-:Y:S02]  /*c540*/  F2FP.BF16.PACK_AB R5, R114, R111 ;  /* 0x0000006f7205723e */ /* 0x000fe400000010ff */
[----:B------:R-:W-:Y:S01]  /*c550*/  F2FP.BF16.PACK_AB R6, R6, R113 ;  /* 0x000000710606723e */ /* 0x000fe200000010ff */
[----:B------:R1:W-:Y:S01]  /*c560*/  STS.128 [R103+0x6080], R8 ;  /* 0x0060800867007388 */ /* 0x0003e20000000c00 */
[----:B------:R-:W-:-:S05]  /*c570*/  F2FP.BF16.PACK_AB R7, R7, R110 ;  /* 0x0000006e0707723e */ /* 0x000fca00000010ff */
[----:B------:R1:W-:Y:S02]  /*c580*/  STS.128 [R102+0x6080], R4 ;  /* 0x0060800466007388 */ /* 0x0003e40000000c00 */
.L_x_443:
[----:B------:R-:W-:Y:S05]  /*c590*/  BSYNC B0 ;  /* 0x0000000000007941 */ /* 0x000fea0003800000 */
.L_x_442:
[----:B-1----:R-:W-:Y:S01]  /*c5a0*/  IADD3 R7, R66, 0x10, RZ ;  /* 0x0000001042077810 */ /* 0x002fe20007ffe0ff */
[----:B------:R-:W-:Y:S03]  /*c5b0*/  BSSY B0, `(.L_x_444) ;  /* 0x000007c000007945 */ /* 0x000fe60003800000 */
[----:B------:R-:W-:-:S13]  /*c5c0*/  ISETP.GE.AND P0, PT, R7, c[0x0][0x27c], PT ;  /* 0x00009f0007007a0c */ /* 0x000fda0003f06270 */
[----:B------:R-:W-:Y:S05]  /*c5d0*/  @P0 BRA `(.L_x_445) ;  /* 0x0000079000000947 */ /* 0x000fea0003800000 */
[----:B------:R-:W-:Y:S01]  /*c5e0*/  SHF.R.S32.HI R11, RZ, 0x1f, R7 ;  /* 0x0000001fff0b7819 */ /* 0x000fe20000011407 */
[----:B------:R-:W-:Y:S01]  /*c5f0*/  IMAD.MOV.U32 R9, RZ, RZ, c[0x0][0x27c] ;  /* 0x00009f00ff097624 */ /* 0x000fe200078e00ff */
[----:B------:R-:W-:Y:S01]  /*c600*/  LEA.HI R4, R29, R29, RZ, 0x1 ;  /* 0x0000001d1d047211 */ /* 0x000fe200078f08ff */
[----:B------:R-:W-:Y:S01]  /*c610*/  IMAD.SHL.U32 R6, R244, 0x40, RZ ;  /* 0x00000040f4067824 */ /* 0x000fe200078e00ff */
[CC--:B------:R-:W-:Y:S02]  /*c620*/  LEA.HI R10, R11.reuse, R7.reuse, RZ, 0x3 ;  /* 0x000000070b0a7211 */ /* 0x0c0fe400078f18ff */
[----:B------:R-:W-:Y:S02]  /*c630*/  LEA.HI R11, R11, R7, RZ, 0x5 ;  /* 0x000000070b0b7211 */ /* 0x000fe400078f28ff */
[----:B------:R-:W-:Y:S02]  /*c640*/  SHF.R.S32.HI R5, RZ, 0x3, R10 ;  /* 0x00000003ff057819 */ /* 0x000fe4000001140a */
[----:B------:R-:W-:Y:S01]  /*c650*/  LOP3.LUT R4, R4, 0x7fffffe, RZ, 0xc0, !PT ;  /* 0x07fffffe04047812 */ /* 0x000fe200078ec0ff */
[----:B------:R-:W-:Y:S01]  /*c660*/  IMAD.SHL.U32 R11, R11, 0x80, RZ ;  /* 0x000000800b0b7824 */ /* 0x000fe200078e00ff */
[----:B------:R-:W-:-:S02]  /*c670*/  LEA.HI R9, R9, R5, RZ, 0x1d ;  /* 0x0000000509097211 */ /* 0x000fc400078fe8ff */
[----:B------:R-:W-:Y:S01]  /*c680*/  LOP3.LUT R6, R6, 0xc0, RZ, 0xc0, !PT ;  /* 0x000000c006067812 */ /* 0x000fe200078ec0ff */
[----:B------:R-:W-:Y:S01]  /*c690*/  IMAD.IADD R4, R29, 0x1, -R4 ;  /* 0x000000011d047824 */ /* 0x000fe200078e0a04 */
[----:B------:R-:W-:Y:S01]  /*c6a0*/  SHF.R.S32.HI R7, RZ, 0x1f, R9 ;  /* 0x0000001fff077819 */ /* 0x000fe20000011409 */
[----:B------:R-:W-:Y:S01]  /*c6b0*/  IMAD.SHL.U32 R8, R9, 0x8, RZ ;  /* 0x0000000809087824 */ /* 0x000fe200078e00ff */
[----:B------:R-:W-:Y:S01]  /*c6c0*/  LOP3.LUT R10, R6, 0x18, R10, 0xf8, !PT ;  /* 0x00000018060a7812 */ /* 0x000fe200078ef80a */
[----:B------:R-:W-:Y:S01]  /*c6d0*/  IMAD R4, R25, 0x8, R4 ;  /* 0x0000000819047824 */ /* 0x000fe200078e0204 */
[----:B------:R-:W-:Y:S02]  /*c6e0*/  LEA.HI R7, R7, R9, RZ, 0x2 ;  /* 0x0000000907077211 */ /* 0x000fe400078f10ff */
[----:B------:R-:W-:Y:S01]  /*c6f0*/  SHF.R.U32.HI R5, RZ, 0x3, R6 ;  /* 0x00000003ff057819 */ /* 0x000fe20000011606 */
[----:B------:R-:W-:Y:S01]  /*c700*/  IMAD.SHL.U32 R4, R4, 0x20, RZ ;  /* 0x0000002004047824 */ /* 0x000fe200078e00ff */
[----:B------:R-:W-:Y:S01]  /*c710*/  LOP3.LUT R8, R6, 0x18, R8, 0xf8, !PT ;  /* 0x0000001806087812 */ /* 0x000fe200078ef808 */
[----:B------:R-:W-:Y:S01]  /*c720*/  IMAD.SHL.U32 R7, R7, 0x400, RZ ;  /* 0x0000040007077824 */ /* 0x000fe200078e00ff */
[----:B------:R-:W-:-:S02]  /*c730*/  LOP3.LUT R11, R11, 0x7ffff000, RZ, 0xc0, !PT ;  /* 0x7ffff0000b0b7812 */ /* 0x000fc400078ec0ff */
[-C--:B------:R-:W-:Y:S02]  /*c740*/  LOP3.LUT R10, R10, R5.reuse, RZ, 0x3c, !PT ;  /* 0x000000050a0a7212 */ /* 0x080fe400078e3cff */
[----:B------:R-:W-:Y:S02]  /*c750*/  LOP3.LUT R8, R8, R5, RZ, 0x3c, !PT ;  /* 0x0000000508087212 */ /* 0x000fe400078e3cff */
[----:B------:R-:W-:Y:S02]  /*c760*/  LOP3.LUT R7, R7, 0x7ffff000, RZ, 0xc0, !PT ;  /* 0x7ffff00007077812 */ /* 0x000fe400078ec0ff */
[--C-:B------:R-:W-:Y:S02]  /*c770*/  IADD3 R10, R10, R11, R4.reuse ;  /* 0x0000000b0a0a7210 */ /* 0x100fe40007ffe004 */
[----:B------:R-:W-:Y:S02]  /*c780*/  IADD3 R68, R8, R7, R4 ;  /* 0x0000000708447210 */ /* 0x000fe40007ffe004 */
[----:B------:R-:W-:Y:S01]  /*c790*/  SHF.R.U64 R56, R56, 0x10, R57 ;  /* 0x0000001038387819 */ /* 0x000fe20000001239 */
[----:B------:R-:W-:Y:S01]  /*c7a0*/  IMAD.SHL.U32 R69, R10, 0x2, RZ ;  /* 0x000000020a457824 */ /* 0x000fe200078e00ff */
[----:B------:R-:W-:Y:S01]  /*c7b0*/  SHF.R.U64 R60, R60, 0x10, R61 ;  /* 0x000000103c3c7819 */ /* 0x000fe2000000123d */
[----:B------:R-:W-:Y:S01]  /*c7c0*/  IMAD.SHL.U32 R68, R68, 0x2, RZ ;  /* 0x0000000244447824 */ /* 0x000fe200078e00ff */
[----:B------:R-:W-:-:S02]  /*c7d0*/  SHF.R.U32.HI R57, RZ, 0x10, R57 ;  /* 0x00000010ff397819 */ /* 0x000fc40000011639 */
[----:B------:R-:W1:Y:S01]  /*c7e0*/  LDS.128 R8, [R69+0x6080] ;  /* 0x0060800045087984 */ /* 0x000e620000000c00 */
[--C-:B------:R-:W-:Y:S02]  /*c7f0*/  SHF.R.U64 R58, R58, 0x10, R59.reuse ;  /* 0x000000103a3a7819 */ /* 0x100fe4000000123b */
[----:B------:R-:W-:Y:S01]  /*c800*/  PRMT R56, R93, 0x5432, R56 ;  /* 0x000054325d387816 */ /* 0x000fe20000000038 */
[----:B------:R-:W2:Y:S01]  /*c810*/  LDS.128 R4, [R68+0x6080] ;  /* 0x0060800044047984 */ /* 0x000ea20000000c00 */
[----:B------:R-:W-:Y:S02]  /*c820*/  SHF.R.U32.HI R59, RZ, 0x10, R59 ;  /* 0x00000010ff3b7819 */ /* 0x000fe4000001163b */
[----:B------:R-:W-:Y:S02]  /*c830*/  PRMT R60, R95, 0x5432, R60 ;  /* 0x000054325f3c7816 */ /* 0x000fe4000000003c */
[----:B------:R-:W-:Y:S01]  /*c840*/  PRMT R57, R93, 0x5410, R57 ;  /* 0x000054105d397816 */ /* 0x000fe20000000039 */
[----:B------:R-:W-:Y:S01]  /*c850*/  IMAD.U32 R93, R56, 0x10000, RZ ;  /* 0x00010000385d7824 */ /* 0x000fe200078e00ff */
[----:B------:R-:W-:-:S02]  /*c860*/  PRMT R58, R94, 0x5432, R58 ;  /* 0x000054325e3a7816 */ /* 0x000fc4000000003a */
[----:B------:R-:W-:Y:S01]  /*c870*/  PRMT R59, R94, 0x5410, R59 ;  /* 0x000054105e3b7816 */ /* 0x000fe2000000003b */
[----:B------:R-:W-:Y:S01]  /*c880*/  IMAD.U32 R94, R60, 0x10000, RZ ;  /* 0x000100003c5e7824 */ /* 0x000fe200078e00ff */
[----:B------:R-:W-:Y:S02]  /*c890*/  SHF.R.U32.HI R61, RZ, 0x10, R61 ;  /* 0x00000010ff3d7819 */ /* 0x000fe4000001163d */
[----:B------:R-:W-:Y:S02]  /*c8a0*/  LOP3.LUT R56, R56, 0xffff0000, RZ, 0xc0, !PT ;  /* 0xffff000038387812 */ /* 0x000fe400078ec0ff */
[----:B------:R-:W-:Y:S02]  /*c8b0*/  PRMT R61, R95, 0x5410, R61 ;  /* 0x000054105f3d7816 */ /* 0x000fe4000000003d */
[----:B------:R-:W-:Y:S02]  /*c8c0*/  SHF.R.U64 R62, R62, 0x10, R63 ;  /* 0x000000103e3e7819 */ /* 0x000fe4000000123f */
[----:B------:R-:W-:-:S02]  /*c8d0*/  LOP3.LUT R103, R60, 0xffff0000, RZ, 0xc0, !PT ;  /* 0xffff00003c677812 */ /* 0x000fc400078ec0ff */
[----:B------:R-:W-:Y:S02]  /*c8e0*/  SHF.R.U32.HI R63, RZ, 0x10, R63 ;  /* 0x00000010ff3f7819 */ /* 0x000fe4000001163f */
[C---:B------:R-:W-:Y:S02]  /*c8f0*/  PRMT R62, R101.reuse, 0x5432, R62 ;  /* 0x00005432653e7816 */ /* 0x040fe4000000003e */
[----:B------:R-:W-:Y:S01]  /*c900*/  PRMT R63, R101, 0x5410, R63 ;  /* 0x00005410653f7816 */ /* 0x000fe2000000003f */
[C---:B-1----:R-:W-:Y:S01]  /*c910*/  IMAD.U32 R71, R8.reuse, 0x10000, RZ ;  /* 0x0001000008477824 */ /* 0x042fe200078e00ff */
[----:B------:R-:W-:Y:S01]  /*c920*/  LOP3.LUT R70, R8, 0xffff0000, RZ, 0xc0, !PT ;  /* 0xffff000008467812 */ /* 0x000fe200078ec0ff */
[C---:B------:R-:W-:Y:S01]  /*c930*/  IMAD.U32 R8, R9.reuse, 0x10000, RZ ;  /* 0x0001000009087824 */ /* 0x040fe200078e00ff */
[----:B------:R-:W-:Y:S01]  /*c940*/  LOP3.LUT R73, R9, 0xffff0000, RZ, 0xc0, !PT ;  /* 0xffff000009497812 */ /* 0x000fe200078ec0ff */
[C---:B--2---:R-:W-:Y:S01]  /*c950*/  IMAD.U32 R74, R4.reuse, 0x10000, RZ ;  /* 0x00010000044a7824 */ /* 0x044fe200078e00ff */
[C---:B------:R-:W-:Y:S01]  /*c960*/  LOP3.LUT R75, R11.reuse, 0xffff0000, RZ, 0xc0, !PT ;  /* 0xffff00000b4b7812 */ /* 0x040fe200078ec0ff */
[----:B------:R-:W-:Y:S01]  /*c970*/  IMAD.U32 R9, R11, 0x10000, RZ ;  /* 0x000100000b097824 */ /* 0x000fe200078e00ff */
[----:B------:R-:W-:Y:S01]  /*c980*/  LOP3.LUT R11, R4, 0xffff0000, RZ, 0xc0, !PT ;  /* 0xffff0000040b7812 */ /* 0x000fe200078ec0ff */
[C---:B------:R-:W-:Y:S01]  /*c990*/  IMAD.U32 R4, R5.reuse, 0x10000, RZ ;  /* 0x0001000005047824 */ /* 0x040fe200078e00ff */
[----:B------:R-:W-:Y:S01]  /*c9a0*/  LOP3.LUT R102, R5, 0xffff0000, RZ, 0xc0, !PT ;  /* 0xffff000005667812 */ /* 0x000fe200078ec0ff */
[----:B------:R-:W-:-:S02]  /*c9b0*/  FMUL.FTZ R5, R74, R93 ;  /* 0x0000005d4a057220 */ /* 0x000fc40000410000 */
[-C--:B------:R-:W-:Y:S02]  /*c9c0*/  FMUL.FTZ R74, R74, R94.reuse ;  /* 0x0000005e4a4a7220 */ /* 0x080fe40000410000 */
[----:B------:R-:W-:Y:S02]  /*c9d0*/  FFMA.FTZ R5, R71, R94, -R5 ;  /* 0x0000005e47057223 */ /* 0x000fe40000010805 */
[----:B------:R-:W-:Y:S02]  /*c9e0*/  FMUL.FTZ R60, R11, R56 ;  /* 0x000000380b3c7220 */ /* 0x000fe40000410000 */
[C---:B------:R-:W-:Y:S01]  /*c9f0*/  IMAD.U32 R94, R57.reuse, 0x10000, RZ ;  /* 0x00010000395e7824 */ /* 0x040fe200078e00ff */
[----:B------:R-:W-:Y:S01]  /*ca00*/  LOP3.LUT R57, R57, 0xffff0000, RZ, 0xc0, !PT ;  /* 0xffff000039397812 */ /* 0x000fe200078ec0ff */
[----:B------:R-:W-:Y:S02]  /*ca10*/  FFMA.FTZ R74, R71, R93, R74 ;  /* 0x0000005d474a7223 */ /* 0x000fe4000001004a */
[C---:B------:R-:W-:Y:S01]  /*ca20*/  IMAD.U32 R71, R61.reuse, 0x10000, RZ ;  /* 0x000100003d477824 */ /* 0x040fe200078e00ff */
[----:B------:R-:W-:Y:S01]  /*ca30*/  LOP3.LUT R61, R61, 0xffff0000, RZ, 0xc0, !PT ;  /* 0xffff00003d3d7812 */ /* 0x000fe200078ec0ff */
[----:B------:R-:W-:-:S02]  /*ca40*/  FMUL.FTZ R11, R11, R103 ;  /* 0x000000670b0b7220 */ /* 0x000fc40000410000 */
[----:B------:R-:W-:Y:S02]  /*ca50*/  FFMA.FTZ R103, R70, R103, -R60 ;  /* 0x0000006746677223 */ /* 0x000fe4000001083c */
[C---:B------:R-:W-:Y:S02]  /*ca60*/  FMUL.FTZ R60, R4.reuse, R94 ;  /* 0x0000005e043c7220 */ /* 0x040fe40000410000 */
[----:B------:R-:W-:Y:S02]  /*ca70*/  FMUL.FTZ R4, R4, R71 ;  /* 0x0000004704047220 */ /* 0x000fe40000410000 */
[C---:B------:R-:W-:Y:S01]  /*ca80*/  IMAD.U32 R95, R7.reuse, 0x10000, RZ ;  /* 0x00010000075f7824 */ /* 0x040fe200078e00ff */
[----:B------:R-:W-:Y:S01]  /*ca90*/  LOP3.LUT R7, R7, 0xffff0000, RZ, 0xc0, !PT ;  /* 0xffff000007077812 */ /* 0x000fe200078ec0ff */
[C---:B------:R-:W-:Y:S01]  /*caa0*/  IMAD.U32 R93, R59.reuse, 0x10000, RZ ;  /* 0x000100003b5d7824 */ /* 0x040fe200078e00ff */
[----:B------:R-:W-:Y:S01]  /*cab0*/  LOP3.LUT R59, R59, 0xffff0000, RZ, 0xc0, !PT ;  /* 0xffff00003b3b7812 */ /* 0x000fe200078ec0ff */
[----:B------:R-:W-:-:S02]  /*cac0*/  FFMA.FTZ R11, R70, R56, R11 ;  /* 0x00000038460b7223 */ /* 0x000fc4000001000b */
[C---:B------:R-:W-:Y:S01]  /*cad0*/  IMAD.U32 R56, R63.reuse, 0x10000, RZ ;  /* 0x000100003f387824 */ /* 0x040fe200078e00ff */
[----:B------:R-:W-:Y:S01]  /*cae0*/  LOP3.LUT R63, R63, 0xffff0000, RZ, 0xc0, !PT ;  /* 0xffff00003f3f7812 */ /* 0x000fe200078ec0ff */
[C---:B------:R-:W-:Y:S02]  /*caf0*/  FFMA.FTZ R94, R8.reuse, R94, R4 ;  /* 0x0000005e085e7223 */ /* 0x040fe40000010004 */
[C---:B------:R-:W-:Y:S02]  /*cb00*/  FMUL.FTZ R4, R95.reuse, R93 ;  /* 0x0000005d5f047220 */ /* 0x040fe40000410000 */
[----:B------:R-:W-:Y:S02]  /*cb10*/  FFMA.FTZ R60, R8, R71, -R60 ;  /* 0x00000047083c7223 */ /* 0x000fe4000001083c */
[-C--:B------:R-:W-:Y:S02]  /*cb20*/  FMUL.FTZ R95, R95, R56.reuse ;  /* 0x000000385f5f7220 */ /* 0x080fe40000410000 */
[C---:B------:R-:W-:Y:S01]  /*cb30*/  IMAD.U32 R101, R6.reuse, 0x10000, RZ ;  /* 0x0001000006657824 */ /* 0x040fe200078e00ff */
[----:B------:R-:W-:Y:S01]  /*cb40*/  LOP3.LUT R6, R6, 0xffff0000, RZ, 0xc0, !PT ;  /* 0xffff000006067812 */ /* 0x000fe200078ec0ff */
[C---:B------:R-:W-:Y:S01]  /*cb50*/  IMAD.U32 R8, R58.reuse, 0x10000, RZ ;  /* 0x000100003a087824 */ /* 0x040fe200078e00ff */
[----:B------:R-:W-:Y:S01]  /*cb60*/  LOP3.LUT R58, R58, 0xffff0000, RZ, 0xc0, !PT ;  /* 0xffff00003a3a7812 */ /* 0x000fe200078ec0ff */
[C---:B------:R-:W-:Y:S01]  /*cb70*/  IMAD.U32 R70, R62.reuse, 0x10000, RZ ;  /* 0x000100003e467824 */ /* 0x040fe200078e00ff */
[----:B------:R-:W-:Y:S01]  /*cb80*/  LOP3.LUT R62, R62, 0xffff0000, RZ, 0xc0, !PT ;  /* 0xffff00003e3e7812 */ /* 0x000fe200078ec0ff */
[----:B------:R-:W-:-:S02]  /*cb90*/  FFMA.FTZ R56, R9, R56, -R4 ;  /* 0x0000003809387223 */ /* 0x000fc40000010804 */
[----:B------:R-:W-:Y:S02]  /*cba0*/  FFMA.FTZ R93, R9, R93, R95 ;  /* 0x0000005d095d7223 */ /* 0x000fe4000001005f */
[C---:B------:R-:W-:Y:S02]  /*cbb0*/  FMUL.FTZ R9, R101.reuse, R8 ;  /* 0x0000000865097220 */ /* 0x040fe40000410000 */
[C---:B------:R-:W-:Y:S01]  /*cbc0*/  IMAD.U32 R72, R10.reuse, 0x10000, RZ ;  /* 0x000100000a487824 */ /* 0x040fe200078e00ff */
[----:B------:R-:W-:Y:S01]  /*cbd0*/  LOP3.LUT R10, R10, 0xffff0000, RZ, 0xc0, !PT ;  /* 0xffff00000a0a7812 */ /* 0x000fe200078ec0ff */
[C---:B------:R-:W-:Y:S02]  /*cbe0*/  FMUL.FTZ R4, R102.reuse, R57 ;  /* 0x0000003966047220 */ /* 0x040fe40000410000 */
[----:B------:R-:W-:Y:S02]  /*cbf0*/  FMUL.FTZ R101, R101, R70 ;  /* 0x0000004665657220 */ /* 0x000fe40000410000 */
[----:B------:R-:W-:-:S02]  /*cc00*/  FMUL.FTZ R102, R102, R61 ;  /* 0x0000003d66667220 */ /* 0x000fc40000410000 */
[----:B------:R-:W-:Y:S02]  /*cc10*/  FFMA.FTZ R61, R73, R61, -R4 ;  /* 0x0000003d493d7223 */ /* 0x000fe40000010804 */
[----:B------:R-:W-:Y:S02]  /*cc20*/  FFMA.FTZ R101, R72, R8, R101 ;  /* 0x0000000848657223 */ /* 0x000fe40000010065 */
[C---:B------:R-:W-:Y:S02]  /*cc30*/  FMUL.FTZ R8, R6.reuse, R58 ;  /* 0x0000003a06087220 */ /* 0x040fe40000410000 */
[C---:B------:R-:W-:Y:S02]  /*cc40*/  FMUL.FTZ R4, R7.reuse, R59 ;  /* 0x0000003b07047220 */ /* 0x040fe40000410000 */
[----:B------:R-:W-:Y:S02]  /*cc50*/  FMUL.FTZ R6, R6, R62 ;  /* 0x0000003e06067220 */ /* 0x000fe40000410000 */
[----:B------:R-:W-:-:S02]  /*cc60*/  FMUL.FTZ R7, R7, R63 ;  /* 0x0000003f07077220 */ /* 0x000fc40000410000 */
[----:B------:R-:W-:Y:S01]  /*cc70*/  FFMA.FTZ R70, R72, R70, -R9 ;  /* 0x0000004648467223 */ /* 0x000fe20000010809 */
[----:B------:R-:W-:Y:S01]  /*cc80*/  F2FP.BF16.PACK_AB R9, R61, R60 ;  /* 0x0000003c3d09723e */ /* 0x000fe200000010ff */
[C---:B------:R-:W-:Y:S01]  /*cc90*/  FFMA.FTZ R62, R10.reuse, R62, -R8 ;  /* 0x0000003e0a3e7223 */ /* 0x040fe20000010808 */
[----:B------:R-:W-:Y:S01]  /*cca0*/  F2FP.BF16.PACK_AB R8, R103, R5 ;  /* 0x000000056708723e */ /* 0x000fe200000010ff */
[----:B------:R-:W-:Y:S01]  /*ccb0*/  FFMA.FTZ R63, R75, R63, -R4 ;  /* 0x0000003f4b3f7223 */ /* 0x000fe20000010804 */
[----:B------:R-:W-:Y:S01]  /*ccc0*/  F2FP.BF16.PACK_AB R4, R11, R74 ;  /* 0x0000004a0b04723e */ /* 0x000fe200000010ff */
[----:B------:R-:W-:Y:S02]  /*ccd0*/  FFMA.FTZ R102, R73, R57, R102 ;  /* 0x0000003949667223 */ /* 0x000fe40000010066 */
[----:B------:R-:W-:Y:S01]  /*cce0*/  FFMA.FTZ R6, R10, R58, R6 ;  /* 0x0000003a0a067223 */ /* 0x000fe20000010006 */
[----:B------:R-:W-:Y:S01]  /*ccf0*/  F2FP.BF16.PACK_AB R10, R62, R70 ;  /* 0x000000463e0a723e */ /* 0x000fe200000010ff */
[----:B------:R-:W-:Y:S01]  /*cd00*/  FFMA.FTZ R7, R75, R59, R7 ;  /* 0x0000003b4b077223 */ /* 0x000fe20000010007 */
[----:B------:R-:W-:-:S02]  /*cd10*/  F2FP.BF16.PACK_AB R11, R63, R56 ;  /* 0x000000383f0b723e */ /* 0x000fc400000010ff */
[----:B------:R-:W-:Y:S02]  /*cd20*/  F2FP.BF16.PACK_AB R5, R102, R94 ;  /* 0x0000005e6605723e */ /* 0x000fe400000010ff */
[----:B------:R-:W-:Y:S01]  /*cd30*/  F2FP.BF16.PACK_AB R6, R6, R101 ;  /* 0x000000650606723e */ /* 0x000fe200000010ff */
[----:B------:R1:W-:Y:S01]  /*cd40*/  STS.128 [R69+0x6080], R8 ;  /* 0x0060800845007388 */ /* 0x0003e20000000c00 */
[----:B------:R-:W-:-:S05]  /*cd50*/  F2FP.BF16.PACK_AB R7, R7, R93 ;  /* 0x0000005d0707723e */ /* 0x000fca00000010ff */
[----:B------:R1:W-:Y:S02]  /*cd60*/  STS.128 [R68+0x6080], R4 ;  /* 0x0060800444007388 */ /* 0x0003e40000000c00 */
.L_x_445:
[----:B------:R-:W-:Y:S05]  /*cd70*/  BSYNC B0 ;  /* 0x0000000000007941 */ /* 0x000fea0003800000 */
.L_x_444:
[----:B-1----:R-:W-:-:S04]  /*cd80*/  IADD3 R7, R66, 0x20, RZ ;  /* 0x0000002042077810 */ /* 0x002fc80007ffe0ff */
        /* <DEDUP_REMOVED lines=33> */
[----:B------:R-:W-:-:S02]  /*cfa0*/  PRMT R48, R89, 0x5432, R48 ;  /* 0x0000543259307816 */ /* 0x000fc40000000030 */
[----:B------:R-:W1:Y:S01]  /*cfb0*/  LDS.128 R8, [R57+0x6080] ;  /* 0x0060800039087984 */ /* 0x000e620000000c00 */
[----:B------:R-:W-:Y:S02]  /*cfc0*/  PRMT R52, R91, 0x5432, R52 ;  /* 0x000054325b347816 */ /* 0x000fe40000000034 */
[----:B------:R-:W-:Y:S01]  /*cfd0*/  SHF.R.U32.HI R49, RZ, 0x10, R49 ;  /* 0x00000010ff317819 */ /* 0x000fe20000011631 */
[----:B------:R-:W2:Y:S01]  /*cfe0*/  LDS.128 R4, [R56+0x6080] ;  /* 0x0060800038047984 */ /* 0x000ea20000000c00 */
[----:B------:R-:W-:Y:S01]  /*cff0*/  IMAD.U32 R68, R48, 0x10000, RZ ;  /* 0x0001000030447824 */ /* 0x000fe200078e00ff */
[----:B------:R-:W-:Y:S01]  /*d000*/  SHF.R.U32.HI R53, RZ, 0x10, R53 ;  /* 0x00000010ff357819 */ /* 0x000fe20000011635 */
[----:B------:R-:W-:Y:S01]  /*d010*/  IMAD.U32 R69, R52, 0x10000, RZ ;  /* 0x0001000034457824 */ /* 0x000fe200078e00ff */
[----:B------:R-:W-:Y:S02]  /*d020*/  LOP3.LUT R48, R48, 0xffff0000, RZ, 0xc0, !PT ;  /* 0xffff000030307812 */ /* 0x000fe400078ec0ff */
[----:B------:R-:W-:-:S02]  /*d030*/  PRMT R49, R89, 0x5410, R49 ;  /* 0x0000541059317816 */ /* 0x000fc40000000031 */
[----:B------:R-:W-:Y:S02]  /*d040*/  SHF.R.U64 R50, R50, 0x10, R51 ;  /* 0x0000001032327819 */ /* 0x000fe40000001233 */
[----:B------:R-:W-:Y:S02]  /*d050*/  PRMT R53, R91, 0x5410, R53 ;  /* 0x000054105b357816 */ /* 0x000fe40000000035 */
[----:B------:R-:W-:Y:S02]  /*d060*/  SHF.R.U64 R54, R54, 0x10, R55 ;  /* 0x0000001036367819 */ /* 0x000fe40000001237 */
[----:B------:R-:W-:Y:S02]  /*d070*/  SHF.R.U32.HI R51, RZ, 0x10, R51 ;  /* 0x00000010ff337819 */ /* 0x000fe40000011633 */
[----:B------:R-:W-:Y:S02]  /*d080*/  LOP3.LUT R73, R52, 0xffff0000, RZ, 0xc0, !PT ;  /* 0xffff000034497812 */ /* 0x000fe400078ec0ff */
[----:B------:R-:W-:-:S02]  /*d090*/  SHF.R.U32.HI R55, RZ, 0x10, R55 ;  /* 0x00000010ff377819 */ /* 0x000fc40000011637 */
[----:B------:R-:W-:Y:S02]  /*d0a0*/  PRMT R51, R90, 0x5410, R51 ;  /* 0x000054105a337816 */ /* 0x000fe40000000033 */
[----:B------:R-:W-:Y:S02]  /*d0b0*/  PRMT R55, R92, 0x5410, R55 ;  /* 0x000054105c377816 */ /* 0x000fe40000000037 */
[----:B------:R-:W-:Y:S02]  /*d0c0*/  PRMT R50, R90, 0x5432, R50 ;  /* 0x000054325a327816 */ /* 0x000fe40000000032 */
        /* <DEDUP_REMOVED lines=31> */
[----:B------:R-:W-:Y:S02]  /*d2c0*/  FFMA.FTZ R69, R8, R69, R4 ;  /* 0x0000004508457223 */ /* 0x000fe40000010004 */
[----:B------:R-:W-:Y:S02]  /*d2d0*/  FMUL.FTZ R4, R70, R68 ;  /* 0x0000004446047220 */ /* 0x000fe40000410000 */
        /* <DEDUP_REMOVED lines=38> */
.L_x_441:
[----:B------:R-:W-:Y:S05]  /*d540*/  BSYNC B1 ;  /* 0x0000000000017941 */ /* 0x000fea0003800000 */
.L_x_440:
        /* <DEDUP_REMOVED lines=12> */
[----:B------:R-:W-:Y:S02]  /*d610*/  SHF.R.S32.HI R4, RZ, 0x1f, R88 ;  /* 0x0000001fff047819 */ /* 0x000fe40000011458 */
[----:B------:R-:W-:Y:S01]  /*d620*/  LOP3.LUT R7, R7, 0x7fffffe, RZ, 0xc0, !PT ;  /* 0x07fffffe07077812 */ /* 0x000fe200078ec0ff */
[----:B------:R-:W-:Y:S01]  /*d630*/  IMAD.SHL.U32 R6, R6, 0x20, RZ ;  /* 0x0000002006067824 */ /* 0x000fe200078e00ff */
[----:B------:R-:W-:Y:S01]  /*d640*/  LEA.HI R4, R4, R88, RZ, 0x2 ;  /* 0x0000005804047211 */ /* 0x000fe200078f10ff */
[----:B------:R-:W-:Y:S01]  /*d650*/  IMAD.SHL.U32 R88, R88, 0x8, RZ ;  /* 0x0000000858587824 */ /* 0x000fe200078e00ff */
[----:B------:R-:W-:Y:S01]  /*d660*/  LOP3.LUT R9, R9, 0xc0, RZ, 0xc0, !PT ;  /* 0x000000c009097812 */ /* 0x000fe200078ec0ff */
[----:B------:R-:W-:Y:S01]  /*d670*/  IMAD.IADD R7, R29, 0x1, -R7 ;  /* 0x000000011d077824 */ /* 0x000fe200078e0a07 */
[----:B------:R-:W-:Y:S01]  /*d680*/  LOP3.LUT R6, R6, 0xffffff00, RZ, 0xc0, !PT ;  /* 0xffffff0006067812 */ /* 0x000fe200078ec0ff */
[----:B------:R-:W-:Y:S01]  /*d690*/  IMAD.SHL.U32 R4, R4, 0x400, RZ ;  /* 0x0000040004047824 */ /* 0x000fe200078e00ff */
[----:B------:R-:W-:-:S02]  /*d6a0*/  LOP3.LUT R8, R9, 0x18, R66, 0xf8, !PT ;  /* 0x0000001809087812 */ /* 0x000fc400078ef842 */
[----:B------:R-:W-:Y:S01]  /*d6b0*/  SHF.R.U32.HI R5, RZ, 0x3, R9 ;  /* 0x00000003ff057819 */ /* 0x000fe20000011609 */
[----:B------:R-:W-:Y:S01]  /*d6c0*/  IMAD R6, R7, 0x20, R6 ;  /* 0x0000002007067824 */ /* 0x000fe200078e0206 */
[----:B------:R-:W-:Y:S02]  /*d6d0*/  LOP3.LUT R88, R9, 0x18, R88, 0xf8, !PT ;  /* 0x0000001809587812 */ /* 0x000fe400078ef858 */
        /* <DEDUP_REMOVED lines=8> */
[----:B------:R-:W-:Y:S01]  /*d760*/  PRMT R40, R83, 0x5432, R40 ;  /* 0x0000543253287816 */ /* 0x000fe20000000028 */
[----:B------:R-:W-:Y:S01]  /*d770*/  IMAD.SHL.U32 R48, R48, 0x2, RZ ;  /* 0x0000000230307824 */ /* 0x000fe200078e00ff */
[----:B------:R-:W1:Y:S01]  /*d780*/  LDS.128 R8, [R49+0x6080] ;  /* 0x0060800031087984 */ /* 0x000e620000000c00 */
[----:B------:R-:W-:Y:S02]  /*d790*/  PRMT R44, R85, 0x5432, R44 ;  /* 0x00005432552c7816 */ /* 0x000fe4000000002c */
[----:B------:R-:W-:Y:S01]  /*d7a0*/  IMAD.U32 R56, R40, 0x10000, RZ ;  /* 0x0001000028387824 */ /* 0x000fe200078e00ff */
[----:B------:R-:W2:Y:S01]  /*d7b0*/  LDS.128 R4, [R48+0x6080] ;  /* 0x0060800030047984 */ /* 0x000ea20000000c00 */
[----:B------:R-:W-:Y:S01]  /*d7c0*/  SHF.R.U32.HI R41, RZ, 0x10, R41 ;  /* 0x00000010ff297819 */ /* 0x000fe20000011629 */
[----:B------:R-:W-:Y:S01]  /*d7d0*/  IMAD.U32 R57, R44, 0x10000, RZ ;  /* 0x000100002c397824 */ /* 0x000fe200078e00ff */
[----:B------:R-:W-:-:S02]  /*d7e0*/  SHF.R.U32.HI R45, RZ, 0x10, R45 ;  /* 0x00000010ff2d7819 */ /* 0x000fc4000001162d */
[----:B------:R-:W-:Y:S02]  /*d7f0*/  LOP3.LUT R40, R40, 0xffff0000, RZ, 0xc0, !PT ;  /* 0xffff000028287812 */ /* 0x000fe400078ec0ff */
[----:B------:R-:W-:Y:S02]  /*d800*/  PRMT R41, R83, 0x5410, R41 ;  /* 0x0000541053297816 */ /* 0x000fe40000000029 */
[----:B------:R-:W-:Y:S02]  /*d810*/  SHF.R.U64 R42, R42, 0x10, R43 ;  /* 0x000000102a2a7819 */ /* 0x000fe4000000122b */
[----:B------:R-:W-:Y:S02]  /*d820*/  PRMT R45, R85, 0x5410, R45 ;  /* 0x00005410552d7816 */ /* 0x000fe4000000002d */
[----:B------:R-:W-:Y:S02]  /*d830*/  SHF.R.U64 R46, R46, 0x10, R47 ;  /* 0x000000102e2e7819 */ /* 0x000fe4000000122f */
[----:B------:R-:W-:-:S02]  /*d840*/  SHF.R.U32.HI R43, RZ, 0x10, R43 ;  /* 0x00000010ff2b7819 */ /* 0x000fc4000001162b */
[----:B------:R-:W-:Y:S02]  /*d850*/  LOP3.LUT R61, R44, 0xffff0000, RZ, 0xc0, !PT ;  /* 0xffff00002c3d7812 */ /* 0x000fe400078ec0ff */
[----:B------:R-:W-:Y:S02]  /*d860*/  SHF.R.U32.HI R47, RZ, 0x10, R47 ;  /* 0x00000010ff2f7819 */ /* 0x000fe4000001162f */
        /* <DEDUP_REMOVED lines=14> */
[----:B------:R-:W-:Y:S01]  /*d950*/  FMUL.FTZ R5, R54, R56 ;  /* 0x0000003836057220 */ /* 0x000fe20000410000 */
[----:B------:R-:W-:Y:S01]  /*d960*/  SHF.L.U32 R52, R10, 0x10, RZ ;  /* 0x000000100a347819 */ /* 0x000fe200000006ff */
[-C--:B------:R-:W-:Y:S01]  /*d970*/  FMUL.FTZ R54, R54, R57.reuse ;  /* 0x0000003936367220 */ /* 0x080fe20000410000 */
[----:B------:R-:W-:Y:S01]  /*d980*/  LOP3.LUT R10, R10, 0xffff0000, RZ, 0xc0, !PT ;  /* 0xffff00000a0a7812 */ /* 0x000fe200078ec0ff */
[----:B------:R-:W-:Y:S01]  /*d990*/  FFMA.FTZ R5, R51, R57, -R5 ;  /* 0x0000003933057223 */ /* 0x000fe20000010805 */
[----:B------:R-:W-:Y:S01]  /*d9a0*/  SHF.L.U32 R57, R41, 0x10, RZ ;  /* 0x0000001029397819 */ /* 0x000fe200000006ff */
[----:B------:R-:W-:Y:S01]  /*d9b0*/  FMUL.FTZ R44, R11, R40 ;  /* 0x000000280b2c7220 */ /* 0x000fe20000410000 */
[----:B------:R-:W-:Y:S01]  /*d9c0*/  LOP3.LUT R41, R41, 0xffff0000, RZ, 0xc0, !PT ;  /* 0xffff000029297812 */ /* 0x000fe200078ec0ff */
[----:B------:R-:W-:-:S02]  /*d9d0*/  FFMA.FTZ R54, R51, R56, R54 ;  /* 0x0000003833367223 */ /* 0x000fc40000010036 */
[C---:B------:R-:W-:Y:S01]  /*d9e0*/  IMAD.U32 R51, R45.reuse, 0x10000, RZ ;  /* 0x000100002d337824 */ /* 0x040fe200078e00ff */
[----:B------:R-:W-:Y:S01]  /*d9f0*/  LOP3.LUT R45, R45, 0xffff0000, RZ, 0xc0, !PT ;  /* 0xffff00002d2d7812 */ /* 0x000fe200078ec0ff */
[-C--:B------:R-:W-:Y:S02]  /*da00*/  FMUL.FTZ R11, R11, R61.reuse ;  /* 0x0000003d0b0b7220 */ /* 0x080fe40000410000 */
        /* <DEDUP_REMOVED lines=48> */
.L_x_447:
[----:B------:R-:W-:Y:S05]  /*dd10*/  BSYNC B0 ;  /* 0x0000000000007941 */ /* 0x000fea0003800000 */
.L_x_446:
[----:B-1----:R-:W-:Y:S01]  /*dd20*/  IADD3 R8, R66, 0x10, RZ ;  /* 0x0000001042087810 */ /* 0x002fe20007ffe0ff */
[----:B------:R-:W-:Y:S03]  /*dd30*/  BSSY B0, `(.L_x_448) ;  /* 0x000007f000007945 */ /* 0x000fe60003800000 */
[----:B------:R-:W-:-:S13]  /*dd40*/  ISETP.GE.AND P0, PT, R8, c[0x0][0x27c], PT ;  /* 0x00009f0008007a0c */ /* 0x000fda0003f06270 */
[----:B------:R-:W-:Y:S05]  /*dd50*/  @P0 BRA `(.L_x_449) ;  /* 0x000007c000000947 */ /* 0x000fea0003800000 */
[----:B------:R-:W-:Y:S01]  /*dd60*/  SHF.R.S32.HI R4, RZ, 0x1f, R29 ;  /* 0x0000001fff047819 */ /* 0x000fe2000001141d */
[----:B------:R-:W-:Y:S01]  /*dd70*/  IMAD.MOV.U32 R7, RZ, RZ, c[0x0][0x27c] ;  /* 0x00009f00ff077624 */ /* 0x000fe200078e00ff */
[----:B------:R-:W-:Y:S02]  /*dd80*/  SHF.R.S32.HI R9, RZ, 0x1f, R8 ;  /* 0x0000001fff097819 */ /* 0x000fe40000011408 */
[-C--:B------:R-:W-:Y:S02]  /*dd90*/  LEA.HI R4, R4, R29.reuse, RZ, 0x3 ;  /* 0x0000001d04047211 */ /* 0x080fe400078f18ff */
[----:B------:R-:W-:Y:S02]  /*dda0*/  LEA.HI R10, R29, R29, RZ, 0x1 ;  /* 0x0000001d1d0a7211 */ /* 0x000fe400078f08ff */
[----:B------:R-:W-:Y:S01]  /*ddb0*/  LEA.HI R11, R9, R8, RZ, 0x3 ;  /* 0x00000008090b7211 */ /* 0x000fe200078f18ff */
[----:B------:R-:W-:Y:S01]  /*ddc0*/  IMAD.SHL.U32 R4, R4, 0x20, RZ ;  /* 0x0000002004047824 */ /* 0x000fe200078e00ff */
[C---:B------:R-:W-:Y:S01]  /*ddd0*/  LOP3.LUT R5, R10.reuse, 0x7fffffe, RZ, 0xc0, !PT ;  /* 0x07fffffe0a057812 */ /* 0x040fe200078ec0ff */
[----:B------:R-:W-:Y:S01]  /*dde0*/  IMAD.SHL.U32 R10, R10, 0x20, RZ ;  /* 0x000000200a0a7824 */ /* 0x000fe200078e00ff */
[----:B------:R-:W-:-:S02]  /*ddf0*/  SHF.R.S32.HI R6, RZ, 0x3, R11 ;  /* 0x00000003ff067819 */ /* 0x000fc4000001140b */
[----:B------:R-:W-:Y:S01]  /*de00*/  LOP3.LUT R4, R4, 0xffffff00, RZ, 0xc0, !PT ;  /* 0xffffff0004047812 */ /* 0x000fe200078ec0ff */
[----:B------:R-:W-:Y:S01]  /*de10*/  IMAD.IADD R5, R29, 0x1, -R5 ;  /* 0x000000011d057824 */ /* 0x000fe200078e0a05 */
[----:B------:R-:W-:Y:S02]  /*de20*/  LEA.HI R7, R7, R6, RZ, 0x1d ;  /* 0x0000000607077211 */ /* 0x000fe400078fe8ff */
[----:B------:R-:W-:Y:S01]  /*de30*/  LEA.HI R9, R9, R8, RZ, 0x5 ;  /* 0x0000000809097211 */ /* 0x000fe200078f28ff */
[----:B------:R-:W-:Y:S01]  /*de40*/  IMAD R4, R5, 0x20, R4 ;  /* 0x0000002005047824 */ /* 0x000fe200078e0204 */
[----:B------:R-:W-:Y:S01]  /*de50*/  SHF.R.S32.HI R5, RZ, 0x1f, R7 ;  /* 0x0000001fff057819 */ /* 0x000fe20000011407 */
[----:B------:R-:W-:Y:S01]  /*de60*/  IMAD.SHL.U32 R6, R7, 0x8, RZ ;  /* 0x0000000807067824 */ /* 0x000fe200078e00ff */
[----:B------:R-:W-:Y:S01]  /*de70*/  LOP3.LUT R10, R10, 0xc0, RZ, 0xc0, !PT ;  /* 0x000000c00a0a7812 */ /* 0x000fe200078ec0ff */
[----:B------:R-:W-:Y:S01]  /*de80*/  IMAD.SHL.U32 R9, R9, 0x80, RZ ;  /* 0x0000008009097824 */ /* 0x000fe200078e00ff */
[----:B------:R-:W-:-:S02]  /*de90*/  LEA.HI R5, R5, R7, RZ, 0x2 ;  /* 0x0000000705057211 */ /* 0x000fc400078f10ff */
[C---:B------:R-:W-:Y:S02]  /*dea0*/  LOP3.LUT R11, R10.reuse, 0x18, R11, 0xf8, !PT ;  /* 0x000000180a0b7812 */ /* 0x040fe400078ef80b */
[----:B------:R-:W-:Y:S01]  /*deb0*/  SHF.R.U32.HI R8, RZ, 0x3, R10 ;  /* 0x00000003ff087819 */ /* 0x000fe2000001160a */
[----:B------:R-:W-:Y:S01]  /*dec0*/  IMAD.SHL.U32 R5, R5, 0x400, RZ ;  /* 0x0000040005057824 */ /* 0x000fe200078e00ff */
[----:B------:R-:W-:Y:S02]  /*ded0*/  LOP3.LUT R6, R10, 0x18, R6, 0xf8, !PT ;  /* 0x000000180a067812 */ /* 0x000fe400078ef806 */
[----:B------:R-:W-:Y:S02]  /*dee0*/  LOP3.LUT R9, R9, 0x7ffff000, RZ, 0xc0, !PT ;  /* 0x7ffff00009097812 */ /* 0x000fe400078ec0ff */
[-C--:B------:R-:W-:Y:S02]  /*def0*/  LOP3.LUT R11, R11, R8.reuse, RZ, 0x3c, !PT ;  /* 0x000000080b0b7212 */ /* 0x080fe400078e3cff */
[----:B------:R-:W-:-:S02]  /*df00*/  LOP3.LUT R6, R6, R8, RZ, 0x3c, !PT ;  /* 0x0000000806067212 */ /* 0x000fc400078e3cff */
[----:B------:R-:W-:Y:S02]  /*df10*/  LOP3.LUT R5, R5, 0x7ffff000, RZ, 0xc0, !PT ;  /* 0x7ffff00005057812 */ /* 0x000fe400078ec0ff */
[----:B------:R-:W-:Y:S02]  /*df20*/  IADD3 R9, R11, R4, R9 ;  /* 0x000000040b097210 */ /* 0x000fe40007ffe009 */
        /* <DEDUP_REMOVED lines=95> */
.L_x_449:
[----:B------:R-:W-:Y:S05]  /*e520*/  BSYNC B0 ;  /* 0x0000000000007941 */ /* 0x000fea0003800000 */
.L_x_448:
[----:B------:R-:W-:-:S04]  /*e530*/  IADD3 R66, R66, 0x20, RZ ;  /* 0x0000002042427810 */ /* 0x000fc80007ffe0ff */
[----:B------:R-:W-:-:S13]  /*e540*/  ISETP.GE.AND P0, PT, R66, c[0x0][0x27c], PT ;  /* 0x00009f0042007a0c */ /* 0x000fda0003f06270 */
[----:B------:R-:W-:Y:S05]  /*e550*/  @P0 BRA `(.L_x_425) ;  /* 0x000007c000000947 */ /* 0x000fea0003800000 */
[-C--:B-1----:R-:W-:Y:S02]  /*e560*/  LEA.HI R8, R29, R29.reuse, RZ, 0x1 ;  /* 0x0000001d1d087211 */ /* 0x082fe400078f08ff */
[----:B------:R-:W-:Y:S02]  /*e570*/  SHF.R.S32.HI R5, RZ, 0x1f, R66 ;  /* 0x0000001fff057819 */ /* 0x000fe40000011442 */
[----:B------:R-:W-:Y:S02]  /*e580*/  SHF.R.S32.HI R7, RZ, 0x1f, R29 ;  /* 0x0000001fff077819 */ /* 0x000fe4000001141d */
[C---:B------:R-:W-:Y:S01]  /*e590*/  LOP3.LUT R6, R8.reuse, 0x7fffffe, RZ, 0xc0, !PT ;  /* 0x07fffffe08067812 */ /* 0x040fe200078ec0ff */
[----:B------:R-:W-:Y:S01]  /*e5a0*/  IMAD.SHL.U32 R8, R8, 0x20, RZ ;  /* 0x0000002008087824 */ /* 0x000fe200078e00ff */
[-C--:B------:R-:W-:Y:S02]  /*e5b0*/  LEA.HI R4, R5, R66.reuse, RZ, 0x3 ;  /* 0x0000004205047211 */ /* 0x080fe400078f18ff */
[----:B------:R-:W-:Y:S01]  /*e5c0*/  LEA.HI R7, R7, R29, RZ, 0x3 ;  /* 0x0000001d07077211 */ /* 0x000fe200078f18ff */
[----:B------:R-:W-:Y:S01]  /*e5d0*/  IMAD.IADD R29, R29, 0x1, -R6 ;  /* 0x000000011d1d7824 */ /* 0x000fe200078e0a06 */
[----:B------:R-:W-:Y:S01]  /*e5e0*/  SHF.R.S32.HI R9, RZ, 0x3, R4 ;  /* 0x00000003ff097819 */ /* 0x000fe20000011404 */
[----:B------:R-:W-:Y:S01]  /*e5f0*/  IMAD.MOV.U32 R6, RZ, RZ, c[0x0][0x27c] ;  /* 0x00009f00ff067624 */ /* 0x000fe200078e00ff */
[----:B------:R-:W-:Y:S01]  /*e600*/  LEA.HI R5, R5, R66, RZ, 0x5 ;  /* 0x0000004205057211 */ /* 0x000fe200078f28ff */
[----:B------:R-:W-:Y:S01]  /*e610*/  IMAD.SHL.U32 R7, R7, 0x20, RZ ;  /* 0x0000002007077824 */ /* 0x000fe200078e00ff */
[----:B------:R-:W-:-:S02]  /*e620*/  LOP3.LUT R8, R8, 0xc0, RZ, 0xc0, !PT ;  /* 0x000000c008087812 */ /* 0x000fc400078ec0ff */
[----:B------:R-:W-:Y:S01]  /*e630*/  LEA.HI R6, R6, R9, RZ, 0x1d ;  /* 0x0000000906067211 */ /* 0x000fe200078fe8ff */
[----:B------:R-:W-:Y:S01]  /*e640*/  IMAD.SHL.U32 R5, R5, 0x80, RZ ;  /* 0x0000008005057824 */ /* 0x000fe200078e00ff */
[----:B------:R-:W-:Y:S02]  /*e650*/  LOP3.LUT R11, R8, 0x18, R4, 0xf8, !PT ;  /* 0x00000018080b7812 */ /* 0x000fe400078ef804 */
[----:B------:R-:W-:Y:S02]  /*e660*/  SHF.R.S32.HI R4, RZ, 0x1f, R6 ;  /* 0x0000001fff047819 */ /* 0x000fe40000011406 */
[----:B------:R-:W-:Y:S01]  /*e670*/  LOP3.LUT R10, R5, 0x7ffff000, RZ, 0xc0, !PT ;  /* 0x7ffff000050a7812 */ /* 0x000fe200078ec0ff */
[----:B------:R-:W-:Y:S01]  /*e680*/  IMAD.SHL.U32 R5, R6, 0x8, RZ ;  /* 0x0000000806057824 */ /* 0x000fe200078e00ff */
[----:B------:R-:W-:Y:S02]  /*e690*/  LEA.HI R4, R4, R6, RZ, 0x2 ;  /* 0x0000000604047211 */ /* 0x000fe400078f10ff */
[----:B------:R-:W-:-:S02]  /*e6a0*/  LOP3.LUT R7, R7, 0xffffff00, RZ, 0xc0, !PT ;  /* 0xffffff0007077812 */ /* 0x000fc400078ec0ff */
[----:B------:R-:W-:Y:S01]  /*e6b0*/  SHF.R.U32.HI R9, RZ, 0x3, R8 ;  /* 0x00000003ff097819 */ /* 0x000fe20000011608 */
[----:B------:R-:W-:Y:S01]  /*e6c0*/  IMAD.SHL.U32 R4, R4, 0x400, RZ ;  /* 0x0000040004047824 */ /* 0x000fe200078e00ff */
[----:B------:R-:W-:Y:S01]  /*e6d0*/  LOP3.LUT R5, R8, 0x18, R5, 0xf8, !PT ;  /* 0x0000001808057812 */ /* 0x000fe200078ef805 */
[----:B------:R-:W-:Y:S01]  /*e6e0*/  IMAD R7, R29, 0x20, R7 ;  /* 0x000000201d077824 */ /* 0x000fe200078e0207 */
[-C--:B------:R-:W-:Y:S02]  /*e6f0*/  LOP3.LUT R11, R11, R9.reuse, RZ, 0x3c, !PT ;  /* 0x000000090b0b7212 */ /* 0x080fe400078e3cff */
[----:B------:R-:W-:Y:S02]  /*e700*/  LOP3.LUT R5, R5, R9, RZ, 0x3c, !PT ;  /* 0x0000000905057212 */ /* 0x000fe400078e3cff */
[----:B------:R-:W-:Y:S02]  /*e710*/  LOP3.LUT R4, R4, 0x7ffff000, RZ, 0xc0, !PT ;  /* 0x7ffff00004047812 */ /* 0x000fe400078ec0ff */
[----:B------:R-:W-:-:S02]  /*e720*/  IADD3 R10, R11, R7, R10 ;  /* 0x000000070b0a7210 */ /* 0x000fc40007ffe00a */
[----:B------:R-:W-:Y:S02]  /*e730*/  IADD3 R29, R5, R4, R7 ;  /* 0x00000004051d7210 */ /* 0x000fe40007ffe007 */
[----:B------:R-:W-:Y:S01]  /*e740*/  SHF.R.U64 R16, R16, 0x10, R17 ;  /* 0x0000001010107819 */ /* 0x000fe20000001211 */
[----:B------:R-:W-:Y:S01]  /*e750*/  IMAD.SHL.U32 R32, R10, 0x2, RZ ;  /* 0x000000020a207824 */ /* 0x000fe200078e00ff */
[----:B------:R-:W-:Y:S01]  /*e760*/  SHF.R.U64 R20, R20, 0x10, R21 ;  /* 0x0000001014147819 */ /* 0x000fe20000001215 */
[----:B------:R-:W-:Y:S01]  /*e770*/  IMAD.SHL.U32 R29, R29, 0x2, RZ ;  /* 0x000000021d1d7824 */ /* 0x000fe200078e00ff */
[----:B------:R-:W-:Y:S02]  /*e780*/  SHF.R.U64 R18, R18, 0x10, R19 ;  /* 0x0000001012127819 */ /* 0x000fe40000001213 */
[----:B------:R-:W1:Y:S01]  /*e790*/  LDS.128 R8, [R32+0x6080] ;  /* 0x0060800020087984 */ /* 0x000e620000000c00 */
[----:B------:R-:W-:Y:S02]  /*e7a0*/  SHF.R.U32.HI R17, RZ, 0x10, R17 ;  /* 0x00000010ff117819 */ /* 0x000fe40000011611 */
[----:B------:R-:W-:Y:S01]  /*e7b0*/  SHF.R.U32.HI R19, RZ, 0x10, R19 ;  /* 0x00000010ff137819 */ /* 0x000fe20000011613 */
[----:B------:R-:W2:Y:S01]  /*e7c0*/  LDS.128 R4, [R29+0x6080] ;  /* 0x006080001d047984 */ /* 0x000ea20000000c00 */
[----:B------:R-:W-:-:S02]  /*e7d0*/  PRMT R16, R30, 0x5432, R16 ;  /* 0x000054321e107816 */ /* 0x000fc40000000010 */
[----:B------:R-:W-:Y:S02]  /*e7e0*/  PRMT R20, R64, 0x5432, R20 ;  /* 0x0000543240147816 */ /* 0x000fe40000000014 */
[----:B------:R-:W-:Y:S01]  /*e7f0*/  PRMT R17, R30, 0x5410, R17 ;  /* 0x000054101e117816 */ /* 0x000fe20000000011 */
[----:B------:R-:W-:Y:S01]  /*e800*/  IMAD.U32 R37, R16, 0x10000, RZ ;  /* 0x0001000010257824 */ /* 0x000fe200078e00ff */
[C---:B------:R-:W-:Y:S01]  /*e810*/  PRMT R18, R31.reuse, 0x5432, R18 ;  /* 0x000054321f127816 */ /* 0x040fe20000000012 */
[----:B------:R-:W-:Y:S01]  /*e820*/  IMAD.U32 R38, R20, 0x10000, RZ ;  /* 0x0001000014267824 */ /* 0x000fe200078e00ff */
[----:B------:R-:W-:Y:S02]  /*e830*/  PRMT R19, R31, 0x5410, R19 ;  /* 0x000054101f137816 */ /* 0x000fe40000000013 */
[----:B------:R-:W-:Y:S02]  /*e840*/  SHF.R.U32.HI R21, RZ, 0x10, R21 ;  /* 0x00000010ff157819 */ /* 0x000fe40000011615 */
[----:B------:R-:W-:-:S02]  /*e850*/  LOP3.LUT R16, R16, 0xffff0000, RZ, 0xc0, !PT ;  /* 0xffff000010107812 */ /* 0x000fc400078ec0ff */
[----:B------:R-:W-:Y:S02]  /*e860*/  PRMT R21, R64, 0x5410, R21 ;  /* 0x0000541040157816 */ /* 0x000fe40000000015 */
[--C-:B------:R-:W-:Y:S02]  /*e870*/  SHF.R.U64 R22, R22, 0x10, R23.reuse ;  /* 0x0000001016167819 */ /* 0x100fe40000001217 */
[----:B------:R-:W-:Y:S02]  /*e880*/  LOP3.LUT R42, R20, 0xffff0000, RZ, 0xc0, !PT ;  /* 0xffff0000142a7812 */ /* 0x000fe400078ec0ff */
        /* <DEDUP_REMOVED lines=45> */
[----:B------:R-:W-:Y:S02]  /*eb60*/  FMUL.FTZ R9, R40, R8 ;  /* 0x0000000828097220 */ /* 0x000fe40000410000 */
        /* <DEDUP_REMOVED lines=13> */
[----:B------:R-:W-:Y:S01]  /*ec40*/  FFMA.FTZ R22, R10, R22, -R8 ;  /* 0x000000160a167223 */ /* 0x000fe20000010808 */
        /* <DEDUP_REMOVED lines=13> */
.L_x_425:
[----:B------:R-:W-:Y:S05]  /*ed20*/  BSYNC B2 ;  /* 0x0000000000027941 */ /* 0x000fea0003800000 */
.L_x_407:
[----:B-1----:R-:W-:Y:S01]  /*ed30*/  LOP3.LUT R4, R15, 0xfffffff8, RZ, 0xc0, !PT ;  /* 0xfffffff80f047812 */ /* 0x002fe200078ec0ff */
[----:B------:R-:W-:Y:S01]  /*ed40*/  IMAD.SHL.U32 R8, R14, 0x8, RZ ;  /* 0x000000080e087824 */ /* 0x000fe200078e00ff */
[----:B------:R-:W-:Y:S01]  /*ed50*/  LOP3.LUT R101, R28, 0x7fffffe, RZ, 0xc0, !PT ;  /* 0x07fffffe1c657812 */ /* 0x000fe200078ec0ff */
[----:B------:R-:W-:Y:S01]  /*ed60*/  IMAD R7, R24, c[0x0][0x208], RZ ;  /* 0x0000820018077a24 */ /* 0x000fe200078e02ff */
[----:B------:R-:W-:Y:S01]  /*ed70*/  SHF.R.S32.HI R5, RZ, 0x1f, R27 ;  /* 0x0000001fff057819 */ /* 0x000fe2000001141b */
[----:B------:R-:W-:Y:S01]  /*ed80*/  IMAD.IADD R4, R223, 0x1, -R4 ;  /* 0x00000001df047824 */ /* 0x000fe200078e0a04 */
[----:B------:R-:W-:Y:S01]  /*ed90*/  LEA.HI R10, R25, R25, RZ, 0x1 ;  /* 0x00000019190a7211 */ /* 0x000fe200078f08ff */
[----:B------:R-:W-:Y:S01]  /*eda0*/  IMAD.IADD R101, R27, 0x1, -R101 ;  /* 0x000000011b657824 */ /* 0x000fe200078e0a65 */
[----:B------:R-:W-:Y:S01]  /*edb0*/  LEA.HI R27, R5, R27, RZ, 0x3 ;  /* 0x0000001b051b7211 */ /* 0x000fe200078f18ff */
[----:B------:R-:W-:Y:S01]  /*edc0*/  IMAD.WIDE.U32 R16, R100, c[0x0][0x208], RZ ;  /* 0x0000820064107a25 */ /* 0x000fe200078e00ff */
[----:B------:R-:W-:Y:S01]  /*edd0*/  LEA.HI R9, R4, R4, RZ, 0x1 ;  /* 0x0000000404097211 */ /* 0x000fe200078f08ff */
[----:B------:R-:W-:-:S04]  /*ede0*/  DEPBAR.LE SB0, 0x0 ;  /* 0x000080000000791a */ /* 0x000fc80000000000 */
[----:B------:R-:W-:Y:S01]  /*edf0*/  SHF.R.S32.HI R5, RZ, 0x1, R9 ;  /* 0x00000001ff057819 */ /* 0x000fe20000011409 */
[----:B------:R-:W-:Y:S01]  /*ee00*/  IMAD R7, R100, c[0x0][0x20c], R7 ;  /* 0x0000830064077a24 */ /* 0x000fe200078e0207 */
[----:B------:R-:W-:Y:S01]  /*ee10*/  LOP3.LUT R10, R10, 0xfffffffe, RZ, 0xc0, !PT ;  /* 0xfffffffe0a0a7812 */ /* 0x000fe200078ec0ff */
[----:B------:R-:W-:Y:S01]  /*ee20*/  IMAD.SHL.U32 R26, R26, 0x40, RZ ;  /* 0x000000401a1a7824 */ /* 0x000fe200078e00ff */
[----:B------:R-:W-:Y:S01]  /*ee30*/  LOP3.LUT R9, R9, 0x3fffffe, RZ, 0xc0, !PT ;  /* 0x03fffffe09097812 */ /* 0x000fe200078ec0ff */
[C---:B------:R-:W-:Y:S01]  /*ee40*/  IMAD.SHL.U32 R6, R5.reuse, 0x40, RZ ;  /* 0x0000004005067824 */ /* 0x040fe200078e00ff */
[----:B------:R-:W-:Y:S01]  /*ee50*/  LOP3.LUT P1, RZ, R5, 0x2, RZ, 0xc0, !PT ;  /* 0x0000000205ff7812 */ /* 0x000fe2000782c0ff */
[----:B------:R-:W-:Y:S01]  /*ee60*/  IMAD.IADD R25, R25, 0x1, -R10 ;  /* 0x0000000119197824 */ /* 0x000fe200078e0a0a */
[----:B------:R-:W-:Y:S01]  /*ee70*/  ISETP.GT.AND P2, PT, R223, 0x3f, PT ;  /* 0x0000003fdf00780c */ /* 0x000fe20003f44270 */
[----:B------:R-:W-:Y:S01]  /*ee80*/  IMAD.IADD R9, R4, 0x1, -R9 ;  /* 0x0000000104097824 */ /* 0x000fe200078e0a09 */
[----:B------:R-:W-:Y:S01]  /*ee90*/  LOP3.LUT R6, R6, 0xc0, RZ, 0xc0, !PT ;  /* 0x000000c006067812 */ /* 0x000fe200078ec0ff */
[----:B------:R-:W-:Y:S01]  /*eea0*/  IMAD.MOV.U32 R236, RZ, RZ, R228 ;  /* 0x000000ffffec7224 */ /* 0x000fe200078e00e4 */
[----:B------:R-:W-:Y:S01]  /*eeb0*/  LOP3.LUT R26, R26, 0xc0, RZ, 0xc0, !PT ;  /* 0x000000c01a1a7812 */ /* 0x000fe200078ec0ff */
[----:B------:R-:W-:Y:S01]  /*eec0*/  IMAD R9, R25, 0x8, R9 ;  /* 0x0000000819097824 */ /* 0x000fe200078e0209 */
[----:B------:R-:W-:Y:S01]  /*eed0*/  LOP3.LUT R8, R6, 0x8, R8, 0xf8, !PT ;  /* 0x0000000806087812 */ /* 0x000fe200078ef808 */
[----:B------:R-:W-:Y:S01]  /*eee0*/  IMAD.IADD R7, R17, 0x1, R7 ;  /* 0x0000000111077824 */ /* 0x000fe200078e0207 */
[----:B------:R-:W-:Y:S01]  /*eef0*/  SHF.R.U32.HI R6, RZ, 0x3, R6 ;  /* 0x00000003ff067819 */ /* 0x000fe20000011606 */
[----:B------:R-:W-:Y:S01]  /*ef00*/  IMAD.SHL.U32 R5, R25, 0x8, RZ ;  /* 0x0000000819057824 */ /* 0x000fe200078e00ff */
[----:B------:R-:W-:Y:S01]  /*ef10*/  SEL R52, RZ, 0x2, P3 ;  /* 0x00000002ff347807 */ /* 0x000fe20001800000 */
[----:B------:R-:W-:Y:S01]  /*ef20*/  IMAD.WIDE.U32 R14, R16, 0x30, R236 ;  /* 0x00000030100e7825 */ /* 0x000fe200078e00ec */
[----:B------:R-:W-:-:S02]  /*ef30*/  LOP3.LUT R8, R8, R6, RZ, 0x3c, !PT ;  /* 0x0000000608087212 */ /* 0x000fc400078e3cff */
[----:B------:R-:W-:Y:S01]  /*ef40*/  LOP3.LUT R5, R26, 0x8, R5, 0xf8, !PT ;  /* 0x000000081a057812 */ /* 0x000fe200078ef805 */
[----:B------:R-:W-:Y:S01]  /*ef50*/  IMAD R7, R7, 0x30, RZ ;  /* 0x0000003007077824 */ /* 0x000fe200078e02ff */
[----:B------:R-:W-:Y:S01]  /*ef60*/  SHF.R.U32.HI R102, RZ, 0x3, R26 ;  /* 0x00000003ff667819 */ /* 0x000fe2000001161a */
[----:B------:R-:W-:Y:S01]  /*ef70*/  IMAD.U32 R216, R9, 0x20, R8 ;  /* 0x0000002009d87824 */ /* 0x000fe200078e0008 */
[----:B------:R-:W-:Y:S01]  /*ef80*/  LEA R6, P0, R14, c[0x0][0x1f8], 0x1 ;  /* 0x00007e000e067a11 */ /* 0x000fe200078008ff */
[----:B------:R-:W-:Y:S01]  /*ef90*/  IMAD.SHL.U32 R27, R27, 0x20, RZ ;  /* 0x000000201b1b7824 */ /* 0x000fe200078e00ff */
[----:B------:R-:W-:Y:S01]  /*efa0*/  LOP3.LUT R102, R5, R102, RZ, 0x3c, !PT ;  /* 0x0000006605667212 */ /* 0x000fe200078e3cff */
[----:B------:R-:W-:Y:S01]  /*efb0*/  IMAD.SHL.U32 R216, R216, 0x2, RZ ;  /* 0x00000002d8d87824 */ /* 0x000fe200078e00ff */
[----:B------:R-:W-:Y:S01]  /*efc0*/  BAR.SYNC.DEFER_BLOCKING 0x0 ;  /* 0x0000000000007b1d */ /* 0x000fe20000010000 */
[----:B------:R-:W-:Y:S01]  /*efd0*/  IMAD.IADD R7, R15, 0x1, R7 ;  /* 0x000000010f077824 */ /* 0x000fe200078e0207 */
[----:B------:R-:W-:Y:S01]  /*efe0*/  LOP3.LUT R103, R27, 0xffffff00, RZ, 0xc0, !PT ;  /* 0xffffff001b677812 */ /* 0x000fe200078ec0ff */
[----:B------:R-:W-:Y:S01]  /*eff0*/  @!P2 IMAD.MOV.U32 R8, RZ, RZ, c[0x0][0x208] ;  /* 0x00008200ff08a624 */ /* 0x000fe200078e00ff */
[----:B------:R-:W-:Y:S01]  /*f000*/  IADD3 R4, R216, 0x3c80, RZ ;  /* 0x00003c80d8047810 */ /* 0x000fe20007ffe0ff */
[----:B------:R-:W-:Y:S01]  /*f010*/  IMAD.IADD R52, R52, 0x1, R13 ;  /* 0x0000000134347824 */ /* 0x000fe200078e020d */
[----:B------:R-:W-:Y:S01]  /*f020*/  IADD3 R215, R216, 0x3ca0, RZ ;  /* 0x00003ca0d8d77810 */ /* 0x000fe20007ffe0ff */
[----:B------:R-:W-:Y:S01]  /*f030*/  @!P2 IMAD.MOV.U32 R5, RZ, RZ, c[0x0][0x20c] ;  /* 0x00008300ff05a624 */ /* 0x000fe200078e00ff */
[----:B------:R-:W-:Y:S01]  /*f040*/  @P1 IADD3 R215, R4, -0x20, RZ ;  /* 0xffffffe004d71810 */ /* 0x000fe20007ffe0ff */
[----:B------:R-:W-:Y:S01]  /*f050*/  IMAD R217, R97, 0x200, R103 ;  /* 0x0000020061d97824 */ /* 0x000fe200078e0267 */
[----:B------:R-:W-:Y:S01]  /*f060*/  SEL R4, RZ, 0x4, P4 ;  /* 0x00000004ff047807 */ /* 0x000fe20002000000 */
[----:B------:R-:W-:Y:S01]  /*f070*/  IMAD.SHL.U32 R230, R12, 0x2, RZ ;  /* 0x000000020ce67824 */ /* 0x000fe200078e00ff */
[----:B------:R-:W-:Y:S01]  /*f080*/  LEA.HI.X R7, R14, c[0x0][0x1fc], R7, 0x1, P0 ;  /* 0x00007f000e077a11 */ /* 0x000fe200000f0c07 */
[----:B------:R-:W-:Y:S01]  /*f090*/  IMAD R217, R101, 0x20, R217 ;  /* 0x0000002065d97824 */ /* 0x000fe200078e02d9 */
[----:B------:R-:W-:Y:S01]  /*f0a0*/  @!P2 LEA R80, P0, R8, R6, 0x6 ;  /* 0x000000060850a211 */ /* 0x000fe200078030ff */
[----:B------:R-:W-:Y:S01]  /*f0b0*/  IMAD.IADD R4, R4, 0x1, R52 ;  /* 0x0000000104047824 */ /* 0x000fe200078e0234 */
[----:B------:R-:W-:Y:S01]  /*f0c0*/  IADD3 R82, R3, R218, -R244 ;  /* 0x000000da03527210 */ /* 0x000fe20007ffe8f4 */
[----:B------:R-:W-:Y:S01]  /*f0d0*/  IMAD.IADD R217, R102, 0x1, R217 ;  /* 0x0000000166d97824 */ /* 0x000fe200078e02d9 */
[----:B------:R-:W-:-:S02]  /*f0e0*/  @!P2 LEA.HI.X R81, R8, R7, R5, 0x6, P0 ;  /* 0x000000070851a211 */ /* 0x000fc400000f3405 */
[----:B------:R-:W-:Y:S01]  /*f0f0*/  LOP3.LUT P0, RZ, R4, 0x1, RZ, 0xc0, !PT ;  /* 0x0000000104ff7812 */ /* 0x000fe2000780c0ff */
[----:B------:R-:W-:Y:S01]  /*f100*/  IMAD.SHL.U32 R217, R217, 0x2, RZ ;  /* 0x00000002d9d97824 */ /* 0x000fe200078e00ff */
[----:B------:R-:W-:Y:S02]  /*f110*/  LOP3.LUT R226, R226, 0xffffffbf, RZ, 0xc0, !PT ;  /* 0xffffffbfe2e27812 */ /* 0x000fe400078ec0ff */
[----:B------:R-:W-:Y:S01]  /*f120*/  ISETP.LT.OR P0, PT, R82, 0x1, !P0 ;  /* 0x000000015200780c */ /* 0x000fe20004701670 */
[----:B------:R-:W-:Y:S01]  /*f130*/  IMAD R213, R0, 0x2, R217 ;  /* 0x0000000200d57824 */ /* 0x000fe200078e02d9 */
[----:B------:R-:W-:Y:S01]  /*f140*/  LDSM.16.M88.4 R44, [R217+0x6080] ;  /* 0x00608000d92c783b */ /* 0x000fe20000000200 */
[----:B------:R-:W-:Y:S02]  /*f150*/  @P2 LOP3.LUT R226, R226, 0x40, RZ, 0xfc, !PT ;  /* 0x00000040e2e22812 */ /* 0x000fe400078efcff */
[C---:B------:R-:W-:Y:S01]  /*f160*/  IADD3 R211, R215.reuse, 0x400, RZ ;  /* 0x00000400d7d37810 */ /* 0x040fe20007ffe0ff */
[----:B------:R-:W-:Y:S01]  /*f170*/  LDSM.16.M88.4 R48, [R217+0x7080] ;  /* 0x00708000d930783b */ /* 0x000fe20000000200 */
[----:B------:R-:W-:-:S02]  /*f180*/  IADD3 R210, R215, 0x800, RZ ;  /* 0x00000800d7d27810 */ /* 0x000fc40007ffe0ff */
[C---:B------:R-:W-:Y:S01]  /*f190*/  IADD3 R209, R215.reuse, 0xc00, RZ ;  /* 0x00000c00d7d17810 */ /* 0x040fe20007ffe0ff */
[----:B------:R-:W-:Y:S01]  /*f1a0*/  LDSM.16.M88.4 R24, [R213+0x6080] ;  /* 0x00608000d518783b */ /* 0x000fe20000000200 */
[C---:B------:R-:W-:Y:S02]  /*f1b0*/  IADD3 R208, R215.reuse, 0x1000, RZ ;  /* 0x00001000d7d07810 */ /* 0x040fe40007ffe0ff */
[C---:B------:R-:W-:Y:S01]  /*f1c0*/  IADD3 R207, R215.reuse, 0x1400, RZ ;  /* 0x00001400d7cf7810 */ /* 0x040fe20007ffe0ff */
[----:B------:R-:W-:Y:S01]  /*f1d0*/  LDSM.16.M88.4 R40, [R213+0x7080] ;  /* 0x00708000d528783b */ /* 0x000fe20000000200 */
[C---:B------:R-:W-:Y:S02]  /*f1e0*/  IADD3 R206, R215.reuse, 0x1800, RZ ;  /* 0x00001800d7ce7810 */ /* 0x040fe40007ffe0ff */
[C---:B------:R-:W-:Y:S01]  /*f1f0*/  IADD3 R205, R215.reuse, 0x1c00, RZ ;  /* 0x00001c00d7cd7810 */ /* 0x040fe20007ffe0ff */
[----:B------:R-:W1:Y:S01]  /*f200*/  LDSM.16.M88.4 R64, [R216+0x3c80] ;  /* 0x003c8000d840783b */ /* 0x000e620000000200 */
[----:B------:R-:W-:-:S03]  /*f210*/  IADD3 R204, R215, 0x2000, RZ ;  /* 0x00002000d7cc7810 */ /* 0x000fc60007ffe0ff */
[----:B------:R-:W2:Y:S04]  /*f220*/  LDSM.16.M88.4 R56, [R216+0x4080] ;  /* 0x00408000d838783b */ /* 0x000ea80000000200 */
[----:B------:R-:W3:Y:S04]  /*f230*/  LDSM.16.M88.4 R72, [R216+0x4480] ;  /* 0x00448000d848783b */ /* 0x000ee80000000200 */
[----:B------:R-:W-:Y:S04]  /*f240*/  LDSM.16.M88.4 R36, [R215] ;  /* 0x00000000d724783b */ /* 0x000fe80000000200 */
[----:B------:R-:W-:Y:S04]  /*f250*/  LDSM.16.M88.4 R32, [R215+0x400] ;  /* 0x00040000d720783b */ /* 0x000fe80000000200 */
[----:B------:R-:W4:Y:S04]  /*f260*/  LDSM.16.M88.4 R28, [R215+0x800] ;  /* 0x00080000d71c783b */ /* 0x000f280000000200 */
[----:B------:R-:W-:Y:S01]  /*f270*/  @!PT LDS RZ, [RZ] ;  /* 0x00000000fffff984 */ /* 0x000fe20000000800 */
[----:B------:R-:W-:Y:S01]  /*f280*/  @!PT LDS RZ, [RZ] ;  /* 0x00000000fffff984 */ /* 0x000fe20000000800 */
[----:B------:R-:W-:Y:S01]  /*f290*/  @!PT LDS RZ, [RZ] ;  /* 0x00000000fffff984 */ /* 0x000fe20000000800 */
[----:B------:R3:W-:Y:S01]  /*f2a0*/  LDGSTS.E.BYPASS.LTC128B.128 [R230+0x1880], [R6.64], !P0 ;  /* 0x0188000006e67fae */ /* 0x0007e2000c101d4c */
[----:B------:R-:W-:-:S04]  /*f2b0*/  LOP3.LUT P0, RZ, R4, 0x2, RZ, 0xc0, !PT ;  /* 0x0000000204ff7812 */ /* 0x000fc8000780c0ff */
[----:B------:R-:W-:Y:S01]  /*f2c0*/  ISETP.LT.OR P0, PT, R82, 0x1, !P0 ;  /* 0x000000015200780c */ /* 0x000fe20004701670 */
[----:B-1----:R-:W-:Y:S11]  /*f2d0*/  HMMA.16816.F32.BF16 R20, R48, R64, RZ ;  /* 0x000000403014723c */ /* 0x002ff600000418ff */
[----:B------:R-:W-:Y:S01]  /*f2e0*/  @!UPT UIADD3 URZ, URZ, URZ, URZ ;  /* 0x0000003f3f3ff290 */ /* 0x000fe2000fffe03f */
[----:B------:R3:W-:Y:S01]  /*f2f0*/  LDGSTS.E.BYPASS.LTC128B.128 [R230+0x2480], [R6.64+0x40], !P0 ;  /* 0x0248004006e67fae */ /* 0x0007e2000c101d4c */
[----:B------:R-:W-:-:S04]  /*f300*/  LOP3.LUT P0, RZ, R4, 0x4, RZ, 0xc0, !PT ;  /* 0x0000000404ff7812 */ /* 0x000fc8000780c0ff */
[----:B------:R-:W-:Y:S01]  /*f310*/  ISETP.LT.OR P0, PT, R82, 0x1, !P0 ;  /* 0x000000015200780c */ /* 0x000fe20004701670 */
[C---:B--2---:R-:W-:Y:S08]  /*f320*/  HMMA.16816.F32.BF16 R12, R48.reuse, R56, RZ ;  /* 0x00000038300c723c */ /* 0x044ff000000418ff */
[----:B------:R-:W-:Y:S04]  /*f330*/  HMMA.16816.F32.BF16 R16, R48, R66, RZ ;  /* 0x000000423010723c */ /* 0x000fe800000418ff */
[----:B------:R3:W-:Y:S01]  /*f340*/  LDGSTS.E.BYPASS.LTC128B.128 [R230+0x3080], [R6.64+0x80], !P0 ;  /* 0x0308008006e67fae */ /* 0x0007e2000c101d4c */
[----:B------:R-:W-:-:S03]  /*f350*/  @!P2 LOP3.LUT P0, RZ, R52, 0x1, RZ, 0xc0, !PT ;  /* 0x0000000134ffa812 */ /* 0x000fc6000780c0ff */
[----:B------:R-:W-:Y:S01]  /*f360*/  HMMA.16816.F32.BF16 R8, R48, R58, RZ ;  /* 0x0000003a3008723c */ /* 0x000fe200000418ff */
[----:B------:R-:W-:-:S07]  /*f370*/  @!P2 ISETP.LT.OR P0, PT, R82, 0x21, !P0 ;  /* 0x000000215200a80c */ /* 0x000fce0004701670 */
[C---:B-----5:R-:W-:Y:S06]  /*f380*/  HMMA.16816.F32.BF16 R68, R44.reuse, R64, RZ ;  /* 0x000000402c44723c */ /* 0x060fec00000418ff */
[----:B------:R1:W-:Y:S01]  /*f390*/  @!P2 LDGSTS.E.BYPASS.LTC128B.128 [R230+0x2080], [R80.64], !P0 ;  /* 0x0208000050e6afae */ /* 0x0003e2000c101d4c */
[----:B------:R-:W-:Y:S01]  /*f3a0*/  @!P2 LOP3.LUT P0, RZ, R52, 0x2, RZ, 0xc0, !PT ;  /* 0x0000000234ffa812 */ /* 0x000fe2000780c0ff */
[----:B------:R-:W-:Y:S03]  /*f3b0*/  HMMA.16816.F32.BF16 R60, R44, R56, RZ ;  /* 0x000000382c3c723c */ /* 0x000fe600000418ff */
[----:B------:R-:W-:-:S05]  /*f3c0*/  @!P2 ISETP.LT.OR P0, PT, R82, 0x21, !P0 ;  /* 0x000000215200a80c */ /* 0x000fca0004701670 */
[----:B---3--:R-:W-:Y:S08]  /*f3d0*/  HMMA.16816.F32.BF16 R4, R48, R72, RZ ;  /* 0x000000483004723c */ /* 0x008ff000000418ff */
[----:B------:R1:W-:Y:S01]  /*f3e0*/  @!P2 LDGSTS.E.BYPASS.LTC128B.128 [R230+0x2c80], [R80.64+0x40], !P0 ;  /* 0x02c8004050e6afae */ /* 0x0003e2000c101d4c */
[----:B------:R-:W-:Y:S01]  /*f3f0*/  @!P2 ISETP.LT.OR P0, PT, R82, 0x21, P4 ;  /* 0x000000215200a80c */ /* 0x000fe20002701670 */
[C---:B------:R-:W-:Y:S08]  /*f400*/  HMMA.16816.F32.BF16 R64, R44.reuse, R66, RZ ;  /* 0x000000422c40723c */ /* 0x040ff000000418ff */
[----:B------:R-:W-:Y:S04]  /*f410*/  HMMA.16816.F32.BF16 R56, R44, R58, RZ ;  /* 0x0000003a2c38723c */ /* 0x000fe800000418ff */
[----:B------:R1:W-:Y:S01]  /*f420*/  @!P2 LDGSTS.E.BYPASS.LTC128B.128 [R230+0x3880], [R80.64+0x80], !P0 ;  /* 0x0388008050e6afae */ /* 0x0003e2000c101d4c */
[----:B------:R-:W-:-:S03]  /*f430*/  ISETP.GT.AND P0, PT, R100, R227, PT ;  /* 0x000000e36400720c */ /* 0x000fc60003f04270 */
[----:B------:R-:W-:Y:S01]  /*f440*/  HMMA.16816.F32.BF16 R52, R44, R72, RZ ;  /* 0x000000482c34723c */ /* 0x000fe200000418ff */
[----:B------:R-:W-:Y:S04]  /*f450*/  LDSM.16.M88.4 R92, [R217+0x9080] ;  /* 0x00908000d95c783b */ /* 0x000fe80000000200 */
[----:B------:R-:W-:Y:S03]  /*f460*/  LDSM.16.M88.4 R88, [R216+0x4880] ;  /* 0x00488000d858783b */ /* 0x000fe60000000200 */
[-C--:B------:R-:W-:Y:S01]  /*f470*/  HMMA.16816.F32.BF16 R48, R48, R74.reuse, RZ ;  /* 0x0000004a3030723c */ /* 0x080fe200000418ff */
[----:B------:R-:W-:Y:S04]  /*f480*/  LDSM.16.M88.4 R84, [R216+0x4c80] ;  /* 0x004c8000d854783b */ /* 0x000fe80000000200 */
[----:B------:R-:W0:Y:S03]  /*f490*/  LDGDEPBAR ;  /* 0x00000000000079af */ /* 0x000e260000000000 */
[----:B------:R-:W-:Y:S01]  /*f4a0*/  HMMA.16816.F32.BF16 R44, R44, R74, RZ ;  /* 0x0000004a2c2c723c */ /* 0x000fe200000418ff */
[----:B------:R-:W-:Y:S04]  /*f4b0*/  LDSM.16.M88.4 R72, [R217+0x8080] ;  /* 0x00808000d948783b */ /* 0x000fe80000000200 */
[----:B-1----:R-:W1:Y:S03]  /*f4c0*/  LDSM.16.M88.4 R80, [R216+0x5080] ;  /* 0x00508000d850783b */ /* 0x002e660000000200 */
[C---:B----4-:R-:W-:Y:S08]  /*f4d0*/  HMMA.16816.F32.BF16 R4, R40.reuse, R28, R4 ;  /* 0x0000001c2804723c */ /* 0x050ff00000041804 */
[----:B------:R-:W-:Y:S08]  /*f4e0*/  HMMA.16816.F32.BF16 R16, R40, R38, R16 ;  /* 0x000000262810723c */ /* 0x000ff00000041810 */
[C---:B------:R-:W-:Y:S08]  /*f4f0*/  HMMA.16816.F32.BF16 R68, R24.reuse, R36, R68 ;  /* 0x000000241844723c */ /* 0x040ff00000041844 */
[C---:B------:R-:W-:Y:S08]  /*f500*/  HMMA.16816.F32.BF16 R60, R24.reuse, R32, R60 ;  /* 0x00000020183c723c */ /* 0x040ff0000004183c */
[C---:B------:R-:W-:Y:S08]  /*f510*/  HMMA.16816.F32.BF16 R52, R24.reuse, R28, R52 ;  /* 0x0000001c1834723c */ /* 0x040ff00000041834 */
[C---:B------:R-:W-:Y:S08]  /*f520*/  HMMA.16816.F32.BF16 R64, R24.reuse, R38, R64 ;  /* 0x000000261840723c */ /* 0x040ff00000041840 */
[----:B------:R-:W-:Y:S08]  /*f530*/  HMMA.16816.F32.BF16 R56, R24, R34, R56 ;  /* 0x000000221838723c */ /* 0x000ff00000041838 */
[C---:B------:R-:W-:Y:S01]  /*f540*/  HMMA.16816.F32.BF16 R20, R40.reuse, R36, R20 ;  /* 0x000000242814723c */ /* 0x040fe20000041814 */
[----:B------:R-:W-:Y:S07]  /*f550*/  LDSM.16.M88.4 R36, [R213+0x9080] ;  /* 0x00908000d524783b */ /* 0x000fee0000000200 */
[C---:B------:R-:W-:Y:S08]  /*f560*/  HMMA.16816.F32.BF16 R12, R40.reuse, R32, R12 ;  /* 0x00000020280c723c */ /* 0x040ff0000004180c */
[C---:B------:R-:W-:Y:S01]  /*f570*/  HMMA.16816.F32.BF16 R8, R40.reuse, R34, R8 ;  /* 0x000000222808723c */ /* 0x040fe20000041808 */
[----:B------:R-:W-:Y:S07]  /*f580*/  LDSM.16.M88.4 R32, [R215+0xc00] ;  /* 0x000c0000d720783b */ /* 0x000fee0000000200 */
[-C--:B------:R-:W-:Y:S01]  /*f590*/  HMMA.16816.F32.BF16 R48, R40, R30.reuse, R48 ;  /* 0x0000001e2830723c */ /* 0x080fe20000041830 */
[----:B------:R-:W2:Y:S07]  /*f5a0*/  LDSM.16.M88.4 R40, [R215+0x1400] ;  /* 0x00140000d728783b */ /* 0x000eae0000000200 */
[----:B------:R-:W-:Y:S01]  /*f5b0*/  HMMA.16816.F32.BF16 R44, R24, R30, R44 ;  /* 0x0000001e182c723c */ /* 0x000fe2000004182c */
[----:B------:R-:W-:Y:S04]  /*f5c0*/  LDSM.16.M88.4 R28, [R215+0x1000] ;  /* 0x00100000d71c783b */ /* 0x000fe80000000200 */
[----:B------:R-:W3:Y:S03]  /*f5d0*/  LDSM.16.M88.4 R24, [R213+0x8080] ;  /* 0x00808000d518783b */ /* 0x000ee60000000200 */
[C---:B-1----:R-:W-:Y:S08]  /*f5e0*/  HMMA.16816.F32.BF16 R4, R92.reuse, R80, R4 ;  /* 0x000000505c04723c */ /* 0x042ff00000041804 */
        /* <DEDUP_REMOVED lines=12> */
[----:B------:R-:W-:Y:S07]  /*f6b0*/  LDSM.16.M88.4 R92, [R217+0xa080] ;  /* 0x00a08000d95c783b */ /* 0x000fee0000000200 */
[----:B------:R-:W-:Y:S01]  /*f6c0*/  HMMA.16816.F32.BF16 R44, R72, R82, R44 ;  /* 0x00000052482c723c */ /* 0x000fe2000004182c */
[----:B------:R-:W1:Y:S04]  /*f6d0*/  LDSM.16.M88.4 R72, [R216+0x5c80] ;  /* 0x005c8000d848783b */ /* 0x000e680000000200 */
[----:B------:R-:W4:Y:S03]  /*f6e0*/  LDSM.16.M88.4 R80, [R216+0x5880] ;  /* 0x00588000d850783b */ /* 0x000f260000000200 */
[C---:B--2---:R-:W-:Y:S08]  /*f6f0*/  HMMA.16816.F32.BF16 R4, R36.reuse, R40, R4 ;  /* 0x000000282404723c */ /* 0x044ff00000041804 */
[----:B------:R-:W-:Y:S08]  /*f700*/  HMMA.16816.F32.BF16 R16, R36, R34, R16 ;  /* 0x000000222410723c */ /* 0x000ff00000041810 */
[C---:B---3--:R-:W-:Y:S08]  /*f710*/  HMMA.16816.F32.BF16 R68, R24.reuse, R32, R68 ;  /* 0x000000201844723c */ /* 0x048ff00000041844 */
        /* <DEDUP_REMOVED lines=12> */
[----:B------:R-:W2:Y:S04]  /*f7e0*/  LDSM.16.M88.4 R24, [R215+0x2000] ;  /* 0x00200000d718783b */ /* 0x000ea80000000200 */
[----:B------:R-:W3:Y:S01]  /*f7f0*/  LDSM.16.M88.4 R40, [R213+0xa080] ;  /* 0x00a08000d528783b */ /* 0x000ee20000000200 */
[----:B------:R-:W-:-:S04]  /*f800*/  DEPBAR.LE SB0, 0x0 ;  /* 0x000080000000791a */ /* 0x000fc80000000000 */
[C---:B-1----:R-:W-:Y:S08]  /*f810*/  HMMA.16816.F32.BF16 R4, R88.reuse, R72, R4 ;  /* 0x000000485804723c */ /* 0x042ff00000041804 */
[----:B------:R-:W-:Y:S08]  /*f820*/  HMMA.16816.F32.BF16 R16, R88, R86, R16 ;  /* 0x000000565810723c */ /* 0x000ff00000041810 */
[C---:B------:R-:W-:Y:S08]  /*f830*/  HMMA.16816.F32.BF16 R68, R92.reuse, R84, R68 ;  /* 0x000000545c44723c */ /* 0x040ff00000041844 */
[C---:B------:R-:W-:Y:S08]  /*f840*/  HMMA.16816.F32.BF16 R64, R92.reuse, R86, R64 ;  /* 0x000000565c40723c */ /* 0x040ff00000041840 */
[C---:B----4-:R-:W-:Y:S08]  /*f850*/  HMMA.16816.F32.BF16 R60, R92.reuse, R80, R60 ;  /* 0x000000505c3c723c */ /* 0x050ff0000004183c */
[C---:B------:R-:W-:Y:S08]  /*f860*/  HMMA.16816.F32.BF16 R56, R92.reuse, R82, R56 ;  /* 0x000000525c38723c */ /* 0x040ff00000041838 */
[----:B------:R-:W-:Y:S08]  /*f870*/  HMMA.16816.F32.BF16 R52, R92, R72, R52 ;  /* 0x000000485c34723c */ /* 0x000ff00000041834 */
[C---:B------:R-:W-:Y:S08]  /*f880*/  HMMA.16816.F32.BF16 R20, R88.reuse, R84, R20 ;  /* 0x000000545814723c */ /* 0x040ff00000041814 */
[C---:B------:R-:W-:Y:S08]  /*f890*/  HMMA.16816.F32.BF16 R12, R88.reuse, R80, R12 ;  /* 0x00000050580c723c */ /* 0x040ff0000004180c */
[C---:B------:R-:W-:Y:S08]  /*f8a0*/  HMMA.16816.F32.BF16 R8, R88.reuse, R82, R8 ;  /* 0x000000525808723c */ /* 0x040ff00000041808 */
[-C--:B------:R-:W-:Y:S08]  /*f8b0*/  HMMA.16816.F32.BF16 R48, R88, R74.reuse, R48 ;  /* 0x0000004a5830723c */ /* 0x080ff00000041830 */
[----:B------:R-:W-:Y:S08]  /*f8c0*/  HMMA.16816.F32.BF16 R92, R92, R74, R44 ;  /* 0x0000004a5c5c723c */ /* 0x000ff0000004182c */
[C---:B--2---:R-:W-:Y:S07]  /*f8d0*/  HMMA.16816.F32.BF16 R72, R36.reuse, R24, R4 ;  /* 0x000000182448723c */ /* 0x044fee0000041804 */
[----:B------:R-:W-:Y:S01]  /*f8e0*/  IMAD R4, R101, 0x20, R103 ;  /* 0x0000002065047824 */ /* 0x000fe200078e0267 */
[----:B------:R-:W-:Y:S03]  /*f8f0*/  HMMA.16816.F32.BF16 R44, R36, R34, R16 ;  /* 0x00000022242c723c */ /* 0x000fe60000041810 */
[----:B------:R-:W-:-:S05]  /*f900*/  IMAD.IADD R4, R102, 0x1, R4 ;  /* 0x0000000166047824 */ /* 0x000fca00078e0204 */
[C---:B------:R-:W-:Y:S08]  /*f910*/  HMMA.16816.F32.BF16 R20, R36.reuse, R32, R20 ;  /* 0x000000202414723c */ /* 0x040ff00000041814 */
[C---:B------:R-:W-:Y:S08]  /*f920*/  HMMA.16816.F32.BF16 R12, R36.reuse, R28, R12 ;  /* 0x0000001c240c723c */ /* 0x040ff0000004180c */
[C---:B------:R-:W-:Y:S08]  /*f930*/  HMMA.16816.F32.BF16 R8, R36.reuse, R30, R8 ;  /* 0x0000001e2408723c */ /* 0x040ff00000041808 */
[----:B------:R-:W-:Y:S08]  /*f940*/  HMMA.16816.F32.BF16 R16, R36, R26, R48 ;  /* 0x0000001a2410723c */ /* 0x000ff00000041830 */
[C---:B---3--:R-:W-:Y:S08]  /*f950*/  HMMA.16816.F32.BF16 R68, R40.reuse, R32, R68 ;  /* 0x000000202844723c */ /* 0x048ff00000041844 */
        /* <DEDUP_REMOVED lines=34> */
.L_x_450:
[----:B------:R-:W-:Y:S01]  /*fb80*/  LOP3.LUT R5, R96, 0xffffffe0, RZ, 0xc0, !PT ;  /* 0xffffffe060057812 */ /* 0x000fe200078ec0ff */
[----:B------:R-:W-:Y:S01]  /*fb90*/  ULDC UR8, c[0x0][0x324] ;  /* 0x0000c90000087ab9 */ /* 0x000fe20000000800 */
[----:B------:R-:W-:Y:S01]  /*fba0*/  SHF.R.S32.HI R25, RZ, 0x1f, R97 ;  /* 0x0000001fff197819 */ /* 0x000fe20000011461 */
[----:B------:R-:W-:Y:S01]  /*fbb0*/  ULOP3.LUT UR8, URZ, UR8, URZ, 0x33, !UPT ;  /* 0x000000083f087292 */ /* 0x000fe2000f8e333f */
[----:B------:R-:W-:Y:S01]  /*fbc0*/  LEA.HI R24, R78, R78, RZ, 0x1 ;  /* 0x0000004e4e187211 */ /* 0x000fe200078f08ff */
[----:B------:R-:W-:Y:S01]  /*fbd0*/  IMAD.IADD R5, R223, 0x1, -R5 ;  /* 0x00000001df057824 */ /* 0x000fe200078e0a05 */
[----:B------:R-:W-:Y:S01]  /*fbe0*/  LEA.HI R25, R25, R97, RZ, 0x2 ;  /* 0x0000006119197211 */ /* 0x000fe200078f10ff */
[----:B------:R-:W0:Y:S02]  /*fbf0*/  LDGDEPBAR ;  /* 0x00000000000079af */ /* 0x000e240000000000 */
[----:B-1----:R-:W-:Y:S01]  /*fc00*/  IMAD.SHL.U32 R7, R24, 0x20, RZ ;  /* 0x0000002018077824 */ /* 0x002fe200078e00ff */
[----:B------:R-:W-:-:S02]  /*fc10*/  SHF.R.S32.HI R6, RZ, 0x1f, R5 ;  /* 0x0000001fff067819 */ /* 0x000fc40000011405 */
[----:B------:R-:W-:Y:S02]  /*fc20*/  LOP3.LUT R25, R25, 0xffffffc, RZ, 0xc0, !PT ;  /* 0x0ffffffc19197812 */ /* 0x000fe400078ec0ff */
[----:B------:R-:W-:Y:S02]  /*fc30*/  LEA.HI R6, R6, R5, RZ, 0x2 ;  /* 0x0000000506067211 */ /* 0x000fe400078f10ff */
[----:B------:R-:W-:Y:S01]  /*fc40*/  LOP3.LUT R24, R24, 0x1ffffffe, RZ, 0xc0, !PT ;  /* 0x1ffffffe18187812 */ /* 0x000fe200078ec0ff */
[----:B------:R-:W-:Y:S01]  /*fc50*/  IMAD.IADD R97, R97, 0x1, -R25 ;  /* 0x0000000161617824 */ /* 0x000fe200078e0a19 */
[----:B------:R-:W-:Y:S02]  /*fc60*/  LEA.HI.SX32 R25, R6, R77, 0x1e ;  /* 0x0000004d06197211 */ /* 0x000fe400078ff2ff */
[----:B------:R-:W-:Y:S01]  /*fc70*/  LOP3.LUT R7, R7, 0xffffffc0, RZ, 0xc0, !PT ;  /* 0xffffffc007077812 */ /* 0x000fe200078ec0ff */
[----:B------:R-:W-:Y:S01]  /*fc80*/  IMAD.IADD R24, R78, 0x1, -R24 ;  /* 0x000000014e187824 */ /* 0x000fe200078e0a18 */
[----:B------:R-:W-:Y:S01]  /*fc90*/  LOP3.LUT R6, R6, 0x7ffffffc, RZ, 0xc0, !PT ;  /* 0x7ffffffc06067812 */ /* 0x000fe200078ec0ff */
[----:B------:R-:W-:-:S04]  /*fca0*/  IMAD R25, R97, 0x10, R25 ;  /* 0x0000001061197824 */ /* 0x000fc800078e0219 */
[----:B------:R-:W-:Y:S02]  /*fcb0*/  IMAD.IADD R7, R7, 0x1, R25 ;  /* 0x0000000107077824 */ /* 0x000fe400078e0219 */
[----:B------:R-:W-:Y:S02]  /*fcc0*/  IMAD.IADD R6, R5, 0x1, -R6 ;  /* 0x0000000105067824 */ /* 0x000fe400078e0a06 */
[----:B------:R-:W-:Y:S02]  /*fcd0*/  IMAD R231, R24, 0x8, R7 ;  /* 0x0000000818e77824 */ /* 0x000fe400078e0207 */
[----:B------:R-:W-:Y:S02]  /*fce0*/  IMAD.SHL.U32 R234, R6, 0x2, RZ ;  /* 0x0000000206ea7824 */ /* 0x000fe400078e00ff */
[----:B------:R-:W-:-:S03]  /*fcf0*/  @P6 IMAD.HI.U32 R24, R231, c[0x0][0x2c8], RZ ;  /* 0x0000b200e7186a27 */ /* 0x000fc600078e00ff */
[C---:B------:R-:W-:Y:S01]  /*fd00*/  IADD3 R6, -R234.reuse, 0x1, R2 ;  /* 0x00000001ea067810 */ /* 0x040fe20007ffe102 */
[----:B------:R-:W-:Y:S01]  /*fd10*/  IMAD.MOV.U32 R7, RZ, RZ, R231 ;  /* 0x000000ffff077224 */ /* 0x000fe200078e00e7 */
[----:B------:R-:W-:Y:S01]  /*fd20*/  @P6 SHF.R.U32.HI R7, RZ, c[0x0][0x2cc], R24 ;  /* 0x0000b300ff076a19 */ /* 0x000fe20000011618 */
[----:B------:R-:W-:Y:S01]  /*fd30*/  IMAD.IADD R5, R3, 0x1, -R234 ;  /* 0x0000000103057824 */ /* 0x000fe200078e0aea */
[----:B------:R-:W-:Y:S01]  /*fd40*/  IADD3 R38, -R234, R3, R218 ;  /* 0x00000003ea267210 */ /* 0x000fe20007ffe1da */
[----:B------:R-:W-:Y:S02]  /*fd50*/  IMAD.IADD R6, R6, 0x1, -R224 ;  /* 0x0000000106067824 */ /* 0x000fe400078e0ae0 */
[----:B------:R-:W1:Y:S03]  /*fd60*/  SHFL.IDX PT, R26, R7, RZ, 0x1c1f ;  /* 0x001c1fff071a7589 */ /* 0x000e6600000e0000 */
[----:B------:R-:W-:-:S02]  /*fd70*/  IADD3 R39, R6, c[0x0][0x328], RZ ;  /* 0x0000ca0006277a10 */ /* 0x000fc40007ffe0ff */
        /* <DEDUP_REMOVED lines=16> */
.L_x_453:
[----:B------:R-:W-:-:S04]  /*fe80*/  MOV R2, c[0x0][0x32c] ;  /* 0x0000cb0000027a02 */ /* 0x000fc80000000f00 */
[----:B------:R-:W-:-:S13]  /*fe90*/  ISETP.NE.AND P0, PT, R2, 0x1, PT ;  /* 0x000000010200780c */ /* 0x000fda0003f05270 */
[----:B------:R-:W-:-:S05]  /*fea0*/  @P0 IMAD.HI.U32 R2, R26, c[0x0][0x330], RZ ;  /* 0x0000cc001a020a27 */ /* 0x000fca00078e00ff */
[----:B------:R-:W-:Y:S02]  /*feb0*/  @P0 SHF.R.U32.HI R26, RZ, c[0x0][0x334], R2 ;  /* 0x0000cd00ff1a0a19 */ /* 0x000fe40000011602 */
.L_x_454:
[----:B------:R-:W-:Y:S05]  /*fec0*/  BSYNC B0 ;  /* 0x0000000000007941 */ /* 0x000fea0003800000 */
.L_x_452:
[----:B------:R-:W-:-:S05]  /*fed0*/  IMAD R26, R26, c[0x0][0x32c], R5 ;  /* 0x0000cb001a1a7a24 */ /* 0x000fca00078e0205 */
[----:B------:R-:W-:Y:S02]  /*fee0*/  IADD3 R2, R26, c[0x0][0x32c], RZ ;  /* 0x0000cb001a027a10 */ /* 0x000fe40007ffe0ff */
[----:B------:R-:W-:Y:S02]  /*fef0*/  IMNMX R24, R24, R26, !PT ;  /* 0x0000001a18187217 */ /* 0x000fe40007800200 */
[----:B------:R-:W-:Y:S02]  /*ff00*/  IMNMX R25, R25, R2, PT ;  /* 0x0000000219197217 */ /* 0x000fe40003800200 */
.L_x_451:
        /* <DEDUP_REMOVED lines=16> */
.L_x_457:
[----:B------:R-:W-:-:S04]  /*10010*/  MOV R2, c[0x0][0x32c] ;  /* 0x0000cb0000027a02 */ /* 0x000fc80000000f00 */
[----:B------:R-:W-:-:S13]  /*10020*/  ISETP.NE.AND P0, PT, R2, 0x1, PT ;  /* 0x000000010200780c */ /* 0x000fda0003f05270 */
[----:B------:R-:W-:-:S05]  /*10030*/  @P0 IMAD.HI.U32 R2, R26, c[0x0][0x330], RZ ;  /* 0x0000cc001a020a27 */ /* 0x000fca00078e00ff */
[----:B------:R-:W-:Y:S02]  /*10040*/  @P0 SHF.R.U32.HI R26, RZ, c[0x0][0x334], R2 ;  /* 0x0000cd00ff1a0a19 */ /* 0x000fe40000011602 */
.L_x_458:
[----:B------:R-:W-:Y:S05]  /*10050*/  BSYNC B0 ;  /* 0x0000000000007941 */ /* 0x000fea0003800000 */
.L_x_456:
[----:B------:R-:W-:-:S05]  /*10060*/  IMAD R26, R26, c[0x0][0x32c], R5 ;  /* 0x0000cb001a1a7a24 */ /* 0x000fca00078e0205 */
[----:B------:R-:W-:Y:S02]  /*10070*/  IADD3 R2, R26, c[0x0][0x32c], RZ ;  /* 0x0000cb001a027a10 */ /* 0x000fe40007ffe0ff */
[----:B------:R-:W-:Y:S02]  /*10080*/  IMNMX R42, R42, R26, !PT ;  /* 0x0000001a2a2a7217 */ /* 0x000fe40007800200 */
[----:B------:R-:W-:Y:S02]  /*10090*/  IMNMX R43, R43, R2, PT ;  /* 0x000000022b2b7217 */ /* 0x000fe40003800200 */
.L_x_455:
        /* <DEDUP_REMOVED lines=51> */
[----:B------:R-:W-:-:S04]  /*103d0*/  ISETP.GT.AND P0, PT, R24, 0x29, !P0 ;  /* 0x000000291800780c */ /* 0x000fc80004704270 */
[----:B------:R-:W-:Y:S02]  /*103e0*/  ISETP.LT.OR P0, PT, R25, 0x2a, P0 ;  /* 0x0000002a1900780c */ /* 0x000fe40000701670 */
[----:B------:R-:W1:Y:S02]  /*103f0*/  SHFL.IDX PT, R25, R7, 0x2, 0x1c1f ;  /* 0x005c1f0007197f89 */ /* 0x000e6400000e0000 */
[----:B------:R-:W-:Y:S02]  /*10400*/  FSEL R26, R93, -INF , !P0 ;  /* 0xff8000005d1a7808 */ /* 0x000fe40004000000 */
[----:B------:R-:W-:Y:S01]  /*10410*/  ISETP.GE.AND P0, PT, R219, 0x1, PT ;  /* 0x00000001db00780c */ /* 0x000fe20003f06270 */
[--C-:B-1----:R-:W-:Y:S02]  /*10420*/  IMAD.IADD R49, R39, 0x1, R25.reuse ;  /* 0x0000000127317824 */ /* 0x102fe400078e0219 */
[----:B------:R-:W-:-:S03]  /*10430*/  IMAD.IADD R48, R6, 0x1, R25 ;  /* 0x0000000106307824 */ /* 0x000fc600078e0219 */
[----:B------:R-:W-:-:S07]  /*10440*/  IMNMX R49, R49, R38, PT ;  /* 0x0000002631317217 */ /* 0x000fce0003800200 */
        /* <DEDUP_REMOVED lines=12> */
.L_x_461:
[----:B------:R-:W-:-:S04]  /*10510*/  MOV R24, c[0x0][0x32c] ;  /* 0x0000cb0000187a02 */ /* 0x000fc80000000f00 */
[----:B------:R-:W-:-:S13]  /*10520*/  ISETP.NE.AND P0, PT, R24, 0x1, PT ;  /* 0x000000011800780c */ /* 0x000fda0003f05270 */
[----:B------:R-:W-:-:S05]  /*10530*/  @P0 IMAD.HI.U32 R24, R25, c[0x0][0x330], RZ ;  /* 0x0000cc0019180a27 */ /* 0x000fca00078e00ff */
[----:B------:R-:W-:Y:S02]  /*10540*/  @P0 SHF.R.U32.HI R25, RZ, c[0x0][0x334], R24 ;  /* 0x0000cd00ff190a19 */ /* 0x000fe40000011618 */
.L_x_462:
[----:B------:R-:W-:Y:S05]  /*10550*/  BSYNC B0 ;  /* 0x0000000000007941 */ /* 0x000fea0003800000 */
.L_x_460:
[----:B------:R-:W-:-:S05]  /*10560*/  IMAD R25, R25, c[0x0][0x32c], R5 ;  /* 0x0000cb0019197a24 */ /* 0x000fca00078e0205 */
[----:B------:R-:W-:Y:S02]  /*10570*/  IADD3 R24, R25, c[0x0][0x32c], RZ ;  /* 0x0000cb0019187a10 */ /* 0x000fe40007ffe0ff */
[----:B------:R-:W-:Y:S02]  /*10580*/  IMNMX R48, R48, R25, !PT ;  /* 0x0000001930307217 */ /* 0x000fe40007800200 */
[----:B------:R-:W-:Y:S02]  /*10590*/  IMNMX R49, R49, R24, PT ;  /* 0x0000001831317217 */ /* 0x000fe40003800200 */
.L_x_459:
[----:B------:R-:W-:Y:S01]  /*105a0*/  ISETP.NE.AND P0, PT, R37, RZ, PT ;  /* 0x000000ff2500720c */ /* 0x000fe20003f05270 */
[----:B------:R-:W1:Y:S01]  /*105b0*/  SHFL.IDX PT, R7, R7, 0x3, 0x1c1f ;  /* 0x007c1f0007077f89 */ /* 0x000e6200000e0000 */
        /* <DEDUP_REMOVED lines=45> */
[----:B------:R-:W-:Y:S01]  /*10890*/  FSEL R107, R20, -INF , !P0 ;  /* 0xff800000146b7808 */ /* 0x000fe20004000000 */
[----:B-1----:R-:W-:Y:S01]  /*108a0*/  IMAD.IADD R20, R6, 0x1, R7 ;  /* 0x0000000106147824 */ /* 0x002fe200078e0207 */
        /* <DEDUP_REMOVED lines=37> */
[----:B------:R-:W-:Y:S01]  /*10b00*/  FSEL R179, R17, -INF , !P0 ;  /* 0xff80000011b37808 */ /* 0x000fe20004000000 */
[----:B------:R-:W-:Y:S01]  /*10b10*/  IMAD.IADD R17, R39, 0x1, R7 ;  /* 0x0000000127117824 */ /* 0x000fe200078e0207 */
[----:B------:R-:W-:-:S04]  /*10b20*/  ISETP.GE.AND P0, PT, R219, 0x1, PT ;  /* 0x00000001db00780c */ /* 0x000fc80003f06270 */
[----:B------:R-:W-:-:S09]  /*10b30*/  IMNMX R17, R17, R38, PT ;  /* 0x0000002611117217 */ /* 0x000fd20003800200 */
        /* <DEDUP_REMOVED lines=12> */
.L_x_465:
[----:B------:R-:W-:-:S04]  /*10c00*/  MOV R6, c[0x0][0x32c] ;  /* 0x0000cb0000067a02 */ /* 0x000fc80000000f00 */
[----:B------:R-:W-:-:S13]  /*10c10*/  ISETP.NE.AND P0, PT, R6, 0x1, PT ;  /* 0x000000010600780c */ /* 0x000fda0003f05270 */
[----:B------:R-:W-:-:S05]  /*10c20*/  @P0 IMAD.HI.U32 R6, R7, c[0x0][0x330], RZ ;  /* 0x0000cc0007060a27 */ /* 0x000fca00078e00ff */
[----:B------:R-:W-:Y:S02]  /*10c30*/  @P0 SHF.R.U32.HI R7, RZ, c[0x0][0x334], R6 ;  /* 0x0000cd00ff070a19 */ /* 0x000fe40000011606 */
.L_x_466:
[----:B------:R-:W-:Y:S05]  /*10c40*/  BSYNC B0 ;  /* 0x0000000000007941 */ /* 0x000fea0003800000 */
.L_x_464:
[----:B------:R-:W-:-:S05]  /*10c50*/  IMAD R7, R7, c[0x0][0x32c], R5 ;  /* 0x0000cb0007077a24 */ /* 0x000fca00078e0205 */
[----:B------:R-:W-:Y:S02]  /*10c60*/  IADD3 R5, R7, c[0x0][0x32c], RZ ;  /* 0x0000cb0007057a10 */ /* 0x000fe40007ffe0ff */
[----:B------:R-:W-:Y:S02]  /*10c70*/  IMNMX R20, R20, R7, !PT ;  /* 0x0000000714147217 */ /* 0x000fe40007800200 */
[----:B------:R-:W-:Y:S02]  /*10c80*/  IMNMX R17, R17, R5, PT ;  /* 0x0000000511117217 */ /* 0x000fe40003800200 */
.L_x_463:
[----:B------:R-:W-:Y:S01]  /*10c90*/  ISETP.NE.AND P0, PT, R37, RZ, PT ;  /* 0x000000ff2500720c */ /* 0x000fe20003f05270 */
[----:B------:R-:W-:Y:S01]  /*10ca0*/  IMAD.SHL.U32 R214, R4, 0x2, RZ ;  /* 0x0000000204d67824 */ /* 0x000fe200078e00ff */
[----:B------:R-:W-:Y:S02]  /*10cb0*/  IADD3 R243, R152, -0x2, RZ ;  /* 0xfffffffe98f37810 */ /* 0x000fe40007ffe0ff */
        /* <DEDUP_REMOVED lines=20> */
[----:B------:R-:W-:Y:S01]  /*10e00*/  ISETP.NE.AND P6, PT, R40, RZ, PT ;  /* 0x000000ff2800720c */ /* 0x000fe20003fc5270 */
[----:B------:R-:W-:Y:S01]  /*10e10*/  LDSM.16.MT88.4 R48, [R214+0x2880] ;  /* 0x00288000d630783b */ /* 0x000fe20000004200 */
[----:B------:R-:W-:-:S02]  /*10e20*/  ISETP.LT.OR P0, PT, R17, 0x11, P0 ;  /* 0x000000111100780c */ /* 0x000fc40000701670 */
[----:B------:R-:W-:Y:S01]  /*10e30*/  FMNMX.FTZ R0, R91, R0, !PT ;  /* 0x000000005b007209 */ /* 0x000fe20007810000 */
[----:B------:R-:W-:Y:S01]  /*10e40*/  LDSM.16.MT88.4 R44, [R212+0x2880] ;  /* 0x00288000d42c783b */ /* 0x000fe20000004200 */
[----:B------:R-:W-:Y:S02]  /*10e50*/  FSEL R90, R14, -INF , !P0 ;  /* 0xff8000000e5a7808 */ /* 0x000fe40004000000 */
[----:B------:R-:W-:Y:S01]  /*10e60*/  ISETP.GT.AND P0, PT, R20, 0x11, !P5 ;  /* 0x000000111400780c */ /* 0x000fe20006f04270 */
[----:B------:R-:W-:Y:S01]  /*10e70*/  LDSM.16.MT88.4 R36, [R212+0x3480] ;  /* 0x00348000d424783b */ /* 0x000fe20000004200 */
[----:B------:R-:W-:Y:S02]  /*10e80*/  ISETP.NE.AND P5, PT, R41, RZ, PT ;  /* 0x000000ff2900720c */ /* 0x000fe40003fa5270 */
[----:B------:R-:W-:Y:S01]  /*10e90*/  ISETP.LT.OR P0, PT, R17, 0x12, P0 ;  /* 0x000000121100780c */ /* 0x000fe20000701670 */
[----:B------:R-:W-:Y:S01]  /*10ea0*/  LDSM.16.MT88.4 R40, [R214+0x3480] ;  /* 0x00348000d628783b */ /* 0x000fe20000004200 */
[----:B------:R-:W-:-:S02]  /*10eb0*/  FMNMX.FTZ R0, R89, R0, !PT ;  /* 0x0000000059007209 */ /* 0x000fc40007810000 */
[----:B------:R-:W-:Y:S02]  /*10ec0*/  FSEL R88, R15, -INF , !P0 ;  /* 0xff8000000f587808 */ /* 0x000fe40004000000 */
[----:B------:R-:W-:Y:S01]  /*10ed0*/  ISETP.GT.AND P0, PT, R20, 0x18, !P4 ;  /* 0x000000181400780c */ /* 0x000fe20006704270 */
[----:B------:R-:W-:Y:S01]  /*10ee0*/  LDSM.16.MT88.4 R12, [R214+0x3080] ;  /* 0x00308000d60c783b */ /* 0x000fe20000004200 */
[----:B------:R-:W-:Y:S02]  /*10ef0*/  ISETP.NE.AND P4, PT, R2, RZ, PT ;  /* 0x000000ff0200720c */ /* 0x000fe40003f85270 */
[----:B------:R-:W-:Y:S02]  /*10f00*/  ISETP.LT.OR P0, PT, R17, 0x19, P0 ;  /* 0x000000191100780c */ /* 0x000fe40000701670 */
[----:B------:R-:W-:Y:S02]  /*10f10*/  FMNMX.FTZ R0, R184, R0, !PT ;  /* 0x00000000b8007209 */ /* 0x000fe40007810000 */
[----:B------:R-:W-:-:S02]  /*10f20*/  FSEL R73, R10, -INF , !P0 ;  /* 0xff8000000a497808 */ /* 0x000fc40004000000 */
[C---:B------:R-:W-:Y:S02]  /*10f30*/  ISETP.GT.AND P0, PT, R20.reuse, 0x19, !P3 ;  /* 0x000000191400780c */ /* 0x040fe40005f04270 */
[----:B------:R-:W-:Y:S02]  /*10f40*/  FMNMX.FTZ R0, R183, R0, !PT ;  /* 0x00000000b7007209 */ /* 0x000fe40007810000 */
[----:B------:R-:W-:Y:S02]  /*10f50*/  ISETP.LT.OR P0, PT, R17, 0x1a, P0 ;  /* 0x0000001a1100780c */ /* 0x000fe40000701670 */
[----:B------:R-:W-:Y:S02]  /*10f60*/  FMNMX.FTZ R0, R181, R0, !PT ;  /* 0x00000000b5007209 */ /* 0x000fe40007810000 */
[----:B------:R-:W-:Y:S02]  /*10f70*/  FSEL R72, R11, -INF , !P0 ;  /* 0xff8000000b487808 */ /* 0x000fe40004000000 */
[----:B------:R-:W-:-:S02]  /*10f80*/  ISETP.GT.AND P0, PT, R20, 0x20, !P2 ;  /* 0x000000201400780c */ /* 0x000fc40005704270 */
[----:B------:R-:W-:Y:S02]  /*10f90*/  FMNMX.FTZ R0, R179, R0, !PT ;  /* 0x00000000b3007209 */ /* 0x000fe40007810000 */
        /* <DEDUP_REMOVED lines=8> */
[----:B------:R-:W-:-:S04]  /*11020*/  ISETP.GT.AND P0, PT, R20, RZ, !P5 ;  /* 0x000000ff1400720c */ /* 0x000fc80006f04270 */
[----:B------:R-:W-:-:S04]  /*11030*/  ISETP.LT.OR P0, PT, R17, 0x1, P0 ;  /* 0x000000011100780c */ /* 0x000fc80000701670 */
[----:B------:R-:W-:Y:S02]  /*11040*/  FSEL R75, R22, -INF , !P0 ;  /* 0xff800000164b7808 */ /* 0x000fe40004000000 */
[----:B------:R-:W-:Y:S02]  /*11050*/  ISETP.GT.AND P0, PT, R20, 0x28, !P6 ;  /* 0x000000281400780c */ /* 0x000fe40007704270 */
[----:B------:R-:W-:Y:S02]  /*11060*/  ISETP.NE.AND P6, PT, R3, RZ, PT ;  /* 0x000000ff0300720c */ /* 0x000fe40003fc5270 */
[----:B------:R-:W-:Y:S02]  /*11070*/  FMNMX.FTZ R3, R68, R69, !PT ;  /* 0x0000004544037209 */ /* 0x000fe40007810000 */
[----:B------:R-:W-:Y:S02]  /*11080*/  FMNMX.FTZ R21, R75, R74, !PT ;  /* 0x0000004a4b157209 */ /* 0x000fe40007810000 */
[----:B------:R-:W-:-:S02]  /*11090*/  FMNMX.FTZ R3, R64, R3, !PT ;  /* 0x0000000340037209 */ /* 0x000fc40007810000 */
[----:B------:R-:W-:Y:S02]  /*110a0*/  FMNMX.FTZ R21, R95, R21, !PT ;  /* 0x000000155f157209 */ /* 0x000fe40007810000 */
[----:B------:R-:W-:Y:S02]  /*110b0*/  FMNMX.FTZ R3, R65, R3, !PT ;  /* 0x0000000341037209 */ /* 0x000fe40007810000 */
[----:B------:R-:W-:Y:S02]  /*110c0*/  FMNMX.FTZ R22, R94, R21, !PT ;  /* 0x000000155e167209 */ /* 0x000fe40007810000 */
[----:B------:R-:W-:Y:S01]  /*110d0*/  FMNMX.FTZ R3, R35, R3, !PT ;  /* 0x0000000323037209 */ /* 0x000fe20007810000 */
[----:B------:R-:W1:Y:S01]  /*110e0*/  SHFL.BFLY PT, R21, R0, 0x2, 0x1f ;  /* 0x0c401f0000157f89 */ /* 0x000e6200000e0000 */
[----:B------:R-:W-:Y:S02]  /*110f0*/  ISETP.LT.OR P0, PT, R17, 0x29, P0 ;  /* 0x000000291100780c */ /* 0x000fe40000701670 */
[----:B------:R-:W-:-:S02]  /*11100*/  FMNMX.FTZ R3, R34, R3, !PT ;  /* 0x0000000322037209 */ /* 0x000fc40007810000 */
[----:B------:R-:W-:Y:S02]  /*11110*/  FMNMX.FTZ R22, R90, R22, !PT ;  /* 0x000000165a167209 */ /* 0x000fe40007810000 */
[----:B------:R-:W-:Y:S02]  /*11120*/  FMNMX.FTZ R3, R33, R3, !PT ;  /* 0x0000000321037209 */ /* 0x000fe40007810000 */
[----:B------:R-:W-:Y:S02]  /*11130*/  FSEL R178, R18, -INF , !P0 ;  /* 0xff80000012b27808 */ /* 0x000fe40004000000 */
[----:B------:R-:W-:Y:S02]  /*11140*/  FMNMX.FTZ R3, R57, R3, !PT ;  /* 0x0000000339037209 */ /* 0x000fe40007810000 */
[----:B------:R-:W-:Y:S02]  /*11150*/  FMNMX.FTZ R22, R88, R22, !PT ;  /* 0x0000001658167209 */ /* 0x000fe40007810000 */
[----:B------:R-:W-:-:S02]  /*11160*/  FMNMX.FTZ R3, R30, R3, !PT ;  /* 0x000000031e037209 */ /* 0x000fc40007810000 */
[----:B------:R-:W-:Y:S02]  /*11170*/  FMNMX.FTZ R22, R73, R22, !PT ;  /* 0x0000001649167209 */ /* 0x000fe40007810000 */
[----:B------:R-:W-:Y:S02]  /*11180*/  FMNMX.FTZ R3, R29, R3, !PT ;  /* 0x000000031d037209 */ /* 0x000fe40007810000 */
[----:B------:R-:W-:Y:S02]  /*11190*/  FMNMX.FTZ R22, R72, R22, !PT ;  /* 0x0000001648167209 */ /* 0x000fe40007810000 */
[----:B------:R-:W-:Y:S02]  /*111a0*/  FMNMX.FTZ R3, R28, R3, !PT ;  /* 0x000000031c037209 */ /* 0x000fe40007810000 */
[----:B-1----:R-:W-:Y:S02]  /*111b0*/  FMNMX.FTZ R0, R0, R21, !PT ;  /* 0x0000001500007209 */ /* 0x002fe40007810000 */
[----:B------:R-:W-:-:S05]  /*111c0*/  FMNMX.FTZ R3, R26, R3, !PT ;  /* 0x000000031a037209 */ /* 0x000fca0007810000 */
[----:B------:R-:W1:Y:S02]  /*111d0*/  SHFL.BFLY PT, R2, R3, 0x2, 0x1f ;  /* 0x0c401f0003027f89 */ /* 0x000e6400000e0000 */
[----:B-1----:R-:W-:-:S05]  /*111e0*/  FMNMX.FTZ R2, R3, R2, !PT ;  /* 0x0000000203027209 */ /* 0x002fca0007810000 */
[----:B------:R-:W1:Y:S02]  /*111f0*/  SHFL.BFLY PT, R3, R2, 0x1, 0x1f ;  /* 0x0c201f0002037f89 */ /* 0x000e6400000e0000 */
[----:B-1----:R-:W-:Y:S02]  /*11200*/  FMNMX.FTZ R3, R2, R3, !PT ;  /* 0x0000000302037209 */ /* 0x002fe40007810000 */
[----:B------:R-:W-:Y:S02]  /*11210*/  FMNMX.FTZ R2, R70, R71, !PT ;  /* 0x0000004746027209 */ /* 0x000fe40007810000 */
[C---:B------:R-:W-:Y:S01]  /*11220*/  FSETP.NEU.FTZ.AND P0, PT, R3.reuse, -INF , PT ;  /* 0xff8000000300780b */ /* 0x040fe20003f1d000 */
[----:B------:R-:W-:Y:S01]  /*11230*/  FMUL.FTZ R18, R3, c[0x0][0x2d0] ;  /* 0x0000b40003127a20 */ /* 0x000fe20000410000 */
[----:B------:R-:W-:-:S04]  /*11240*/  FMNMX.FTZ R2, R66, R2, !PT ;  /* 0x0000000242027209 */ /* 0x000fc80007810000 */
[----:B------:R-:W-:Y:S02]  /*11250*/  FMNMX.FTZ R2, R67, R2, !PT ;  /* 0x0000000243027209 */ /* 0x000fe40007810000 */
[----:B------:R-:W-:Y:S02]  /*11260*/  FSEL R18, R18, RZ, P0 ;  /* 0x000000ff12127208 */ /* 0x000fe40000000000 */
[----:B------:R-:W-:-:S03]  /*11270*/  FMNMX.FTZ R2, R32, R2, !PT ;  /* 0x0000000220027209 */ /* 0x000fc60007810000 */
[--C-:B------:R-:W-:Y:S01]  /*11280*/  FFMA.FTZ R169, R68, c[0x0][0x2d0], -R18.reuse ;  /* 0x0000b40044a97a23 */ /* 0x100fe20000010812 */
[----:B------:R-:W-:Y:S01]  /*11290*/  FMNMX.FTZ R2, R31, R2, !PT ;  /* 0x000000021f027209 */ /* 0x000fe20007810000 */
[--C-:B------:R-:W-:Y:S02]  /*112a0*/  FFMA.FTZ R168, R69, c[0x0][0x2d0], -R18.reuse ;  /* 0x0000b40045a87a23 */ /* 0x100fe40000010812 */
[--C-:B------:R-:W-:Y:S01]  /*112b0*/  FFMA.FTZ R79, R64, c[0x0][0x2d0], -R18.reuse ;  /* 0x0000b400404f7a23 */ /* 0x100fe20000010812 */
[----:B------:R-:W-:Y:S01]  /*112c0*/  FMNMX.FTZ R2, R58, R2, !PT ;  /* 0x000000023a027209 */ /* 0x000fe20007810000 */
[--C-:B------:R-:W-:Y:S01]  /*112d0*/  FFMA.FTZ R78, R65, c[0x0][0x2d0], -R18.reuse ;  /* 0x0000b400414e7a23 */ /* 0x100fe20000010812 */
[----:B------:R-:W-:Y:S01]  /*112e0*/  MUFU.EX2 R169, R169 ;  /* 0x000000a900a97308 */ /* 0x000fe20000000800 */
[--C-:B------:R-:W-:Y:S01]  /*112f0*/  FFMA.FTZ R165, R35, c[0x0][0x2d0], -R18.reuse ;  /* 0x0000b40023a57a23 */ /* 0x100fe20000010812 */
[----:B------:R-:W-:Y:S01]  /*11300*/  FMNMX.FTZ R2, R59, R2, !PT ;  /* 0x000000023b027209 */ /* 0x000fe20007810000 */
[----:B------:R-:W-:-:S02]  /*11310*/  FFMA.FTZ R164, R34, c[0x0][0x2d0], -R18 ;  /* 0x0000b40022a47a23 */ /* 0x000fc40000010812 */
[--C-:B------:R-:W-:Y:S01]  /*11320*/  FFMA.FTZ R162, R33, c[0x0][0x2d0], -R18.reuse ;  /* 0x0000b40021a27a23 */ /* 0x100fe20000010812 */
[----:B------:R-:W-:Y:S01]  /*11330*/  FMNMX.FTZ R2, R27, R2, !PT ;  /* 0x000000021b027209 */ /* 0x000fe20007810000 */
[--C-:B------:R-:W-:Y:S01]  /*11340*/  FFMA.FTZ R155, R57, c[0x0][0x2d0], -R18.reuse ;  /* 0x0000b400399b7a23 */ /* 0x100fe20000010812 */
[----:B------:R-:W1:Y:S01]  /*11350*/  MUFU.EX2 R168, R168 ;  /* 0x000000a800a87308 */ /* 0x000e620000000800 */
[--C-:B------:R-:W-:Y:S01]  /*11360*/  FFMA.FTZ R172, R30, c[0x0][0x2d0], -R18.reuse ;  /* 0x0000b4001eac7a23 */ /* 0x100fe20000010812 */
[----:B------:R-:W-:Y:S01]  /*11370*/  FMNMX.FTZ R2, R25, R2, !PT ;  /* 0x0000000219027209 */ /* 0x000fe20007810000 */
[--C-:B------:R-:W-:Y:S01]  /*11380*/  FFMA.FTZ R173, R29, c[0x0][0x2d0], -R18.reuse ;  /* 0x0000b4001dad7a23 */ /* 0x100fe20000010812 */
[----:B------:R-:W2:Y:S01]  /*11390*/  SHFL.BFLY PT, R57, R0, 0x1, 0x1f ;  /* 0x0c201f0000397f89 */ /* 0x000ea200000e0000 */
[--C-:B------:R-:W-:Y:S01]  /*113a0*/  FFMA.FTZ R174, R28, c[0x0][0x2d0], -R18.reuse ;  /* 0x0000b4001cae7a23 */ /* 0x100fe20000010812 */
[----:B------:R-:W-:Y:S01]  /*113b0*/  FMNMX.FTZ R2, R24, R2, !PT ;  /* 0x0000000218027209 */ /* 0x000fe20007810000 */
[----:B------:R-:W-:Y:S01]  /*113c0*/  FFMA.FTZ R242, R26, c[0x0][0x2d0], -R18 ;  /* 0x0000b4001af27a23 */ /* 0x000fe20000010812 */
[----:B------:R-:W-:Y:S01]  /*113d0*/  FMNMX.FTZ R18, R182, R22, !PT ;  /* 0x00000016b6127209 */ /* 0x000fe20007810000 */
[----:B------:R-:W3:Y:S01]  /*113e0*/  MUFU.EX2 R79, R79 ;  /* 0x0000004f004f7308 */ /* 0x000ee20000000800 */
[----:B------:R-:W-:-:S02]  /*113f0*/  FMNMX.FTZ R2, R56, R2, !PT ;  /* 0x0000000238027209 */ /* 0x000fc40007810000 */
[----:B------:R-:W-:-:S03]  /*11400*/  FMNMX.FTZ R18, R180, R18, !PT ;  /* 0x00000012b4127209 */ /* 0x000fc60007810000 */
[----:B------:R-:W4:Y:S01]  /*11410*/  SHFL.BFLY PT, R5, R2, 0x2, 0x1f ;  /* 0x0c401f0002057f89 */ /* 0x000f2200000e0000 */
[----:B------:R-:W-:Y:S01]  /*11420*/  FMNMX.FTZ R153, R178, R18, !PT ;  /* 0x00000012b2997209 */ /* 0x000fe20007810000 */
[----:B------:R-:W5:Y:S01]  /*11430*/  MUFU.EX2 R78, R78 ;  /* 0x0000004e004e7308 */ /* 0x000f620000000800 */
[----:B-1----:R-:W-:Y:S01]  /*11440*/  F2FP.BF16.PACK_AB R96, R168, R169 ;  /* 0x000000a9a860723e */ /* 0x002fe200000010ff */
[----:B------:R-:W-:-:S06]  /*11450*/  FADD.FTZ R168, R169, R168 ;  /* 0x000000a8a9a87221 */ /* 0x000fcc0000010000 */
[----:B------:R-:W1:Y:S01]  /*11460*/  MUFU.EX2 R165, R165 ;  /* 0x000000a500a57308 */ /* 0x000e620000000800 */
[----:B---3--:R-:W-:Y:S01]  /*11470*/  FADD.FTZ R168, R79, R168 ;  /* 0x000000a84fa87221 */ /* 0x008fe20000010000 */
[----:B--2---:R-:W-:Y:S02]  /*11480*/  FMNMX.FTZ R0, R0, R57, !PT ;  /* 0x0000003900007209 */ /* 0x004fe40007810000 */
[----:B-----5:R-:W-:-:S04]  /*11490*/  F2FP.BF16.PACK_AB R98, R78, R79 ;  /* 0x0000004f4e62723e */ /* 0x020fc800000010ff */
[----:B------:R-:W2:Y:S01]  /*114a0*/  MUFU.EX2 R164, R164 ;  /* 0x000000a400a47308 */ /* 0x000ea20000000800 */
[----:B------:R-:W-:Y:S02]  /*114b0*/  FMUL.FTZ R202, R0, c[0x0][0x2d0] ;  /* 0x0000b40000ca7a20 */ /* 0x000fe40000410000 */
[----:B------:R-:W-:Y:S01]  /*114c0*/  FADD.FTZ R168, R78, R168 ;  /* 0x000000a84ea87221 */ /* 0x000fe20000010000 */
[----:B----4-:R-:W-:-:S03]  /*114d0*/  FMNMX.FTZ R5, R2, R5, !PT ;  /* 0x0000000502057209 */ /* 0x010fc60007810000 */
[----:B-1----:R-:W-:Y:S01]  /*114e0*/  FADD.FTZ R168, R165, R168 ;  /* 0x000000a8a5a87221 */ /* 0x002fe20000010000 */
[----:B------:R-:W1:Y:S01]  /*114f0*/  MUFU.EX2 R162, R162 ;  /* 0x000000a200a27308 */ /* 0x000e620000000800 */
[----:B------:R-:W3:Y:S07]  /*11500*/  SHFL.BFLY PT, R2, R5, 0x1, 0x1f ;  /* 0x0c201f0005027f89 */ /* 0x000eee00000e0000 */
[----:B------:R-:W4:Y:S01]  /*11510*/  MUFU.EX2 R155, R155 ;  /* 0x0000009b009b7308 */ /* 0x000f220000000800 */
[C---:B--2---:R-:W-:Y:S01]  /*11520*/  F2FP.BF16.PACK_AB R8, R164.reuse, R165 ;  /* 0x000000a5a408723e */ /* 0x044fe200000010ff */
[----:B------:R-:W-:-:S06]  /*11530*/  FADD.FTZ R168, R164, R168 ;  /* 0x000000a8a4a87221 */ /* 0x000fcc0000010000 */
[----:B------:R-:W2:Y:S01]  /*11540*/  MUFU.EX2 R172, R172 ;  /* 0x000000ac00ac7308 */ /* 0x000ea20000000800 */
[----:B-1----:R-:W-:Y:S01]  /*11550*/  FADD.FTZ R168, R162, R168 ;  /* 0x000000a8a2a87221 */ /* 0x002fe20000010000 */
[----:B----4-:R-:W-:-:S06]  /*11560*/  F2FP.BF16.PACK_AB R10, R155, R162 ;  /* 0x000000a29b0a723e */ /* 0x010fcc00000010ff */
[----:B------:R-:W1:Y:S01]  /*11570*/  MUFU.EX2 R173, R173 ;  /* 0x000000ad00ad7308 */ /* 0x000e620000000800 */
[----:B---3--:R-:W-:Y:S01]  /*11580*/  FMNMX.FTZ R2, R5, R2, !PT ;  /* 0x0000000205027209 */ /* 0x008fe20007810000 */
[----:B------:R-:W-:Y:S01]  /*11590*/  FADD.FTZ R168, R155, R168 ;  /* 0x000000a89ba87221 */ /* 0x000fe20000010000 */
[----:B------:R-:W-:Y:S02]  /*115a0*/  LDSM.16.MT88.4 R4, [R212+0x3080] ;  /* 0x00308000d404783b */ /* 0x000fe40000004200 */
[C---:B------:R-:W-:Y:S01]  /*115b0*/  FSETP.NEU.FTZ.AND P0, PT, R2.reuse, -INF , PT ;  /* 0xff8000000200780b */ /* 0x040fe20003f1d000 */
[----:B------:R-:W-:Y:S02]  /*115c0*/  FMUL.FTZ R16, R2, c[0x0][0x2d0] ;  /* 0x0000b40002107a20 */ /* 0x000fe40000410000 */
[----:B------:R-:W-:Y:S01]  /*115d0*/  MUFU.EX2 R174, R174 ;  /* 0x000000ae00ae7308 */ /* 0x000fe20000000800 */
[----:B--2---:R-:W-:Y:S02]  /*115e0*/  FADD.FTZ R168, R172, R168 ;  /* 0x000000a8aca87221 */ /* 0x004fe40000010000 */
[----:B------:R-:W-:-:S02]  /*115f0*/  FSEL R16, R16, RZ, P0 ;  /* 0x000000ff10107208 */ /* 0x000fc40000000000 */
[----:B------:R-:W-:Y:S02]  /*11600*/  ISETP.GT.AND P0, PT, R20, 0x29, !P6 ;  /* 0x000000291400780c */ /* 0x000fe40007704270 */
[----:B------:R-:W-:Y:S01]  /*11610*/  LDSM.16.MT88.4 R20, [R212+0x2c80] ;  /* 0x002c8000d414783b */ /* 0x000fe20000004200 */
[--C-:B------:R-:W-:Y:S01]  /*11620*/  FFMA.FTZ R160, R58, c[0x0][0x2d0], -R16.reuse ;  /* 0x0000b4003aa07a23 */ /* 0x100fe20000010810 */
[----:B------:R-:W-:Y:S01]  /*11630*/  ISETP.LT.OR P0, PT, R17, 0x2a, P0 ;  /* 0x0000002a1100780c */ /* 0x000fe20000701670 */
[--C-:B------:R-:W-:Y:S01]  /*11640*/  FFMA.FTZ R171, R70, c[0x0][0x2d0], -R16.reuse ;  /* 0x0000b40046ab7a23 */ /* 0x100fe20000010810 */
[----:B------:R-:W-:Y:S01]  /*11650*/  MUFU.EX2 R242, R242 ;  /* 0x000000f200f27308 */ /* 0x000fe20000000800 */
[--C-:B------:R-:W-:Y:S01]  /*11660*/  FFMA.FTZ R170, R71, c[0x0][0x2d0], -R16.reuse ;  /* 0x0000b40047aa7a23 */ /* 0x100fe20000010810 */
[----:B------:R-:W-:Y:S01]  /*11670*/  FSEL R192, R19, -INF , !P0 ;  /* 0xff80000013c07808 */ /* 0x000fe20004000000 */
[--C-:B------:R-:W-:Y:S01]  /*11680*/  FFMA.FTZ R167, R66, c[0x0][0x2d0], -R16.reuse ;  /* 0x0000b40042a77a23 */ /* 0x100fe20000010810 */
[----:B------:R-:W-:Y:S01]  /*11690*/  FSETP.NEU.FTZ.AND P0, PT, R0, -INF , PT ;  /* 0xff8000000000780b */ /* 0x000fe20003f1d000 */
[--C-:B------:R-:W-:Y:S01]  /*116a0*/  FFMA.FTZ R166, R67, c[0x0][0x2d0], -R16.reuse ;  /* 0x0000b40043a67a23 */ /* 0x100fe20000010810 */
[----:B------:R-:W-:Y:S01]  /*116b0*/  FMNMX.FTZ R153, R192, R153, !PT ;  /* 0x00000099c0997209 */ /* 0x000fe20007810000 */
[--C-:B------:R-:W-:Y:S01]  /*116c0*/  FFMA.FTZ R163, R32, c[0x0][0x2d0], -R16.reuse ;  /* 0x0000b40020a37a23 */ /* 0x100fe20000010810 */
[----:B------:R-:W-:Y:S01]  /*116d0*/  MUFU.EX2 R171, R171 ;  /* 0x000000ab00ab7308 */ /* 0x000fe20000000800 */
[--C-:B------:R-:W-:Y:S01]  /*116e0*/  FFMA.FTZ R161, R31, c[0x0][0x2d0], -R16.reuse ;  /* 0x0000b4001fa17a23 */ /* 0x100fe20000010810 */
[----:B------:R-:W-:Y:S01]  /*116f0*/  FSEL R202, R202, RZ, P0 ;  /* 0x000000ffcaca7208 */ /* 0x000fe20000000000 */
[----:B------:R-:W2:Y:S01]  /*11700*/  SHFL.BFLY PT, R58, R153, 0x2, 0x1f ;  /* 0x0c401f00993a7f89 */ /* 0x000ea200000e0000 */
[--C-:B------:R-:W-:Y:S01]  /*11710*/  FFMA.FTZ R154, R59, c[0x0][0x2d0], -R16.reuse ;  /* 0x0000b4003b9a7a23 */ /* 0x100fe20000010810 */
[----:B------:R-:W-:Y:S01]  /*11720*/  ISETP.NE.AND P6, PT, R220, 0x1, PT ;  /* 0x00000001dc00780c */ /* 0x000fe20003fc5270 */
[--C-:B------:R-:W-:Y:S01]  /*11730*/  FFMA.FTZ R175, R27, c[0x0][0x2d0], -R16.reuse ;  /* 0x0000b4001baf7a23 */ /* 0x100fe20000010810 */
[----:B------:R-:W-:Y:S01]  /*11740*/  LDSM.16.MT88.4 R32, [R214+0x2080] ;  /* 0x00208000d620783b */ /* 0x000fe20000004200 */
[----:B------:R-:W3:Y:S01]  /*11750*/  MUFU.EX2 R170, R170 ;  /* 0x000000aa00aa7308 */ /* 0x000ee20000000800 */
[----:B------:R-:W-:-:S02]  /*11760*/  FFMA.FTZ R176, R25, c[0x0][0x2d0], -R16 ;  /* 0x0000b40019b07a23 */ /* 0x000fc40000010810 */
[--C-:B------:R-:W-:Y:S01]  /*11770*/  FFMA.FTZ R177, R24, c[0x0][0x2d0], -R16.reuse ;  /* 0x0000b40018b17a23 */ /* 0x100fe20000010810 */
[----:B------:R-:W-:Y:S01]  /*11780*/  LDSM.16.MT88.4 R28, [R212+0x2080] ;  /* 0x00208000d41c783b */ /* 0x000fe20000004200 */
[----:B------:R-:W-:Y:S01]  /*11790*/  FFMA.FTZ R241, R56, c[0x0][0x2d0], -R16 ;  /* 0x0000b40038f17a23 */ /* 0x000fe20000010810 */
[----:B-1----:R-:W-:Y:S01]  /*117a0*/  F2FP.BF16.PACK_AB R56, R173, R172 ;  /* 0x000000acad38723e */ /* 0x002fe200000010ff */
[--C-:B------:R-:W-:Y:S01]  /*117b0*/  FFMA.FTZ R185, R107, c[0x0][0x2d0], -R202.reuse ;  /* 0x0000b4006bb97a23 */ /* 0x100fe200000108ca */
[----:B------:R-:W-:Y:S01]  /*117c0*/  MUFU.EX2 R167, R167 ;  /* 0x000000a700a77308 */ /* 0x000fe20000000800 */
[----:B------:R-:W-:Y:S01]  /*117d0*/  LDSM.16.MT88.4 R24, [R214+0x2c80] ;  /* 0x002c8000d618783b */ /* 0x000fe20000004200 */
[--C-:B------:R-:W-:Y:S02]  /*117e0*/  FFMA.FTZ R187, R106, c[0x0][0x2d0], -R202.reuse ;  /* 0x0000b4006abb7a23 */ /* 0x100fe400000108ca */
[--C-:B------:R-:W-:Y:S01]  /*117f0*/  FFMA.FTZ R186, R105, c[0x0][0x2d0], -R202.reuse ;  /* 0x0000b40069ba7a23 */ /* 0x100fe200000108ca */
[----:B------:R-:W-:Y:S01]  /*11800*/  LDSM.16.MT88.4 R16, [R214+0x3880] ;  /* 0x00388000d610783b */ /* 0x000fe20000004200 */
[----:B------:R-:W-:-:S02]  /*11810*/  FFMA.FTZ R188, R104, c[0x0][0x2d0], -R202 ;  /* 0x0000b40068bc7a23 */ /* 0x000fc400000108ca */
[----:B------:R-:W1:Y:S01]  /*11820*/  MUFU.EX2 R166, R166 ;  /* 0x000000a600a67308 */ /* 0x000e620000000800 */
[----:B---3--:R-:W-:Y:S01]  /*11830*/  F2FP.BF16.PACK_AB R97, R170, R171 ;  /* 0x000000abaa61723e */ /* 0x008fe200000010ff */
[--C-:B------:R-:W-:Y:S01]  /*11840*/  FFMA.FTZ R194, R93, c[0x0][0x2d0], -R202.reuse ;  /* 0x0000b4005dc27a23 */ /* 0x100fe200000108ca */
[----:B--2---:R-:W-:Y:S01]  /*11850*/  FMNMX.FTZ R153, R153, R58, !PT ;  /* 0x0000003a99997209 */ /* 0x004fe20007810000 */
[--C-:B------:R-:W-:Y:S01]  /*11860*/  FFMA.FTZ R196, R92, c[0x0][0x2d0], -R202.reuse ;  /* 0x0000b4005cc47a23 */ /* 0x100fe200000108ca */
[----:B------:R-:W-:Y:S01]  /*11870*/  F2FP.BF16.PACK_AB R58, R242, R174 ;  /* 0x000000aef23a723e */ /* 0x000fe200000010ff */
[--C-:B------:R-:W-:Y:S02]  /*11880*/  FFMA.FTZ R197, R91, c[0x0][0x2d0], -R202.reuse ;  /* 0x0000b4005bc57a23 */ /* 0x100fe400000108ca */
[----:B------:R-:W2:Y:S01]  /*11890*/  SHFL.BFLY PT, R120, R153, 0x1, 0x1f ;  /* 0x0c201f0099787f89 */ /* 0x000ea200000e0000 */
[----:B------:R-:W3:Y:S01]  /*118a0*/  MUFU.EX2 R163, R163 ;  /* 0x000000a300a37308 */ /* 0x000ee20000000800 */
[----:B------:R-:W-:-:S02]  /*118b0*/  FFMA.FTZ R195, R89, c[0x0][0x2d0], -R202 ;  /* 0x0000b40059c37a23 */ /* 0x000fc400000108ca */
[----:B------:R-:W-:Y:S02]  /*118c0*/  FFMA.FTZ R240, R179, c[0x0][0x2d0], -R202 ;  /* 0x0000b400b3f07a23 */ /* 0x000fe400000108ca */
[----:B------:R-:W-:Y:S01]  /*118d0*/  FADD.FTZ R170, R171, R170 ;  /* 0x000000aaabaa7221 */ /* 0x000fe20000010000 */
[C---:B-1----:R-:W-:Y:S02]  /*118e0*/  F2FP.BF16.PACK_AB R99, R166.reuse, R167 ;  /* 0x000000a7a663723e */ /* 0x042fe400000010ff */
[----:B------:R-:W1:Y:S01]  /*118f0*/  MUFU.EX2 R161, R161 ;  /* 0x000000a100a17308 */ /* 0x000e620000000800 */
[----:B------:R-:W-:Y:S02]  /*11900*/  FADD.FTZ R170, R167, R170 ;  /* 0x000000aaa7aa7221 */ /* 0x000fe40000010000 */
[----:B------:R-:W-:Y:S02]  /*11910*/  FADD.FTZ R168, R173, R168 ;  /* 0x000000a8ada87221 */ /* 0x000fe40000010000 */
[----:B------:R-:W-:Y:S01]  /*11920*/  FADD.FTZ R170, R166, R170 ;  /* 0x000000aaa6aa7221 */ /* 0x000fe20000010000 */
[----:B------:R-:W-:Y:S01]  /*11930*/  HMMA.16816.F32.BF16 R144, R96, R136, RZ ;  /* 0x000000886090723c */ /* 0x000fe200000418ff */
[----:B------:R-:W-:Y:S01]  /*11940*/  FADD.FTZ R168, R174, R168 ;  /* 0x000000a8aea87221 */ /* 0x000fe20000010000 */
[----:B------:R-:W4:Y:S01]  /*11950*/  MUFU.EX2 R160, R160 ;  /* 0x000000a000a07308 */ /* 0x000f220000000800 */
[----:B---3--:R-:W-:-:S02]  /*11960*/  FADD.FTZ R170, R163, R170 ;  /* 0x000000aaa3aa7221 */ /* 0x008fc40000010000 */
[----:B------:R-:W-:-:S03]  /*11970*/  FADD.FTZ R242, R242, R168 ;  /* 0x000000a8f2f27221 */ /* 0x000fc60000010000 */
[C---:B------:R-:W-:Y:S01]  /*11980*/  HMMA.16816.F32.BF16 R100, R96.reuse, R108, RZ ;  /* 0x0000006c6064723c */ /* 0x040fe200000418ff */
[----:B--2---:R-:W-:Y:S01]  /*11990*/  FMNMX.FTZ R153, R153, R120, !PT ;  /* 0x0000007899997209 */ /* 0x004fe20007810000 */
[----:B------:R-:W2:Y:S01]  /*119a0*/  MUFU.EX2 R154, R154 ;  /* 0x0000009a009a7308 */ /* 0x000ea20000000800 */
[C---:B-1----:R-:W-:Y:S01]  /*119b0*/  F2FP.BF16.PACK_AB R9, R161.reuse, R163 ;  /* 0x000000a3a109723e */ /* 0x042fe200000010ff */
[----:B------:R-:W-:Y:S01]  /*119c0*/  FADD.FTZ R170, R161, R170 ;  /* 0x000000aaa1aa7221 */ /* 0x000fe20000010000 */
[C---:B------:R-:W-:Y:S01]  /*119d0*/  FSETP.NEU.FTZ.AND P0, PT, R153.reuse, -INF , PT ;  /* 0xff8000009900780b */ /* 0x040fe20003f1d000 */
[----:B------:R-:W-:Y:S02]  /*119e0*/  FMUL.FTZ R203, R153, c[0x0][0x2d0] ;  /* 0x0000b40099cb7a20 */ /* 0x000fe40000410000 */
[----:B------:R-:W-:Y:S02]  /*119f0*/  HMMA.16816.F32.BF16 R116, R96, R128, RZ ;  /* 0x000000806074723c */ /* 0x000fe400000418ff */
[----:B------:R-:W-:Y:S01]  /*11a00*/  MUFU.EX2 R185, R185 ;  /* 0x000000b900b97308 */ /* 0x000fe20000000800 */
[----:B------:R-:W-:Y:S01]  /*11a10*/  FSEL R203, R203, RZ, P0 ;  /* 0x000000ffcbcb7208 */ /* 0x000fe20000000000 */
[----:B----4-:R-:W-:-:S04]  /*11a20*/  FADD.FTZ R170, R160, R170 ;  /* 0x000000aaa0aa7221 */ /* 0x010fc80000010000 */
[C---:B------:R-:W-:Y:S01]  /*11a30*/  HMMA.16816.F32.BF16 R52, R96.reuse, R60, RZ ;  /* 0x0000003c6034723c */ /* 0x040fe200000418ff */
[--C-:B------:R-:W-:Y:S01]  /*11a40*/  FFMA.FTZ R189, R75, c[0x0][0x2d0], -R203.reuse ;  /* 0x0000b4004bbd7a23 */ /* 0x100fe200000108cb */
[----:B--2---:R-:W-:Y:S01]  /*11a50*/  F2FP.BF16.PACK_AB R11, R154, R160 ;  /* 0x000000a09a0b723e */ /* 0x004fe200000010ff */
[--C-:B------:R-:W-:Y:S01]  /*11a60*/  FFMA.FTZ R191, R74, c[0x0][0x2d0], -R203.reuse ;  /* 0x0000b4004abf7a23 */ /* 0x100fe200000108cb */
[----:B------:R-:W1:Y:S01]  /*11a70*/  MUFU.EX2 R187, R187 ;  /* 0x000000bb00bb7308 */ /* 0x000e620000000800 */
[--C-:B------:R-:W-:Y:S02]  /*11a80*/  FFMA.FTZ R190, R95, c[0x0][0x2d0], -R203.reuse ;  /* 0x0000b4005fbe7a23 */ /* 0x100fe400000108cb */
[--C-:B------:R-:W-:Y:S01]  /*11a90*/  FFMA.FTZ R193, R94, c[0x0][0x2d0], -R203.reuse ;  /* 0x0000b4005ec17a23 */ /* 0x100fe200000108cb */
[----:B------:R-:W-:Y:S01]  /*11aa0*/  HMMA.16816.F32.BF16 R68, R96, R12, RZ ;  /* 0x0000000c6044723c */ /* 0x000fe200000418ff */
[--C-:B------:R-:W-:Y:S02]  /*11ab0*/  FFMA.FTZ R199, R90, c[0x0][0x2d0], -R203.reuse ;  /* 0x0000b4005ac77a23 */ /* 0x100fe400000108cb */
[--C-:B------:R-:W-:Y:S01]  /*11ac0*/  FFMA.FTZ R201, R88, c[0x0][0x2d0], -R203.reuse ;  /* 0x0000b40058c97a23 */ /* 0x100fe200000108cb */
[----:B------:R-:W2:Y:S01]  /*11ad0*/  MUFU.EX2 R186, R186 ;  /* 0x000000ba00ba7308 */ /* 0x000ea20000000800 */
[----:B------:R-:W-:-:S02]  /*11ae0*/  FFMA.FTZ R198, R73, c[0x0][0x2d0], -R203 ;  /* 0x0000b40049c67a23 */ /* 0x000fc400000108cb */
[--C-:B------:R-:W-:Y:S01]  /*11af0*/  FFMA.FTZ R200, R72, c[0x0][0x2d0], -R203.reuse ;  /* 0x0000b40048c87a23 */ /* 0x100fe200000108cb */
[C---:B------:R-:W-:Y:S01]  /*11b00*/  HMMA.16816.F32.BF16 R84, R96.reuse, R4, RZ ;  /* 0x000000046054723c */ /* 0x040fe200000418ff */
[----:B------:R-:W-:Y:S02]  /*11b10*/  FFMA.FTZ R235, R192, c[0x0][0x2d0], -R203 ;  /* 0x0000b400c0eb7a23 */ /* 0x000fe400000108cb */
[----:B------:R-:W-:Y:S01]  /*11b20*/  FADD.FTZ R170, R154, R170 ;  /* 0x000000aa9aaa7221 */ /* 0x000fe20000010000 */
[----:B------:R-:W3:Y:S01]  /*11b30*/  MUFU.EX2 R188, R188 ;  /* 0x000000bc00bc7308 */ /* 0x000ee20000000800 */
[----:B-1----:R-:W-:Y:S01]  /*11b40*/  F2FP.BF16.PACK_AB R92, R187, R185 ;  /* 0x000000b9bb5c723e */ /* 0x002fe200000010ff */
[----:B------:R-:W-:Y:S02]  /*11b50*/  FADD.FTZ R185, R185, R187 ;  /* 0x000000bbb9b97221 */ /* 0x000fe40000010000 */
[----:B------:R-:W-:Y:S04]  /*11b60*/  HMMA.16816.F32.BF16 R132, R96, R138, RZ ;  /* 0x0000008a6084723c */ /* 0x000fe800000418ff */
[----:B------:R-:W-:Y:S01]  /*11b70*/  MUFU.EX2 R189, R189 ;  /* 0x000000bd00bd7308 */ /* 0x000fe20000000800 */
[----:B--2---:R-:W-:-:S03]  /*11b80*/  FADD.FTZ R185, R186, R185 ;  /* 0x000000b9bab97221 */ /* 0x004fc60000010000 */
[C---:B------:R-:W-:Y:S04]  /*11b90*/  HMMA.16816.F32.BF16 R112, R96.reuse, R110, RZ ;  /* 0x0000006e6070723c */ /* 0x040fe800000418ff */
[----:B------:R-:W1:Y:S01]  /*11ba0*/  MUFU.EX2 R191, R191 ;  /* 0x000000bf00bf7308 */ /* 0x000e620000000800 */
[C---:B---3--:R-:W-:Y:S01]  /*11bb0*/  F2FP.BF16.PACK_AB R94, R188.reuse, R186 ;  /* 0x000000babc5e723e */ /* 0x048fe200000010ff */
[----:B------:R-:W-:Y:S02]  /*11bc0*/  FADD.FTZ R185, R188, R185 ;  /* 0x000000b9bcb97221 */ /* 0x000fe40000010000 */
[C---:B------:R-:W-:Y:S04]  /*11bd0*/  HMMA.16816.F32.BF16 R124, R96.reuse, R130, RZ ;  /* 0x00000082607c723c */ /* 0x040fe800000418ff */
[----:B------:R-:W2:Y:S04]  /*11be0*/  MUFU.EX2 R190, R190 ;  /* 0x000000be00be7308 */ /* 0x000ea80000000800 */
[----:B------:R-:W-:Y:S04]  /*11bf0*/  HMMA.16816.F32.BF16 R64, R96, R62, RZ ;  /* 0x0000003e6040723c */ /* 0x000fe800000418ff */
[----:B------:R-:W3:Y:S01]  /*11c00*/  MUFU.EX2 R193, R193 ;  /* 0x000000c100c17308 */ /* 0x000ee20000000800 */
[----:B-1----:R-:W-:Y:S01]  /*11c10*/  F2FP.BF16.PACK_AB R93, R191, R189 ;  /* 0x000000bdbf5d723e */ /* 0x002fe200000010ff */
[----:B------:R-:W-:-:S02]  /*11c20*/  FADD.FTZ R189, R189, R191 ;  /* 0x000000bfbdbd7221 */ /* 0x000fc40000010000 */
[----:B------:R-:W-:Y:S04]  /*11c30*/  HMMA.16816.F32.BF16 R80, R96, R14, RZ ;  /* 0x0000000e6050723c */ /* 0x000fe800000418ff */
[----:B------:R-:W1:Y:S01]  /*11c40*/  MUFU.EX2 R175, R175 ;  /* 0x000000af00af7308 */ /* 0x000e620000000800 */
[----:B--2---:R-:W-:-:S03]  /*11c50*/  FADD.FTZ R189, R190, R189 ;  /* 0x000000bdbebd7221 */ /* 0x004fc60000010000 */
[----:B------:R-:W-:Y:S04]  /*11c60*/  HMMA.16816.F32.BF16 R96, R96, R6, RZ ;  /* 0x000000066060723c */ /* 0x000fe800000418ff */
[----:B------:R-:W2:Y:S01]  /*11c70*/  MUFU.EX2 R176, R176 ;  /* 0x000000b000b07308 */ /* 0x000ea20000000800 */
[C---:B---3--:R-:W-:Y:S01]  /*11c80*/  F2FP.BF16.PACK_AB R95, R193.reuse, R190 ;  /* 0x000000bec15f723e */ /* 0x048fe200000010ff */
[----:B------:R-:W-:Y:S02]  /*11c90*/  FADD.FTZ R189, R193, R189 ;  /* 0x000000bdc1bd7221 */ /* 0x000fe40000010000 */
[----:B------:R-:W-:Y:S04]  /*11ca0*/  HMMA.16816.F32.BF16 R144, R8, R156, R144 ;  /* 0x0000009c0890723c */ /* 0x000fe80000041890 */
[----:B------:R-:W3:Y:S01]  /*11cb0*/  MUFU.EX2 R177, R177 ;  /* 0x000000b100b17308 */ /* 0x000ee20000000800 */
[----:B-1----:R-:W-:-:S03]  /*11cc0*/  FADD.FTZ R170, R175, R170 ;  /* 0x000000aaafaa7221 */ /* 0x002fc60000010000 */
[C---:B------:R-:W-:Y:S04]  /*11cd0*/  HMMA.16816.F32.BF16 R100, R8.reuse, R148, R100 ;  /* 0x000000940864723c */ /* 0x040fe80000041864 */
[----:B------:R-:W1:Y:S01]  /*11ce0*/  MUFU.EX2 R241, R241 ;  /* 0x000000f100f17308 */ /* 0x000e620000000800 */
[C---:B--2---:R-:W-:Y:S01]  /*11cf0*/  F2FP.BF16.PACK_AB R57, R176.reuse, R175 ;  /* 0x000000afb039723e */ /* 0x044fe200000010ff */
[----:B------:R-:W-:Y:S02]  /*11d00*/  FADD.FTZ R170, R176, R170 ;  /* 0x000000aab0aa7221 */ /* 0x000fe40000010000 */
[----:B------:R-:W-:Y:S04]  /*11d10*/  HMMA.16816.F32.BF16 R116, R8, R48, R116 ;  /* 0x000000300874723c */ /* 0x000fe80000041874 */
[----:B------:R-:W2:Y:S01]  /*11d20*/  MUFU.EX2 R194, R194 ;  /* 0x000000c200c27308 */ /* 0x000ea20000000800 */
[----:B---3--:R-:W-:-:S03]  /*11d30*/  FADD.FTZ R170, R177, R170 ;  /* 0x000000aab1aa7221 */ /* 0x008fc60000010000 */
[----:B------:R-:W-:Y:S01]  /*11d40*/  HMMA.16816.F32.BF16 R52, R8, R44, R52 ;  /* 0x0000002c0834723c */ /* 0x000fe20000041834 */
[----:B-1----:R-:W-:-:S03]  /*11d50*/  F2FP.BF16.PACK_AB R59, R241, R177 ;  /* 0x000000b1f13b723e */ /* 0x002fc600000010ff */
[----:B------:R-:W1:Y:S01]  /*11d60*/  MUFU.EX2 R196, R196 ;  /* 0x000000c400c47308 */ /* 0x000e620000000800 */
[----:B------:R-:W-:-:S03]  /*11d70*/  FADD.FTZ R241, R241, R170 ;  /* 0x000000aaf1f17221 */ /* 0x000fc60000010000 */
[----:B------:R-:W-:Y:S01]  /*11d80*/  HMMA.16816.F32.BF16 R68, R8, R40, R68 ;  /* 0x000000280844723c */ /* 0x000fe20000041844 */
[----:B--2---:R-:W-:-:S03]  /*11d90*/  FADD.FTZ R185, R194, R185 ;  /* 0x000000b9c2b97221 */ /* 0x004fc60000010000 */
[----:B------:R-:W2:Y:S04]  /*11da0*/  MUFU.EX2 R197, R197 ;  /* 0x000000c500c57308 */ /* 0x000ea80000000800 */
[----:B------:R-:W-:Y:S04]  /*11db0*/  HMMA.16816.F32.BF16 R84, R8, R36, R84 ;  /* 0x000000240854723c */ /* 0x000fe80000041854 */
[----:B------:R-:W3:Y:S01]  /*11dc0*/  MUFU.EX2 R195, R195 ;  /* 0x000000c300c37308 */ /* 0x000ee20000000800 */
[----:B-1----:R-:W-:-:S03]  /*11dd0*/  FADD.FTZ R185, R196, R185 ;  /* 0x000000b9c4b97221 */ /* 0x002fc60000010000 */
[----:B------:R-:W-:Y:S04]  /*11de0*/  HMMA.16816.F32.BF16 R132, R8, R158, R132 ;  /* 0x0000009e0884723c */ /* 0x000fe80000041884 */
[----:B------:R-:W1:Y:S01]  /*11df0*/  MUFU.EX2 R199, R199 ;  /* 0x000000c700c77308 */ /* 0x000e620000000800 */
[----:B--2---:R-:W-:-:S03]  /*11e00*/  FADD.FTZ R185, R197, R185 ;  /* 0x000000b9c5b97221 */ /* 0x004fc60000010000 */
[----:B------:R-:W-:Y:S04]  /*11e10*/  HMMA.16816.F32.BF16 R112, R8, R150, R112 ;  /* 0x000000960870723c */ /* 0x000fe80000041870 */
[----:B------:R-:W2:Y:S01]  /*11e20*/  MUFU.EX2 R201, R201 ;  /* 0x000000c900c97308 */ /* 0x000ea20000000800 */
[----:B---3--:R-:W-:-:S03]  /*11e30*/  FADD.FTZ R185, R195, R185 ;  /* 0x000000b9c3b97221 */ /* 0x008fc60000010000 */
[----:B------:R-:W-:Y:S04]  /*11e40*/  HMMA.16816.F32.BF16 R124, R8, R50, R124 ;  /* 0x00000032087c723c */ /* 0x000fe8000004187c */
[----:B------:R-:W3:Y:S01]  /*11e50*/  MUFU.EX2 R198, R198 ;  /* 0x000000c600c67308 */ /* 0x000ee20000000800 */
[----:B-1----:R-:W-:-:S03]  /*11e60*/  FADD.FTZ R189, R199, R189 ;  /* 0x000000bdc7bd7221 */ /* 0x002fc60000010000 */
[----:B------:R-:W-:Y:S04]  /*11e70*/  HMMA.16816.F32.BF16 R64, R8, R46, R64 ;  /* 0x0000002e0840723c */ /* 0x000fe80000041840 */
[----:B------:R-:W1:Y:S01]  /*11e80*/  MUFU.EX2 R200, R200 ;  /* 0x000000c800c87308 */ /* 0x000e620000000800 */
[----:B--2---:R-:W-:-:S03]  /*11e90*/  FADD.FTZ R189, R201, R189 ;  /* 0x000000bdc9bd7221 */ /* 0x004fc60000010000 */
[----:B------:R-:W-:Y:S04]  /*11ea0*/  HMMA.16816.F32.BF16 R80, R8, R42, R80 ;  /* 0x0000002a0850723c */ /* 0x000fe80000041850 */
[----:B------:R-:W-:Y:S01]  /*11eb0*/  MUFU.EX2 R240, R240 ;  /* 0x000000f000f07308 */ /* 0x000fe20000000800 */
[----:B---3--:R-:W-:-:S03]  /*11ec0*/  FADD.FTZ R189, R198, R189 ;  /* 0x000000bdc6bd7221 */ /* 0x008fc60000010000 */
[----:B------:R-:W-:Y:S01]  /*11ed0*/  HMMA.16816.F32.BF16 R96, R8, R38, R96 ;  /* 0x000000260860723c */ /* 0x000fe20000041860 */
[----:B------:R-:W2:Y:S03]  /*11ee0*/  LDSM.16.MT88.4 R8, [R212+0x3880] ;  /* 0x00388000d408783b */ /* 0x000ea60000004200 */
[----:B------:R-:W-:Y:S01]  /*11ef0*/  MUFU.EX2 R235, R235 ;  /* 0x000000eb00eb7308 */ /* 0x000fe20000000800 */
[----:B-1----:R-:W-:-:S03]  /*11f00*/  FADD.FTZ R189, R200, R189 ;  /* 0x000000bdc8bd7221 */ /* 0x002fc60000010000 */
[C---:B------:R-:W-:Y:S08]  /*11f10*/  HMMA.16816.F32.BF16 R140, R92.reuse, R136, RZ ;  /* 0x000000885c8c723c */ /* 0x040ff000000418ff */
[C---:B------:R-:W-:Y:S08]  /*11f20*/  HMMA.16816.F32.BF16 R104, R92.reuse, R108, RZ ;  /* 0x0000006c5c68723c */ /* 0x040ff000000418ff */
[C---:B------:R-:W-:Y:S08]  /*11f30*/  HMMA.16816.F32.BF16 R120, R92.reuse, R128, RZ ;  /* 0x000000805c78723c */ /* 0x040ff000000418ff */
[C---:B------:R-:W-:Y:S08]  /*11f40*/  HMMA.16816.F32.BF16 R72, R92.reuse, R12, RZ ;  /* 0x0000000c5c48723c */ /* 0x040ff000000418ff */
[----:B------:R-:W-:Y:S07]  /*11f50*/  HMMA.16816.F32.BF16 R88, R92, R4, RZ ;  /* 0x000000045c58723c */ /* 0x000fee00000418ff */
[----:B------:R-:W-:Y:S01]  /*11f60*/  F2FP.BF16.PACK_AB R4, R196, R194 ;  /* 0x000000c2c404723e */ /* 0x000fe200000010ff */
[----:B------:R-:W-:Y:S01]  /*11f70*/  HMMA.16816.F32.BF16 R144, R56, R32, R144 ;  /* 0x000000203890723c */ /* 0x000fe20000041890 */
[----:B------:R-:W-:-:S07]  /*11f80*/  F2FP.BF16.PACK_AB R5, R201, R199 ;  /* 0x000000c7c905723e */ /* 0x000fce00000010ff */
[C---:B------:R-:W-:Y:S08]  /*11f90*/  HMMA.16816.F32.BF16 R100, R56.reuse, R28, R100 ;  /* 0x0000001c3864723c */ /* 0x040ff00000041864 */
        /* <DEDUP_REMOVED lines=17> */
[----:B------:R-:W-:-:S02]  /*120b0*/  F2FP.BF16.PACK_AB R6, R195, R197 ;  /* 0x000000c5c306723e */ /* 0x000fc400000010ff */
[----:B------:R-:W-:-:S07]  /*120c0*/  F2FP.BF16.PACK_AB R7, R200, R198 ;  /* 0x000000c6c807723e */ /* 0x000fce00000010ff */
[C---:B------:R-:W-:Y:S07]  /*120d0*/  HMMA.16816.F32.BF16 R140, R4.reuse, R156, R140 ;  /* 0x0000009c048c723c */ /* 0x040fee000004188c */
[--C-:B------:R-:W-:Y:S01]  /*120e0*/  FFMA.FTZ R156, R184, c[0x0][0x2d0], -R202.reuse ;  /* 0x0000b400b89c7a23 */ /* 0x100fe200000108ca */
[C---:B------:R-:W-:Y:S05]  /*120f0*/  HMMA.16816.F32.BF16 R104, R4.reuse, R148, R104 ;  /* 0x000000940468723c */ /* 0x040fea0000041868 */
[----:B------:R-:W1:Y:S02]  /*12100*/  MUFU.EX2 R156, R156 ;  /* 0x0000009c009c7308 */ /* 0x000e640000000800 */
[--C-:B------:R-:W-:Y:S01]  /*12110*/  FFMA.FTZ R148, R183, c[0x0][0x2d0], -R202.reuse ;  /* 0x0000b400b7947a23 */ /* 0x100fe200000108ca */
[C---:B------:R-:W-:Y:S05]  /*12120*/  HMMA.16816.F32.BF16 R120, R4.reuse, R48, R120 ;  /* 0x000000300478723c */ /* 0x040fea0000041878 */
[----:B------:R-:W2:Y:S02]  /*12130*/  MUFU.EX2 R148, R148 ;  /* 0x0000009400947308 */ /* 0x000ea40000000800 */
[----:B------:R-:W-:Y:S01]  /*12140*/  FFMA.FTZ R48, R181, c[0x0][0x2d0], -R202 ;  /* 0x0000b400b5307a23 */ /* 0x000fe200000108ca */
[----:B------:R-:W-:Y:S05]  /*12150*/  HMMA.16816.F32.BF16 R72, R4, R40, R72 ;  /* 0x000000280448723c */ /* 0x000fea0000041848 */
[----:B------:R-:W3:Y:S01]  /*12160*/  MUFU.EX2 R48, R48 ;  /* 0x0000003000307308 */ /* 0x000ee20000000800 */
[----:B-1----:R-:W-:-:S02]  /*12170*/  FADD.FTZ R185, R156, R185 ;  /* 0x000000b99cb97221 */ /* 0x002fc40000010000 */
[----:B------:R-:W-:Y:S01]  /*12180*/  HMMA.16816.F32.BF16 R88, R4, R36, R88 ;  /* 0x000000240458723c */ /* 0x000fe20000041858 */
[----:B------:R-:W-:Y:S02]  /*12190*/  FFMA.FTZ R40, R182, c[0x0][0x2d0], -R203 ;  /* 0x0000b400b6287a23 */ /* 0x000fe400000108cb */
[----:B--2---:R-:W-:-:S04]  /*121a0*/  FADD.FTZ R185, R148, R185 ;  /* 0x000000b994b97221 */ /* 0x004fc80000010000 */
[--C-:B------:R-:W-:Y:S01]  /*121b0*/  FFMA.FTZ R36, R180, c[0x0][0x2d0], -R203.reuse ;  /* 0x0000b400b4247a23 */ /* 0x100fe200000108cb */
[----:B------:R-:W-:Y:S01]  /*121c0*/  HMMA.16816.F32.BF16 R56, R4, R44, R56 ;  /* 0x0000002c0438723c */ /* 0x000fe20000041838 */
[----:B------:R-:W-:Y:S01]  /*121d0*/  FFMA.FTZ R37, R178, c[0x0][0x2d0], -R203 ;  /* 0x0000b400b2257a23 */ /* 0x000fe200000108cb */
[----:B------:R-:W1:Y:S01]  /*121e0*/  MUFU.EX2 R40, R40 ;  /* 0x0000002800287308 */ /* 0x000e620000000800 */
[----:B---3--:R-:W-:-:S05]  /*121f0*/  FADD.FTZ R185, R48, R185 ;  /* 0x000000b930b97221 */ /* 0x008fca0000010000 */
[C---:B------:R-:W-:Y:S02]  /*12200*/  HMMA.16816.F32.BF16 R136, R4.reuse, R158, R136 ;  /* 0x0000009e0488723c */ /* 0x040fe40000041888 */
[----:B------:R-:W2:Y:S06]  /*12210*/  MUFU.EX2 R36, R36 ;  /* 0x0000002400247308 */ /* 0x000eac0000000800 */
[----:B------:R-:W-:Y:S02]  /*12220*/  HMMA.16816.F32.BF16 R108, R4, R150, R108 ;  /* 0x00000096046c723c */ /* 0x000fe4000004186c */
[----:B------:R-:W3:Y:S01]  /*12230*/  MUFU.EX2 R37, R37 ;  /* 0x0000002500257308 */ /* 0x000ee20000000800 */
[----:B-1----:R-:W-:-:S05]  /*12240*/  FADD.FTZ R189, R40, R189 ;  /* 0x000000bd28bd7221 */ /* 0x002fca0000010000 */
[----:B------:R-:W-:Y:S01]  /*12250*/  HMMA.16816.F32.BF16 R128, R4, R50, R128 ;  /* 0x000000320480723c */ /* 0x000fe20000041880 */
[----:B--2---:R-:W-:-:S07]  /*12260*/  FADD.FTZ R189, R36, R189 ;  /* 0x000000bd24bd7221 */ /* 0x004fce0000010000 */
[----:B------:R-:W-:Y:S01]  /*12270*/  HMMA.16816.F32.BF16 R60, R4, R46, R60 ;  /* 0x0000002e043c723c */ /* 0x000fe2000004183c */
[----:B---3--:R-:W-:-:S07]  /*12280*/  FADD.FTZ R189, R37, R189 ;  /* 0x000000bd25bd7221 */ /* 0x008fce0000010000 */
[C---:B------:R-:W-:Y:S08]  /*12290*/  HMMA.16816.F32.BF16 R12, R4.reuse, R42, R12 ;  /* 0x0000002a040c723c */ /* 0x040ff0000004180c */
[----:B------:R-:W-:Y:S07]  /*122a0*/  HMMA.16816.F32.BF16 R92, R4, R38, R92 ;  /* 0x00000026045c723c */ /* 0x000fee000004185c */
[----:B------:R-:W-:-:S02]  /*122b0*/  F2FP.BF16.PACK_AB R4, R148, R156 ;  /* 0x0000009c9404723e */ /* 0x000fc400000010ff */
[C---:B------:R-:W-:Y:S01]  /*122c0*/  F2FP.BF16.PACK_AB R6, R240.reuse, R48 ;  /* 0x00000030f006723e */ /* 0x040fe200000010ff */
[----:B------:R-:W-:Y:S01]  /*122d0*/  FADD.FTZ R240, R240, R185 ;  /* 0x000000b9f0f07221 */ /* 0x000fe20000010000 */
[----:B------:R-:W-:Y:S02]  /*122e0*/  F2FP.BF16.PACK_AB R5, R36, R40 ;  /* 0x000000282405723e */ /* 0x000fe400000010ff */
[C---:B------:R-:W-:Y:S01]  /*122f0*/  F2FP.BF16.PACK_AB R7, R235.reuse, R37 ;  /* 0x00000025eb07723e */ /* 0x040fe200000010ff */
[----:B------:R-:W-:-:S06]  /*12300*/  FADD.FTZ R235, R235, R189 ;  /* 0x000000bdebeb7221 */ /* 0x000fcc0000010000 */
[C---:B------:R-:W-:Y:S07]  /*12310*/  HMMA.16816.F32.BF16 R56, R4.reuse, R20, R56 ;  /* 0x000000140438723c */ /* 0x040fee0000041838 */
[----:B------:R-:W-:Y:S01]  /*12320*/  @P6 IMAD.HI.U32 R20, R77, c[0x0][0x2c8], RZ ;  /* 0x0000b2004d146a27 */ /* 0x000fe200078e00ff */
[----:B------:R-:W-:Y:S04]  /*12330*/  HMMA.16816.F32.BF16 R72, R4, R16, R72 ;  /* 0x000000100448723c */ /* 0x000fe80000041848 */
[----:B------:R-:W-:-:S02]  /*12340*/  @P6 SHF.R.U32.HI R77, RZ, c[0x0][0x2cc], R20 ;  /* 0x0000b300ff4d6a19 */ /* 0x000fc40000011614 */
[----:B------:R-:W-:Y:S02]  /*12350*/  ISETP.GE.AND P6, PT, R219, 0x1, PT ;  /* 0x00000001db00780c */ /* 0x000fe40003fc6270 */
[----:B------:R-:W-:Y:S01]  /*12360*/  HMMA.16816.F32.BF16 R140, R4, R32, R140 ;  /* 0x00000020048c723c */ /* 0x000fe2000004188c */
[----:B------:R-:W-:-:S07]  /*12370*/  IMAD.IADD R16, R76, 0x1, R77 ;  /* 0x000000014c107824 */ /* 0x000fce00078e024d */
        /* <DEDUP_REMOVED lines=8> */
[----:B------:R-:W-:Y:S07]  /*12400*/  HMMA.16816.F32.BF16 R92, R4, R10, R92 ;  /* 0x0000000a045c723c */ /* 0x000fee000004185c */
[----:B------:R-:W-:Y:S01]  /*12410*/  IADD3 R5, R16, c[0x0][0x328], RZ ;  /* 0x0000ca0010057a10 */ /* 0x000fe20007ffe0ff */
[----:B------:R-:W-:Y:S05]  /*12420*/  @!P6 BRA `(.L_x_467) ;  /* 0x000000f00000e947 */ /* 0x000fea0003800000 */
        /* <DEDUP_REMOVED lines=10> */
.L_x_468:
[----:B------:R-:W-:-:S13]  /*124d0*/  ISETP.NE.AND P0, PT, R4, 0x1, PT ;  /* 0x000000010400780c */ /* 0x000fda0003f05270 */
[----:B------:R-:W-:-:S05]  /*124e0*/  @P0 IMAD.HI.U32 R7, R6, c[0x0][0x330], RZ ;  /* 0x0000cc0006070a27 */ /* 0x000fca00078e00ff */
[----:B------:R-:W-:-:S05]  /*124f0*/  @P0 SHF.R.U32.HI R6, RZ, c[0x0][0x334], R7 ;  /* 0x0000cd00ff060a19 */ /* 0x000fca0000011607 */
.L_x_469:
[----:B------:R-:W-:-:S05]  /*12500*/  IMAD R4, R6, R4, c[0x0][0x32c] ;  /* 0x0000cb0006047624 */ /* 0x000fca00078e0204 */
[----:B------:R-:W-:-:S05]  /*12510*/  IMNMX R5, R5, R4, PT ;  /* 0x0000000405057217 */ /* 0x000fca0003800200 */
.L_x_467:
        /* <DEDUP_REMOVED lines=18> */
.L_x_489:
        /* <DEDUP_REMOVED lines=18> */
[----:B------:R-:W-:Y:S01]  /*12760*/  IMAD.WIDE.U32 R12, R243, c[0x0][0x208], RZ ;  /* 0x00008200f30c7a25 */ /* 0x000fe200078e00ff */
        /* <DEDUP_REMOVED lines=8> */
[C---:B------:R-:W-:Y:S01]  /*127f0*/  @!P1 LEA R7, P0, R2.reuse, R12, 0x5 ;  /* 0x0000000c02079211 */ /* 0x040fe200078028ff */
[----:B------:R-:W-:Y:S05]  /*12800*/  IMAD.IADD R0, R13, 0x1, R0 ;  /* 0x000000010d007824 */ /* 0x000fea00078e0200 */
[----:B------:R-:W-:Y:S02]  /*12810*/  @!P1 LEA.HI.X R6, R2, R0, R6, 0x5, P0 ;  /* 0x0000000002069211 */ /* 0x000fe400000f2c06 */
[-C--:B------:R-:W-:Y:S05]  /*12820*/  IADD3 R3, P0, R228, R12.reuse, RZ ;  /* 0x0000000ce4037210 */ /* 0x080fea0007f1e0ff */
[----:B------:R-:W-:Y:S01]  /*12830*/  IMAD.X R2, R0, 0x1, R237, P0 ;  /* 0x0000000100027824 */ /* 0x000fe200000e06ed */
        /* <DEDUP_REMOVED lines=15> */
[C---:B------:R-:W-:Y:S03]  /*12930*/  @!P1 IADD3 R2, P0, R7.reuse, R228, RZ ;  /* 0x000000e407029210 */ /* 0x040fe60007f1e0ff */
[----:B------:R4:W-:Y:S02]  /*12940*/  LDGSTS.E.BYPASS.LTC128B.128 [R230+0x3080], [R4.64], !P3 ;  /* 0x0308000004e67fae */ /* 0x0009e4000d901d4c */
[----:B------:R-:W-:Y:S01]  /*12950*/  @!P1 IMAD.X R0, R6, 0x1, R237, P0 ;  /* 0x0000000106009824 */ /* 0x000fe200000e06ed */
[C---:B------:R-:W-:Y:S04]  /*12960*/  @!P1 LEA R12, P0, R2.reuse, c[0x0][0x1f8], 0x1 ;  /* 0x00007e00020c9a11 */ /* 0x040fe800078008ff */
[----:B------:R-:W-:Y:S02]  /*12970*/  @!P1 LEA.HI.X R13, R2, c[0x0][0x1fc], R0, 0x1, P0 ;  /* 0x00007f00020d9a11 */ /* 0x000fe400000f0c00 */
[C---:B------:R-:W-:Y:S03]  /*12980*/  @!P1 IADD3 R2, P0, R7.reuse, R248, RZ ;  /* 0x000000f807029210 */ /* 0x040fe60007f1e0ff */
        /* <DEDUP_REMOVED lines=10> */
.L_x_471:
[-C--:B--2-4-:R-:W-:Y:S01]  /*12a30*/  HMMA.16816.F32.BF16 R4, R48, R16.reuse, RZ ;  /* 0x000000103004723c */ /* 0x094fe200000418ff */
[----:B------:R-:W-:Y:S02]  /*12a40*/  LDSM.16.M88.4 R176, [R217+0x8080] ;  /* 0x00808000d9b0783b */ /* 0x000fe40000000200 */
[----:B------:R-:W-:Y:S05]  /*12a50*/  ISETP.GT.AND P0, PT, R243, R227, PT ;  /* 0x000000e3f300720c */ /* 0x000fea0003f04270 */
[C---:B---3--:R-:W-:Y:S01]  /*12a60*/  HMMA.16816.F32.BF16 R8, R44.reuse, R16, RZ ;  /* 0x000000102c08723c */ /* 0x048fe200000418ff */
[----:B------:R-:W0:Y:S07]  /*12a70*/  LDGDEPBAR ;  /* 0x00000000000079af */ /* 0x000e2e0000000000 */
[-C--:B------:R-:W-:Y:S01]  /*12a80*/  HMMA.16816.F32.BF16 R12, R44, R18.reuse, RZ ;  /* 0x000000122c0c723c */ /* 0x080fe200000418ff */
[----:B------:R-:W2:Y:S07]  /*12a90*/  LDSM.16.M88.4 R180, [R216+0x4880] ;  /* 0x00488000d8b4783b */ /* 0x000eae0000000200 */
[C---:B------:R-:W-:Y:S01]  /*12aa0*/  HMMA.16816.F32.BF16 R16, R48.reuse, R18, RZ ;  /* 0x000000123010723c */ /* 0x040fe200000418ff */
[----:B------:R-:W3:Y:S07]  /*12ab0*/  LDSM.16.M88.4 R184, [R217+0x9080] ;  /* 0x00908000d9b8783b */ /* 0x000eee0000000200 */
        /* <DEDUP_REMOVED lines=30> */
[C---:B---3--:R-:W-:Y:S08]  /*12ca0*/  HMMA.16816.F32.BF16 R8, R184.reuse, R180, R8 ;  /* 0x000000b4b808723c */ /* 0x048ff00000041808 */
        /* <DEDUP_REMOVED lines=13> */
[----:B------:R-:W2:Y:S07]  /*12d80*/  LDSM.16.M88.4 R176, [R216+0x5880] ;  /* 0x00588000d8b0783b */ /* 0x000eae0000000200 */
[-C--:B----4-:R-:W-:Y:S01]  /*12d90*/  HMMA.16816.F32.BF16 R4, R160, R192.reuse, R4 ;  /* 0x000000c0a004723c */ /* 0x090fe20000041804 */
[----:B------:R-:W-:Y:S07]  /*12da0*/  LDSM.16.M88.4 R188, [R213+0xb080] ;  /* 0x00b08000d5bc783b */ /* 0x000fee0000000200 */
[C---:B------:R-:W-:Y:S08]  /*12db0*/  HMMA.16816.F32.BF16 R8, R196.reuse, R192, R8 ;  /* 0x000000c0c408723c */ /* 0x040ff00000041808 */
[-C--:B------:R-:W-:Y:S08]  /*12dc0*/  HMMA.16816.F32.BF16 R12, R196, R194.reuse, R12 ;  /* 0x000000c2c40c723c */ /* 0x080ff0000004180c */
[C---:B------:R-:W-:Y:S01]  /*12dd0*/  HMMA.16816.F32.BF16 R16, R160.reuse, R194, R16 ;  /* 0x000000c2a010723c */ /* 0x040fe20000041810 */
[----:B------:R-:W-:Y:S07]  /*12de0*/  LDSM.16.M88.4 R192, [R205] ;  /* 0x00000000cdc0783b */ /* 0x000fee0000000200 */
[-C--:B-----5:R-:W-:Y:S08]  /*12df0*/  HMMA.16816.F32.BF16 R20, R160, R156.reuse, R20 ;  /* 0x0000009ca014723c */ /* 0x0a0ff00000041814 */
[C---:B------:R-:W-:Y:S08]  /*12e00*/  HMMA.16816.F32.BF16 R24, R196.reuse, R156, R24 ;  /* 0x0000009cc418723c */ /* 0x040ff00000041818 */
[-C--:B------:R-:W-:Y:S08]  /*12e10*/  HMMA.16816.F32.BF16 R28, R196, R158.reuse, R28 ;  /* 0x0000009ec41c723c */ /* 0x080ff0000004181c */
[C---:B------:R-:W-:Y:S01]  /*12e20*/  HMMA.16816.F32.BF16 R32, R160.reuse, R158, R32 ;  /* 0x0000009ea020723c */ /* 0x040fe20000041820 */
[----:B------:R-:W3:Y:S07]  /*12e30*/  LDSM.16.M88.4 R156, [R213+0xa080] ;  /* 0x00a08000d59c783b */ /* 0x000eee0000000200 */
        /* <DEDUP_REMOVED lines=11> */
[-C--:B--2---:R-:W-:Y:S08]  /*12ef0*/  HMMA.16816.F32.BF16 R20, R152, R176.reuse, R20 ;  /* 0x000000b09814723c */ /* 0x084ff00000041814 */
[C---:B------:R-:W-:Y:S08]  /*12f00*/  HMMA.16816.F32.BF16 R24, R172.reuse, R176, R24 ;  /* 0x000000b0ac18723c */ /* 0x040ff00000041818 */
[-C--:B------:R-:W-:Y:S08]  /*12f10*/  HMMA.16816.F32.BF16 R28, R172, R178.reuse, R28 ;  /* 0x000000b2ac1c723c */ /* 0x080ff0000004181c */
[C---:B------:R-:W-:Y:S08]  /*12f20*/  HMMA.16816.F32.BF16 R32, R152.reuse, R178, R32 ;  /* 0x000000b29820723c */ /* 0x040ff00000041820 */
[-C--:B------:R-:W-:Y:S08]  /*12f30*/  HMMA.16816.F32.BF16 R36, R152, R180.reuse, R36 ;  /* 0x000000b49824723c */ /* 0x080ff00000041824 */
[C---:B------:R-:W-:Y:S08]  /*12f40*/  HMMA.16816.F32.BF16 R40, R172.reuse, R180, R40 ;  /* 0x000000b4ac28723c */ /* 0x040ff00000041828 */
[-C--:B------:R-:W-:Y:S08]  /*12f50*/  HMMA.16816.F32.BF16 R44, R172, R182.reuse, R44 ;  /* 0x000000b6ac2c723c */ /* 0x080ff0000004182c */
[----:B------:R-:W-:Y:S08]  /*12f60*/  HMMA.16816.F32.BF16 R48, R152, R182, R48 ;  /* 0x000000b69830723c */ /* 0x000ff00000041830 */
        /* <DEDUP_REMOVED lines=60> */
.L_x_472:
        /* <DEDUP_REMOVED lines=28> */
.L_x_475:
[----:B------:R-:W-:Y:S04]  /*134f0*/  MOV R0, c[0x0][0x32c] ;  /* 0x0000cb0000007a02 */ /* 0x000fe80000000f00 */
[----:B------:R-:W-:Y:S11]  /*13500*/  ISETP.NE.AND P0, PT, R0, 0x1, PT ;  /* 0x000000010000780c */ /* 0x000ff60003f05270 */
[----:B------:R-:W-:Y:S02]  /*13510*/  @!UPT UIADD3 URZ, URZ, URZ, URZ ;  /* 0x0000003f3f3ff290 */ /* 0x000fe4000fffe03f */
[----:B------:R-:W-:Y:S05]  /*13520*/  @P0 IMAD.HI.U32 R0, R2, c[0x0][0x330], RZ ;  /* 0x0000cc0002000a27 */ /* 0x000fea00078e00ff */
[----:B------:R-:W-:Y:S02]  /*13530*/  @P0 SHF.R.U32.HI R2, RZ, c[0x0][0x334], R0 ;  /* 0x0000cd00ff020a19 */ /* 0x000fe40000011600 */
.L_x_476:
[----:B------:R-:W-:Y:S05]  /*13540*/  BSYNC B0 ;  /* 0x0000000000007941 */ /* 0x000fea0003800000 */
.L_x_474:
[----:B------:R-:W-:Y:S04]  /*13550*/  IMAD.IADD R0, R153, 0x1, -R234 ;  /* 0x0000000199007824 */ /* 0x000fe800078e0aea */
[----:B------:R-:W-:Y:S05]  /*13560*/  IMAD R2, R2, c[0x0][0x32c], R0 ;  /* 0x0000cb0002027a24 */ /* 0x000fea00078e0200 */
[----:B------:R-:W-:Y:S02]  /*13570*/  IADD3 R0, R2, c[0x0][0x32c], RZ ;  /* 0x0000cb0002007a10 */ /* 0x000fe40007ffe0ff */
[----:B------:R-:W-:Y:S02]  /*13580*/  IMNMX R160, R160, R2, !PT ;  /* 0x00000002a0a07217 */ /* 0x000fe40007800200 */
[----:B------:R-:W-:Y:S02]  /*13590*/  IMNMX R161, R161, R0, PT ;  /* 0x00000000a1a17217 */ /* 0x000fe40003800200 */
.L_x_473:
        /* <DEDUP_REMOVED lines=17> */
.L_x_479:
[----:B------:R-:W-:Y:S04]  /*136b0*/  MOV R0, c[0x0][0x32c] ;  /* 0x0000cb0000007a02 */ /* 0x000fe80000000f00 */
[----:B------:R-:W-:Y:S11]  /*136c0*/  ISETP.NE.AND P0, PT, R0, 0x1, PT ;  /* 0x000000010000780c */ /* 0x000ff60003f05270 */
[----:B------:R-:W-:Y:S02]  /*136d0*/  @!UPT UIADD3 URZ, URZ, URZ, URZ ;  /* 0x0000003f3f3ff290 */ /* 0x000fe4000fffe03f */
[----:B------:R-:W-:Y:S05]  /*136e0*/  @P0 IMAD.HI.U32 R0, R2, c[0x0][0x330], RZ ;  /* 0x0000cc0002000a27 */ /* 0x000fea00078e00ff */
[----:B------:R-:W-:Y:S02]  /*136f0*/  @P0 SHF.R.U32.HI R2, RZ, c[0x0][0x334], R0 ;  /* 0x0000cd00ff020a19 */ /* 0x000fe40000011600 */
.L_x_480:
[----:B------:R-:W-:Y:S05]  /*13700*/  BSYNC B0 ;  /* 0x0000000000007941 */ /* 0x000fea0003800000 */
.L_x_478:
[----:B------:R-:W-:Y:S04]  /*13710*/  IMAD.IADD R0, R153, 0x1, -R234 ;  /* 0x0000000199007824 */ /* 0x000fe800078e0aea */
[----:B------:R-:W-:Y:S05]  /*13720*/  IMAD R0, R2, c[0x0][0x32c], R0 ;  /* 0x0000cb0002007a24 */ /* 0x000fea00078e0200 */
[----:B------:R-:W-:Y:S02]  /*13730*/  IADD3 R2, R0, c[0x0][0x32c], RZ ;  /* 0x0000cb0000027a10 */ /* 0x000fe40007ffe0ff */
[----:B------:R-:W-:Y:S02]  /*13740*/  IMNMX R158, R158, R0, !PT ;  /* 0x000000009e9e7217 */ /* 0x000fe40007800200 */
[----:B------:R-:W-:Y:S02]  /*13750*/  IMNMX R159, R159, R2, PT ;  /* 0x000000029f9f7217 */ /* 0x000fe40003800200 */
.L_x_477:
        /* <DEDUP_REMOVED lines=17> */
.L_x_483:
[----:B------:R-:W-:Y:S04]  /*13870*/  MOV R0, c[0x0][0x32c] ;  /* 0x0000cb0000007a02 */ /* 0x000fe80000000f00 */
[----:B------:R-:W-:Y:S11]  /*13880*/  ISETP.NE.AND P0, PT, R0, 0x1, PT ;  /* 0x000000010000780c */ /* 0x000ff60003f05270 */
[----:B------:R-:W-:Y:S02]  /*13890*/  @!UPT UIADD3 URZ, URZ, URZ, URZ ;  /* 0x0000003f3f3ff290 */ /* 0x000fe4000fffe03f */
[----:B------:R-:W-:Y:S05]  /*138a0*/  @P0 IMAD.HI.U32 R0, R2, c[0x0][0x330], RZ ;  /* 0x0000cc0002000a27 */ /* 0x000fea00078e00ff */
[----:B------:R-:W-:Y:S02]  /*138b0*/  @P0 SHF.R.U32.HI R2, RZ, c[0x0][0x334], R0 ;  /* 0x0000cd00ff020a19 */ /* 0x000fe40000011600 */
.L_x_484:
[----:B------:R-:W-:Y:S05]  /*138c0*/  BSYNC B0 ;  /* 0x0000000000007941 */ /* 0x000fea0003800000 */
.L_x_482:
[----:B------:R-:W-:Y:S04]  /*138d0*/  IMAD.IADD R0, R153, 0x1, -R234 ;  /* 0x0000000199007824 */ /* 0x000fe800078e0aea */
[----:B------:R-:W-:Y:S05]  /*138e0*/  IMAD R0, R2, c[0x0][0x32c], R0 ;  /* 0x0000cb0002007a24 */ /* 0x000fea00078e0200 */
[----:B------:R-:W-:Y:S02]  /*138f0*/  IADD3 R2, R0, c[0x0][0x32c], RZ ;  /* 0x0000cb0000027a10 */ /* 0x000fe40007ffe0ff */
[----:B------:R-:W-:Y:S02]  /*13900*/  IMNMX R156, R156, R0, !PT ;  /* 0x000000009c9c7217 */ /* 0x000fe40007800200 */
[----:B------:R-:W-:Y:S02]  /*13910*/  IMNMX R157, R157, R2, PT ;  /* 0x000000029d9d7217 */ /* 0x000fe40003800200 */
.L_x_481:
        /* <DEDUP_REMOVED lines=24> */
[C---:B------:R-:W-:Y:S04]  /*13aa0*/  ISETP.LT.OR P0, PT, R161.reuse, 0x11, P0 ;  /* 0x00000011a100780c */ /* 0x040fe80000701670 */
[----:B------:R-:W-:Y:S02]  /*13ab0*/  FSEL R186, R20, -INF , !P0 ;  /* 0xff80000014ba7808 */ /* 0x000fe40004000000 */
[----:B------:R-:W-:Y:S02]  /*13ac0*/  ISETP.GT.AND P0, PT, R160, 0x11, !P1 ;  /* 0x00000011a000780c */ /* 0x000fe40004f04270 */
[----:B------:R-:W-:Y:S02]  /*13ad0*/  P2R R20, PR, RZ, 0x2 ;  /* 0x00000002ff147803 */ /* 0x000fe40000000000 */
[----:B------:R-:W-:Y:S04]  /*13ae0*/  ISETP.LT.OR P0, PT, R161, 0x12, P0 ;  /* 0x00000012a100780c */ /* 0x000fe80000701670 */
[----:B------:R-:W-:Y:S02]  /*13af0*/  FSEL R187, R21, -INF , !P0 ;  /* 0xff80000015bb7808 */ /* 0x000fe40004000000 */
[----:B------:R-:W-:Y:S02]  /*13b00*/  ISETP.GT.AND P0, PT, R158, 0x10, !P2 ;  /* 0x000000109e00780c */ /* 0x000fe40005704270 */
[----:B------:R-:W-:Y:S02]  /*13b10*/  ISETP.GE.AND P2, PT, R153, 0x19, PT ;  /* 0x000000199900780c */ /* 0x000fe40003f46270 */
[----:B------:R-:W-:Y:S04]  /*13b20*/  ISETP.LT.OR P0, PT, R159, 0x11, P0 ;  /* 0x000000119f00780c */ /* 0x000fe80000701670 */
        /* <DEDUP_REMOVED lines=8> */
[C---:B------:R-:W-:Y:S04]  /*13bb0*/  ISETP.LT.OR P0, PT, R161.reuse, 0x19, P0 ;  /* 0x00000019a100780c */ /* 0x040fe80000701670 */
[----:B------:R-:W-:Y:S02]  /*13bc0*/  FSEL R190, R32, -INF , !P0 ;  /* 0xff80000020be7808 */ /* 0x000fe40004000000 */
[----:B------:R-:W-:Y:S04]  /*13bd0*/  ISETP.GT.AND P0, PT, R160, 0x19, !P1 ;  /* 0x00000019a000780c */ /* 0x000fe80004f04270 */
        /* <DEDUP_REMOVED lines=28> */
[C---:B------:R-:W-:Y:S04]  /*13da0*/  ISETP.GT.AND P0, PT, R158.reuse, 0x1, !P1 ;  /* 0x000000019e00780c */ /* 0x040fe80004f04270 */
[----:B------:R-:W-:Y:S04]  /*13db0*/  ISETP.LT.OR P0, PT, R159, 0x2, P0 ;  /* 0x000000029f00780c */ /* 0x000fe80000701670 */
[----:B------:R-:W-:Y:S02]  /*13dc0*/  FSEL R7, R7, -INF , !P0 ;  /* 0xff80000007077808 */ /* 0x000fe40004000000 */
[----:B------:R-:W-:Y:S04]  /*13dd0*/  ISETP.GT.AND P0, PT, R158, RZ, !P2 ;  /* 0x000000ff9e00720c */ /* 0x000fe80005704270 */
[----:B------:R-:W-:Y:S04]  /*13de0*/  ISETP.LT.OR P0, PT, R159, 0x1, P0 ;  /* 0x000000019f00780c */ /* 0x000fe80000701670 */
[----:B------:R-:W-:Y:S02]  /*13df0*/  FSEL R4, R6, -INF , !P0 ;  /* 0xff80000006047808 */ /* 0x000fe40004000000 */
[----:B------:R-:W-:Y:S01]  /*13e00*/  ISETP.GT.AND P0, PT, R160, 0x28, !P3 ;  /* 0x00000028a000780c */ /* 0x000fe20005f04270 */
[----:B------:R-:W1:Y:S03]  /*13e10*/  SHFL.IDX PT, R6, R154, 0x3, 0x1c1f ;  /* 0x007c1f009a067f89 */ /* 0x000e6600000e0000 */
[C---:B------:R-:W-:Y:S04]  /*13e20*/  ISETP.LT.OR P0, PT, R161.reuse, 0x29, P0 ;  /* 0x00000029a100780c */ /* 0x040fe80000701670 */
[----:B------:R-:W-:Y:S02]  /*13e30*/  FSEL R192, R48, -INF , !P0 ;  /* 0xff80000030c07808 */ /* 0x000fe40004000000 */
[----:B------:R-:W-:Y:S04]  /*13e40*/  ISETP.GT.AND P0, PT, R160, 0x29, !P6 ;  /* 0x00000029a000780c */ /* 0x000fe80007704270 */
[----:B------:R-:W-:Y:S04]  /*13e50*/  ISETP.LT.OR P0, PT, R161, 0x2a, P0 ;  /* 0x0000002aa100780c */ /* 0x000fe80000701670 */
[----:B------:R-:W-:Y:S02]  /*13e60*/  FSEL R171, R49, -INF , !P0 ;  /* 0xff80000031ab7808 */ /* 0x000fe40004000000 */
[----:B------:R-:W-:Y:S04]  /*13e70*/  ISETP.GT.AND P0, PT, R158, 0x28, !P3 ;  /* 0x000000289e00780c */ /* 0x000fe80005f04270 */
        /* <DEDUP_REMOVED lines=15> */
[C---:B------:R-:W-:Y:S04]  /*13f70*/  ISETP.GT.AND P0, PT, R156.reuse, 0x9, !P0 ;  /* 0x000000099c00780c */ /* 0x040fe80004704270 */
        /* <DEDUP_REMOVED lines=27> */
[----:B------:R-:W-:Y:S04]  /*14130*/  ISETP.GT.AND P0, PT, R156, RZ, !P2 ;  /* 0x000000ff9c00720c */ /* 0x000fe80005704270 */
[C---:B------:R-:W-:Y:S04]  /*14140*/  ISETP.LT.OR P0, PT, R157.reuse, 0x1, P0 ;  /* 0x000000019d00780c */ /* 0x040fe80000701670 */
        /* <DEDUP_REMOVED lines=20> */
.L_x_487:
[----:B------:R-:W-:Y:S04]  /*14290*/  MOV R6, c[0x0][0x32c] ;  /* 0x0000cb0000067a02 */ /* 0x000fe80000000f00 */
[----:B------:R-:W-:Y:S11]  /*142a0*/  ISETP.NE.AND P0, PT, R6, 0x1, PT ;  /* 0x000000010600780c */ /* 0x000ff60003f05270 */
[----:B------:R-:W-:Y:S02]  /*142b0*/  @!UPT UIADD3 URZ, URZ, URZ, URZ ;  /* 0x0000003f3f3ff290 */ /* 0x000fe4000fffe03f */
[----:B------:R-:W-:Y:S05]  /*142c0*/  @P0 IMAD.HI.U32 R6, R24, c[0x0][0x330], RZ ;  /* 0x0000cc0018060a27 */ /* 0x000fea00078e00ff */
[----:B------:R-:W-:Y:S02]  /*142d0*/  @P0 SHF.R.U32.HI R24, RZ, c[0x0][0x334], R6 ;  /* 0x0000cd00ff180a19 */ /* 0x000fe40000011606 */
.L_x_488:
[----:B------:R-:W-:Y:S05]  /*142e0*/  BSYNC B0 ;  /* 0x0000000000007941 */ /* 0x000fea0003800000 */
.L_x_486:
[----:B------:R-:W-:Y:S04]  /*142f0*/  IMAD.IADD R153, R153, 0x1, -R234 ;  /* 0x0000000199997824 */ /* 0x000fe800078e0aea */
[----:B------:R-:W-:Y:S05]  /*14300*/  IMAD R153, R24, c[0x0][0x32c], R153 ;  /* 0x0000cb0018997a24 */ /* 0x000fea00078e0299 */
[----:B------:R-:W-:Y:S02]  /*14310*/  IADD3 R6, R153, c[0x0][0x32c], RZ ;  /* 0x0000cb0099067a10 */ /* 0x000fe40007ffe0ff */
[----:B------:R-:W-:Y:S02]  /*14320*/  IMNMX R3, R3, R153, !PT ;  /* 0x0000009903037217 */ /* 0x000fe40007800200 */
[----:B------:R-:W-:Y:S02]  /*14330*/  IMNMX R152, R152, R6, PT ;  /* 0x0000000698987217 */ /* 0x000fe40003800200 */
.L_x_485:
[----:B------:R-:W-:Y:S01]  /*14340*/  ISETP.GT.AND P0, PT, R3, RZ, !P2 ;  /* 0x000000ff0300720c */ /* 0x000fe20005704270 */
[----:B------:R-:W-:Y:S01]  /*14350*/  LDSM.16.MT88.4 R36, [R212+0x1880] ;  /* 0x00188000d424783b */ /* 0x000fe20000004200 */
[----:B------:R-:W-:Y:S02]  /*14360*/  ISETP.NE.AND P2, PT, R23, RZ, PT ;  /* 0x000000ff1700720c */ /* 0x000fe40003f45270 */
[----:B------:R-:W-:Y:S04]  /*14370*/  ISETP.LT.OR P0, PT, R152, 0x1, P0 ;  /* 0x000000019800780c */ /* 0x000fe80000701670 */
[----:B------:R-:W-:Y:S02]  /*14380*/  FSEL R10, R10, -INF , !P0 ;  /* 0xff8000000a0a7808 */ /* 0x000fe40004000000 */
[----:B------:R-:W-:Y:S02]  /*14390*/  ISETP.GT.AND P0, PT, R3, 0x1, !P1 ;  /* 0x000000010300780c */ /* 0x000fe40004f04270 */
        /* <DEDUP_REMOVED lines=14> */
[----:B------:R-:W-:Y:S02]  /*14480*/  ISETP.GT.AND P0, PT, R3, 0x9, !P0 ;  /* 0x000000090300780c */ /* 0x000fe40004704270 */
[----:B------:R-:W-:Y:S02]  /*14490*/  FMNMX.FTZ R2, R187, R2, !PT ;  /* 0x00000002bb027209 */ /* 0x000fe40007810000 */
[----:B------:R-:W-:Y:S02]  /*144a0*/  FMNMX.FTZ R0, R4, R150, !PT ;  /* 0x0000009604007209 */ /* 0x000fe40007810000 */
[----:B------:R-:W-:Y:S02]  /*144b0*/  FMNMX.FTZ R2, R190, R2, !PT ;  /* 0x00000002be027209 */ /* 0x000fe40007810000 */
[----:B------:R-:W-:Y:S02]  /*144c0*/  ISETP.LT.OR P0, PT, R152, 0xa, P0 ;  /* 0x0000000a9800780c */ /* 0x000fe40000701670 */
[----:B------:R-:W-:Y:S02]  /*144d0*/  FMNMX.FTZ R2, R194, R2, !PT ;  /* 0x00000002c2027209 */ /* 0x000fe40007810000 */
        /* <DEDUP_REMOVED lines=14> */
[----:B------:R-:W-:Y:S01]  /*145c0*/  FMNMX.FTZ R0, R189, R0, !PT ;  /* 0x00000000bd007209 */ /* 0x000fe20007810000 */
[----:B------:R-:W1:Y:S01]  /*145d0*/  SHFL.BFLY PT, R20, R2, 0x2, 0x1f ;  /* 0x0c401f0002147f89 */ /* 0x000e6200000e0000 */
[----:B------:R-:W-:Y:S02]  /*145e0*/  ISETP.GT.AND P0, PT, R3, 0x11, !P0 ;  /* 0x000000110300780c */ /* 0x000fe40004704270 */
[----:B------:R-:W-:Y:S02]  /*145f0*/  FMNMX.FTZ R0, R196, R0, !PT ;  /* 0x00000000c4007209 */ /* 0x000fe40007810000 */
[C---:B------:R-:W-:Y:S02]  /*14600*/  ISETP.LT.OR P0, PT, R152.reuse, 0x12, P0 ;  /* 0x000000129800780c */ /* 0x040fe40000701670 */
[----:B------:R-:W-:Y:S02]  /*14610*/  FMNMX.FTZ R0, R199, R0, !PT ;  /* 0x00000000c7007209 */ /* 0x000fe40007810000 */
[----:B------:R-:W-:Y:S02]  /*14620*/  FSEL R27, R27, -INF , !P0 ;  /* 0xff8000001b1b7808 */ /* 0x000fe40004000000 */
[----:B------:R-:W-:Y:S02]  /*14630*/  ISETP.GT.AND P0, PT, R3, 0x18, !P1 ;  /* 0x000000180300780c */ /* 0x000fe40004f04270 */
[----:B------:R-:W-:Y:S02]  /*14640*/  FMNMX.FTZ R0, R193, R0, !PT ;  /* 0x00000000c1007209 */ /* 0x000fe40007810000 */
[----:B------:R-:W-:Y:S02]  /*14650*/  ISETP.LT.OR P0, PT, R152, 0x19, P0 ;  /* 0x000000199800780c */ /* 0x000fe40000701670 */
[----:B------:R-:W-:Y:S02]  /*14660*/  FMNMX.FTZ R0, R191, R0, !PT ;  /* 0x00000000bf007209 */ /* 0x000fe40007810000 */
[----:B------:R-:W-:Y:S02]  /*14670*/  FMNMX.FTZ R22, R9, R22, !PT ;  /* 0x0000001609167209 */ /* 0x000fe40007810000 */
[----:B------:R-:W-:Y:S02]  /*14680*/  FSEL R30, R30, -INF , !P0 ;  /* 0xff8000001e1e7808 */ /* 0x000fe40004000000 */
[----:B------:R-:W-:Y:S02]  /*14690*/  FMNMX.FTZ R0, R168, R0, !PT ;  /* 0x00000000a8007209 */ /* 0x000fe40007810000 */
[----:B------:R-:W-:Y:S02]  /*146a0*/  ISETP.GT.AND P0, PT, R3, 0x19, !P2 ;  /* 0x000000190300780c */ /* 0x000fe40005704270 */
[----:B------:R-:W-:Y:S02]  /*146b0*/  FMNMX.FTZ R22, R12, R22, !PT ;  /* 0x000000160c167209 */ /* 0x000fe40007810000 */
[----:B------:R-:W-:Y:S02]  /*146c0*/  FMNMX.FTZ R0, R167, R0, !PT ;  /* 0x00000000a7007209 */ /* 0x000fe40007810000 */
[----:B------:R-:W-:Y:S02]  /*146d0*/  ISETP.LT.OR P0, PT, R152, 0x1a, P0 ;  /* 0x0000001a9800780c */ /* 0x000fe40000701670 */
[----:B-1----:R-:W-:Y:S02]  /*146e0*/  FMNMX.FTZ R20, R2, R20, !PT ;  /* 0x0000001402147209 */ /* 0x002fe40007810000 */
[----:B------:R-:W-:Y:S01]  /*146f0*/  FMNMX.FTZ R22, R13, R22, !PT ;  /* 0x000000160d167209 */ /* 0x000fe20007810000 */
[----:B------:R-:W1:Y:S01]  /*14700*/  SHFL.BFLY PT, R2, R0, 0x2, 0x1f ;  /* 0x0c401f0000027f89 */ /* 0x000e6200000e0000 */
[----:B------:R-:W-:Y:S02]  /*14710*/  FSEL R24, R31, -INF , !P0 ;  /* 0xff8000001f187808 */ /* 0x000fe40004000000 */
[C---:B------:R-:W-:Y:S02]  /*14720*/  ISETP.GT.AND P0, PT, R3.reuse, 0x20, !P5 ;  /* 0x000000200300780c */ /* 0x040fe40006f04270 */
[----:B------:R-:W-:Y:S02]  /*14730*/  FMNMX.FTZ R22, R250, R22, !PT ;  /* 0x00000016fa167209 */ /* 0x000fe40007810000 */
[----:B------:R-:W-:Y:S01]  /*14740*/  ISETP.LT.OR P0, PT, R152, 0x21, P0 ;  /* 0x000000219800780c */ /* 0x000fe20000701670 */
[----:B------:R-:W2:Y:S01]  /*14750*/  SHFL.BFLY PT, R6, R20, 0x1, 0x1f ;  /* 0x0c201f0014067f89 */ /* 0x000ea200000e0000 */
[----:B------:R-:W-:Y:S02]  /*14760*/  FMNMX.FTZ R22, R252, R22, !PT ;  /* 0x00000016fc167209 */ /* 0x000fe40007810000 */
[----:B------:R-:W-:Y:S02]  /*14770*/  FSEL R166, R42, -INF , !P0 ;  /* 0xff8000002aa67808 */ /* 0x000fe40004000000 */
        /* <DEDUP_REMOVED lines=11> */
[----:B-1----:R-:W-:Y:S02]  /*14830*/  FMNMX.FTZ R2, R0, R2, !PT ;  /* 0x0000000200027209 */ /* 0x002fe40007810000 */
[----:B--2---:R-:W-:Y:S02]  /*14840*/  FMNMX.FTZ R3, R20, R6, !PT ;  /* 0x0000000614037209 */ /* 0x004fe40007810000 */
[----:B------:R-:W-:Y:S01]  /*14850*/  FMNMX.FTZ R6, R163, R22, !PT ;  /* 0x00000016a3067209 */ /* 0x000fe20007810000 */
[----:B------:R-:W1:Y:S01]  /*14860*/  SHFL.BFLY PT, R20, R2, 0x1, 0x1f ;  /* 0x0c201f0002147f89 */ /* 0x000e6200000e0000 */
[----:B------:R-:W-:Y:S01]  /*14870*/  ISETP.LT.OR P0, PT, R152, 0x2a, P0 ;  /* 0x0000002a9800780c */ /* 0x000fe20000701670 */
[----:B------:R-:W-:Y:S01]  /*14880*/  FMUL.FTZ R251, R3, c[0x0][0x2d0] ;  /* 0x0000b40003fb7a20 */ /* 0x000fe20000410000 */
[----:B------:R-:W-:Y:S02]  /*14890*/  FMNMX.FTZ R6, R161, R6, !PT ;  /* 0x00000006a1067209 */ /* 0x000fe40007810000 */
[----:B------:R-:W-:Y:S02]  /*148a0*/  FSEL R153, R47, -INF , !P0 ;  /* 0xff8000002f997808 */ /* 0x000fe40004000000 */
[----:B------:R-:W-:Y:S01]  /*148b0*/  FSETP.NEU.FTZ.AND P0, PT, R3, -INF , PT ;  /* 0xff8000000300780b */ /* 0x000fe20003f1d000 */
[----:B------:R-:W2:Y:S03]  /*148c0*/  SHFL.BFLY PT, R0, R6, 0x2, 0x1f ;  /* 0x0c401f0006007f89 */ /* 0x000ea600000e0000 */
[----:B------:R-:W-:Y:S05]  /*148d0*/  FSEL R251, R251, RZ, P0 ;  /* 0x000000fffbfb7208 */ /* 0x000fea0000000000 */
[--C-:B------:R-:W-:Y:S01]  /*148e0*/  FFMA.FTZ R175, R21, c[0x0][0x2d0], -R251.reuse ;  /* 0x0000b40015af7a23 */ /* 0x100fe200000108fb */
[----:B------:R-:W-:Y:S01]  /*148f0*/  FMNMX.FTZ R21, R10, R148, !PT ;  /* 0x000000940a157209 */ /* 0x000fe20007810000 */
[--C-:B------:R-:W-:Y:S02]  /*14900*/  FFMA.FTZ R174, R5, c[0x0][0x2d0], -R251.reuse ;  /* 0x0000b40005ae7a23 */ /* 0x100fe400000108fb */
[--C-:B------:R-:W-:Y:S01]  /*14910*/  FFMA.FTZ R173, R16, c[0x0][0x2d0], -R251.reuse ;  /* 0x0000b40010ad7a23 */ /* 0x100fe200000108fb */
[----:B------:R-:W-:Y:S01]  /*14920*/  FMNMX.FTZ R5, R11, R21, !PT ;  /* 0x000000150b057209 */ /* 0x000fe20007810000 */
[--C-:B------:R-:W-:Y:S01]  /*14930*/  FFMA.FTZ R172, R17, c[0x0][0x2d0], -R251.reuse ;  /* 0x0000b40011ac7a23 */ /* 0x100fe200000108fb */
[----:B------:R-:W-:Y:S01]  /*14940*/  MUFU.EX2 R175, R175 ;  /* 0x000000af00af7308 */ /* 0x000fe20000000800 */
[----:B-1----:R-:W-:Y:S01]  /*14950*/  FMNMX.FTZ R2, R2, R20, !PT ;  /* 0x0000001402027209 */ /* 0x002fe20007810000 */
[--C-:B------:R-:W-:Y:S01]  /*14960*/  FFMA.FTZ R186, R186, c[0x0][0x2d0], -R251.reuse ;  /* 0x0000b400baba7a23 */ /* 0x100fe200000108fb */
[----:B------:R-:W-:Y:S01]  /*14970*/  FMNMX.FTZ R5, R14, R5, !PT ;  /* 0x000000050e057209 */ /* 0x000fe20007810000 */
[----:B------:R-:W-:Y:S01]  /*14980*/  LDSM.16.MT88.4 R20, [R214+0x1880] ;  /* 0x00188000d614783b */ /* 0x000fe20000004200 */
[--C-:B------:R-:W-:Y:S02]  /*14990*/  FFMA.FTZ R187, R187, c[0x0][0x2d0], -R251.reuse ;  /* 0x0000b400bbbb7a23 */ /* 0x100fe400000108fb */
[----:B------:R-:W-:Y:S01]  /*149a0*/  FMNMX.FTZ R5, R15, R5, !PT ;  /* 0x000000050f057209 */ /* 0x000fe20007810000 */
[----:B------:R-:W-:Y:S01]  /*149b0*/  FMUL.FTZ R195, R2, c[0x0][0x2d0] ;  /* 0x0000b40002c37a20 */ /* 0x000fe20000410000 */
[----:B--2---:R-:W-:Y:S01]  /*149c0*/  FMNMX.FTZ R0, R6, R0, !PT ;  /* 0x0000000006007209 */ /* 0x004fe20007810000 */
[----:B------:R-:W1:Y:S01]  /*149d0*/  MUFU.EX2 R174, R174 ;  /* 0x000000ae00ae7308 */ /* 0x000e620000000800 */
[----:B------:R-:W-:Y:S01]  /*149e0*/  FMNMX.FTZ R16, R25, R5, !PT ;  /* 0x0000000519107209 */ /* 0x000fe20007810000 */
[--C-:B------:R-:W-:Y:S01]  /*149f0*/  FFMA.FTZ R190, R190, c[0x0][0x2d0], -R251.reuse ;  /* 0x0000b400bebe7a23 */ /* 0x100fe200000108fb */
[----:B------:R-:W-:Y:S01]  /*14a00*/  FSEL R6, R3, RZ, P0 ;  /* 0x000000ff03067208 */ /* 0x000fe20000000000 */
[----:B------:R-:W2:Y:S01]  /*14a10*/  SHFL.BFLY PT, R5, R0, 0x1, 0x1f ;  /* 0x0c201f0000057f89 */ /* 0x000ea200000e0000 */
[----:B------:R-:W-:Y:S01]  /*14a20*/  FSETP.NEU.FTZ.AND P0, PT, R2, -INF , PT ;  /* 0xff8000000200780b */ /* 0x000fe20003f1d000 */
[----:B------:R-:W-:Y:S01]  /*14a30*/  FFMA.FTZ R194, R194, c[0x0][0x2d0], -R251 ;  /* 0x0000b400c2c27a23 */ /* 0x000fe200000108fb */
[----:B------:R-:W-:Y:S01]  /*14a40*/  FMNMX.FTZ R16, R27, R16, !PT ;  /* 0x000000101b107209 */ /* 0x000fe20007810000 */
[----:B------:R-:W-:Y:S01]  /*14a50*/  FADD.FTZ R6, -R6, R151 ;  /* 0x0000009706067221 */ /* 0x000fe20000010100 */
[----:B------:R-:W-:Y:S01]  /*14a60*/  FSEL R195, R195, RZ, P0 ;  /* 0x000000ffc3c37208 */ /* 0x000fe20000000000 */
[----:B------:R-:W-:Y:S01]  /*14a70*/  MUFU.EX2 R173, R173 ;  /* 0x000000ad00ad7308 */ /* 0x000fe20000000800 */
[----:B------:R-:W-:Y:S01]  /*14a80*/  FMNMX.FTZ R16, R30, R16, !PT ;  /* 0x000000101e107209 */ /* 0x000fe20007810000 */
[----:B------:R-:W-:Y:S02]  /*14a90*/  FMUL.FTZ R151, R6, c[0x0][0x2d0] ;  /* 0x0000b40006977a20 */ /* 0x000fe40000410000 */
        /* <DEDUP_REMOVED lines=9> */
[--C-:B------:R-:W-:Y:S01]  /*14b30*/  FFMA.FTZ R188, R188, c[0x0][0x2d0], -R195.reuse ;  /* 0x0000b400bcbc7a23 */ /* 0x100fe200000108c3 */
[----:B-1----:R-:W-:Y:S01]  /*14b40*/  F2FP.BF16.PACK_AB R156, R174, R175 ;  /* 0x000000afae9c723e */ /* 0x002fe200000010ff */
[--C-:B------:R-:W-:Y:S01]  /*14b50*/  FFMA.FTZ R189, R189, c[0x0][0x2d0], -R195.reuse ;  /* 0x0000b400bdbd7a23 */ /* 0x100fe200000108c3 */
[----:B------:R-:W-:Y:S01]  /*14b60*/  FMNMX.FTZ R7, R160, R7, !PT ;  /* 0x00000007a0077209 */ /* 0x000fe20007810000 */
[--C-:B------:R-:W-:Y:S01]  /*14b70*/  FFMA.FTZ R196, R196, c[0x0][0x2d0], -R195.reuse ;  /* 0x0000b400c4c47a23 */ /* 0x100fe200000108c3 */
[----:B--2---:R-:W-:Y:S01]  /*14b80*/  FMNMX.FTZ R0, R0, R5, !PT ;  /* 0x0000000500007209 */ /* 0x004fe20007810000 */
[----:B------:R-:W-:Y:S01]  /*14b90*/  FFMA.FTZ R199, R199, c[0x0][0x2d0], -R195 ;  /* 0x0000b400c7c77a23 */ /* 0x000fe200000108c3 */
[----:B------:R-:W-:Y:S01]  /*14ba0*/  FMNMX.FTZ R7, R153, R7, !PT ;  /* 0x0000000799077209 */ /* 0x000fe20007810000 */
[----:B------:R-:W1:Y:S01]  /*14bb0*/  MUFU.EX2 R172, R172 ;  /* 0x000000ac00ac7308 */ /* 0x000e620000000800 */
[----:B------:R-:W-:Y:S01]  /*14bc0*/  FSEL R5, R2, RZ, P0 ;  /* 0x000000ff02057208 */ /* 0x000fe20000000000 */
[C---:B------:R-:W-:Y:S01]  /*14bd0*/  FMUL.FTZ R170, R0.reuse, c[0x0][0x2d0] ;  /* 0x0000b40000aa7a20 */ /* 0x040fe20000410000 */
[----:B------:R-:W-:Y:S01]  /*14be0*/  FSETP.NEU.FTZ.AND P0, PT, R0, -INF , PT ;  /* 0xff8000000000780b */ /* 0x000fe20003f1d000 */
[----:B------:R-:W2:Y:S01]  /*14bf0*/  SHFL.BFLY PT, R4, R7, 0x2, 0x1f ;  /* 0x0c401f0007047f89 */ /* 0x000ea200000e0000 */
[--C-:B------:R-:W-:Y:S02]  /*14c00*/  FFMA.FTZ R198, R198, c[0x0][0x2d0], -R251.reuse ;  /* 0x0000b400c6c67a23 */ /* 0x100fe400000108fb */
[----:B------:R-:W-:Y:S01]  /*14c10*/  FSEL R170, R170, RZ, P0 ;  /* 0x000000ffaaaa7208 */ /* 0x000fe20000000000 */
[----:B------:R-:W-:Y:S01]  /*14c20*/  FADD.FTZ R150, -R5, R150 ;  /* 0x0000009605967221 */ /* 0x000fe20000010100 */
[----:B------:R-:W-:Y:S01]  /*14c30*/  FSEL R5, R0, RZ, P0 ;  /* 0x000000ff00057208 */ /* 0x000fe20000000000 */
[----:B------:R-:W-:Y:S01]  /*14c40*/  MUFU.EX2 R155, R155 ;  /* 0x0000009b009b7308 */ /* 0x000fe20000000800 */
[----:B------:R-:W-:Y:S02]  /*14c50*/  FFMA.FTZ R197, R197, c[0x0][0x2d0], -R251 ;  /* 0x0000b400c5c57a23 */ /* 0x000fe400000108fb */
[----:B------:R-:W-:Y:S02]  /*14c60*/  FMUL.FTZ R150, R150, c[0x0][0x2d0] ;  /* 0x0000b40096967a20 */ /* 0x000fe40000410000 */
[----:B------:R-:W-:Y:S02]  /*14c70*/  FADD.FTZ R5, -R5, R149 ;  /* 0x0000009505057221 */ /* 0x000fe40000010100 */
[--C-:B------:R-:W-:Y:S02]  /*14c80*/  FFMA.FTZ R177, R8, c[0x0][0x2d0], -R170.reuse ;  /* 0x0000b40008b17a23 */ /* 0x100fe400000108aa */
[----:B------:R-:W-:Y:S01]  /*14c90*/  FMUL.FTZ R5, R5, c[0x0][0x2d0] ;  /* 0x0000b40005057a20 */ /* 0x000fe20000410000 */
[----:B------:R-:W3:Y:S01]  /*14ca0*/  MUFU.EX2 R150, R150 ;  /* 0x0000009600967308 */ /* 0x000ee20000000800 */
[--C-:B------:R-:W-:Y:S02]  /*14cb0*/  FFMA.FTZ R176, R9, c[0x0][0x2d0], -R170.reuse ;  /* 0x0000b40009b07a23 */ /* 0x100fe400000108aa */
[--C-:B------:R-:W-:Y:S01]  /*14cc0*/  FFMA.FTZ R181, R12, c[0x0][0x2d0], -R170.reuse ;  /* 0x0000b4000cb57a23 */ /* 0x100fe200000108aa */
[----:B-1----:R-:W-:Y:S01]  /*14cd0*/  F2FP.BF16.PACK_AB R158, R172, R173 ;  /* 0x000000adac9e723e */ /* 0x002fe200000010ff */
[----:B------:R-:W-:Y:S02]  /*14ce0*/  FFMA.FTZ R180, R13, c[0x0][0x2d0], -R170 ;  /* 0x0000b4000db47a23 */ /* 0x000fe400000108aa */
[----:B------:R-:W-:Y:S01]  /*14cf0*/  FMUL.FTZ R16, R151, R132 ;  /* 0x0000008497107220 */ /* 0x000fe20000410000 */
[----:B--2---:R-:W-:Y:S01]  /*14d00*/  FMNMX.FTZ R4, R7, R4, !PT ;  /* 0x0000000407047209 */ /* 0x004fe20007810000 */
[C---:B------:R-:W-:Y:S01]  /*14d10*/  FMUL.FTZ R17, R151.reuse, R133 ;  /* 0x0000008597117220 */ /* 0x040fe20000410000 */
[----:B------:R1:W2:Y:S01]  /*14d20*/  MUFU.EX2 R149, R5 ;  /* 0x0000000500957308 */ /* 0x0002a20000000800 */
[C---:B------:R-:W-:Y:S02]  /*14d30*/  FMUL.FTZ R32, R151.reuse, R112 ;  /* 0x0000007097207220 */ /* 0x040fe40000410000 */
[----:B------:R-:W4:Y:S01]  /*14d40*/  SHFL.BFLY PT, R152, R4, 0x1, 0x1f ;  /* 0x0c201f0004987f89 */ /* 0x000f2200000e0000 */
[C---:B------:R-:W-:Y:S02]  /*14d50*/  FMUL.FTZ R33, R151.reuse, R113 ;  /* 0x0000007197217220 */ /* 0x040fe40000410000 */
[C---:B------:R-:W-:Y:S02]  /*14d60*/  FMUL.FTZ R48, R151.reuse, R124 ;  /* 0x0000007c97307220 */ /* 0x040fe40000410000 */
[C---:B------:R-:W-:Y:S02]  /*14d70*/  FMUL.FTZ R49, R151.reuse, R125 ;  /* 0x0000007d97317220 */ /* 0x040fe40000410000 */
[----:B------:R-:W5:Y:S01]  /*14d80*/  MUFU.EX2 R154, R154 ;  /* 0x0000009a009a7308 */ /* 0x000f620000000800 */
[C---:B------:R-:W-:Y:S02]  /*14d90*/  FMUL.FTZ R52, R151.reuse, R52 ;  /* 0x0000003497347220 */ /* 0x040fe40000410000 */
[C---:B------:R-:W-:Y:S02]  /*14da0*/  FMUL.FTZ R53, R151.reuse, R53 ;  /* 0x0000003597357220 */ /* 0x040fe40000410000 */
[C---:B---3--:R-:W-:Y:S02]  /*14db0*/  FMUL.FTZ R6, R150.reuse, R146 ;  /* 0x0000009296067220 */ /* 0x048fe40000410000 */
[C---:B------:R-:W-:Y:S02]  /*14dc0*/  FMUL.FTZ R7, R150.reuse, R147 ;  /* 0x0000009396077220 */ /* 0x040fe40000410000 */
[C---:B------:R-:W-:Y:S01]  /*14dd0*/  FMUL.FTZ R18, R150.reuse, R134 ;  /* 0x0000008696127220 */ /* 0x040fe20000410000 */
[----:B------:R-:W-:Y:S01]  /*14de0*/  MUFU.EX2 R179, R179 ;  /* 0x000000b300b37308 */ /* 0x000fe20000000800 */
[C---:B------:R-:W-:Y:S02]  /*14df0*/  FMUL.FTZ R19, R150.reuse, R135 ;  /* 0x0000008796137220 */ /* 0x040fe40000410000 */
[----:B------:R-:W-:Y:S01]  /*14e00*/  FMUL.FTZ R34, R150, R114 ;  /* 0x0000007296227220 */ /* 0x000fe20000410000 */
[----:B------:R-:W-:Y:S01]  /*14e10*/  LDSM.16.MT88.4 R132, [R214+0x2080] ;  /* 0x00208000d684783b */ /* 0x000fe20000004200 */
[----:B-1----:R-:W-:Y:S01]  /*14e20*/  FMUL.FTZ R5, R151, R145 ;  /* 0x0000009197057220 */ /* 0x002fe20000410000 */
[----:B----4-:R-:W-:Y:S01]  /*14e30*/  FMNMX.FTZ R152, R4, R152, !PT ;  /* 0x0000009804987209 */ /* 0x010fe20007810000 */
[C---:B--2---:R-:W-:Y:S01]  /*14e40*/  FMUL.FTZ R8, R149.reuse, R140 ;  /* 0x0000008c95087220 */ /* 0x044fe20000410000 */
[----:B------:R-:W-:Y:S02]  /*14e50*/  MOV R140, R24 ;  /* 0x00000018008c7202 */ /* 0x000fe40000000f00 */
[----:B------:R-:W1:Y:S01]  /*14e60*/  MUFU.EX2 R178, R178 ;  /* 0x000000b200b27308 */ /* 0x000e620000000800 */
[C---:B------:R-:W-:Y:S01]  /*14e70*/  FSETP.NEU.FTZ.AND P0, PT, R152.reuse, -INF , PT ;  /* 0xff8000009800780b */ /* 0x040fe20003f1d000 */
[----:B------:R-:W-:Y:S01]  /*14e80*/  FMUL.FTZ R162, R152, c[0x0][0x2d0] ;  /* 0x0000b40098a27a20 */ /* 0x000fe20000410000 */
[----:B-----5:R-:W-:Y:S01]  /*14e90*/  F2FP.BF16.PACK_AB R157, R154, R155 ;  /* 0x0000009b9a9d723e */ /* 0x020fe200000010ff */
[C---:B------:R-:W-:Y:S01]  /*14ea0*/  FMUL.FTZ R9, R149.reuse, R141 ;  /* 0x0000008d95097220 */ /* 0x040fe20000410000 */
[----:B------:R-:W-:Y:S01]  /*14eb0*/  FSEL R4, R152, RZ, P0 ;  /* 0x000000ff98047208 */ /* 0x000fe20000000000 */
[C---:B------:R-:W-:Y:S01]  /*14ec0*/  FMUL.FTZ R12, R149.reuse, R136 ;  /* 0x00000088950c7220 */ /* 0x040fe20000410000 */
[----:B------:R-:W-:Y:S01]  /*14ed0*/  FSEL R162, R162, RZ, P0 ;  /* 0x000000ffa2a27208 */ /* 0x000fe20000000000 */
[----:B------:R-:W-:Y:S02]  /*14ee0*/  FMUL.FTZ R13, R149, R137 ;  /* 0x00000089950d7220 */ /* 0x000fe40000410000 */
[----:B------:R-:W-:Y:S01]  /*14ef0*/  MUFU.EX2 R177, R177 ;  /* 0x000000b100b17308 */ /* 0x000fe20000000800 */
[----:B------:R-:W-:Y:S01]  /*14f00*/  FADD.FTZ R4, -R4, R148 ;  /* 0x0000009404047221 */ /* 0x000fe20000010100 */
[----:B------:R-:W-:Y:S01]  /*14f10*/  MOV R141, R30 ;  /* 0x0000001e008d7202 */ /* 0x000fe20000000f00 */
[--C-:B------:R-:W-:Y:S01]  /*14f20*/  FFMA.FTZ R182, R15, c[0x0][0x2d0], -R162.reuse ;  /* 0x0000b4000fb67a23 */ /* 0x100fe200000108a2 */
[----:B------:R-:W-:Y:S01]  /*14f30*/  MOV R136, R29 ;  /* 0x0000001d00887202 */ /* 0x000fe20000000f00 */
[----:B------:R-:W-:Y:S01]  /*14f40*/  FMUL.FTZ R4, R4, c[0x0][0x2d0] ;  /* 0x0000b40004047a20 */ /* 0x000fe20000410000 */
[----:B------:R-:W-:Y:S01]  /*14f50*/  MOV R137, R28 ;  /* 0x0000001c00897202 */ /* 0x000fe20000000f00 */
[--C-:B------:R-:W-:Y:S01]  /*14f60*/  FFMA.FTZ R185, R10, c[0x0][0x2d0], -R162.reuse ;  /* 0x0000b4000ab97a23 */ /* 0x100fe200000108a2 */
[----:B------:R-:W-:Y:S01]  /*14f70*/  ISETP.GT.AND P0, PT, R243, R249, PT ;  /* 0x000000f9f300720c */ /* 0x000fe20003f04270 */
[--C-:B------:R-:W-:Y:S01]  /*14f80*/  FFMA.FTZ R184, R11, c[0x0][0x2d0], -R162.reuse ;  /* 0x0000b4000bb87a23 */ /* 0x100fe200000108a2 */
[----:B------:R2:W3:Y:S01]  /*14f90*/  MUFU.EX2 R148, R4 ;  /* 0x0000000400947308 */ /* 0x0004e20000000800 */
[----:B------:R-:W-:Y:S01]  /*14fa0*/  FFMA.FTZ R183, R14, c[0x0][0x2d0], -R162 ;  /* 0x0000b4000eb77a23 */ /* 0x000fe200000108a2 */
[----:B------:R-:W-:Y:S01]  /*14fb0*/  IADD3 R243, R243, -0x1, RZ ;  /* 0xfffffffff3f37810 */ /* 0x000fe20007ffe0ff */
[C---:B------:R-:W-:Y:S01]  /*14fc0*/  FMUL.FTZ R24, R149.reuse, R104 ;  /* 0x0000006895187220 */ /* 0x040fe20000410000 */
[----:B-1----:R-:W-:Y:S01]  /*14fd0*/  F2FP.BF16.PACK_AB R159, R178, R179 ;  /* 0x000000b3b29f723e */ /* 0x002fe200000010ff */
[C---:B------:R-:W-:Y:S02]  /*14fe0*/  FMUL.FTZ R29, R149.reuse, R109 ;  /* 0x0000006d951d7220 */ /* 0x040fe40000410000 */
[C---:B------:R-:W-:Y:S02]  /*14ff0*/  FMUL.FTZ R28, R149.reuse, R108 ;  /* 0x0000006c951c7220 */ /* 0x040fe40000410000 */
[C---:B------:R-:W-:Y:S01]  /*15000*/  FMUL.FTZ R35, R150.reuse, R115 ;  /* 0x0000007396237220 */ /* 0x040fe20000410000 */
[----:B------:R-:W1:Y:S01]  /*15010*/  MUFU.EX2 R176, R176 ;  /* 0x000000b000b07308 */ /* 0x000e620000000800 */
[C---:B------:R-:W-:Y:S01]  /*15020*/  FMUL.FTZ R40, R149.reuse, R120 ;  /* 0x0000007895287220 */ /* 0x040fe20000410000 */
[----:B------:R-:W-:Y:S01]  /*15030*/  LDSM.16.MT88.4 R112, [R212+0x1c80] ;  /* 0x001c8000d470783b */ /* 0x000fe20000004200 */
[C---:B------:R-:W-:Y:S02]  /*15040*/  FMUL.FTZ R41, R149.reuse, R121 ;  /* 0x0000007995297220 */ /* 0x040fe40000410000 */
[C---:B------:R-:W-:Y:S02]  /*15050*/  FMUL.FTZ R44, R149.reuse, R128 ;  /* 0x00000080952c7220 */ /* 0x040fe40000410000 */
[----:B------:R-:W-:Y:S02]  /*15060*/  FMUL.FTZ R45, R149, R129 ;  /* 0x00000081952d7220 */ /* 0x000fe40000410000 */
[C---:B------:R-:W-:Y:S01]  /*15070*/  FMUL.FTZ R50, R150.reuse, R126 ;  /* 0x0000007e96327220 */ /* 0x040fe20000410000 */
[----:B------:R-:W-:Y:S01]  /*15080*/  MUFU.EX2 R181, R181 ;  /* 0x000000b500b57308 */ /* 0x000fe20000000800 */
[C---:B------:R-:W-:Y:S02]  /*15090*/  FMUL.FTZ R51, R150.reuse, R127 ;  /* 0x0000007f96337220 */ /* 0x040fe40000410000 */
[----:B------:R-:W-:Y:S01]  /*150a0*/  FMUL.FTZ R54, R150, R54 ;  /* 0x0000003696367220 */ /* 0x000fe20000410000 */
[----:B------:R-:W-:Y:S01]  /*150b0*/  LDSM.16.MT88.4 R124, [R214+0x2c80] ;  /* 0x002c8000d67c783b */ /* 0x000fe20000004200 */
[----:B--2---:R-:W-:Y:S02]  /*150c0*/  FMUL.FTZ R4, R151, R144 ;  /* 0x0000009097047220 */ /* 0x004fe40000410000 */
[C---:B---3--:R-:W-:Y:S02]  /*150d0*/  FMUL.FTZ R26, R148.reuse, R106 ;  /* 0x0000006a941a7220 */ /* 0x048fe40000410000 */
[C---:B------:R-:W-:Y:S01]  /*150e0*/  FMUL.FTZ R30, R148.reuse, R110 ;  /* 0x0000006e941e7220 */ /* 0x040fe20000410000 */
[----:B------:R-:W2:Y:S01]  /*150f0*/  MUFU.EX2 R180, R180 ;  /* 0x000000b400b47308 */ /* 0x000ea20000000800 */
[C---:B------:R-:W-:Y:S01]  /*15100*/  FMUL.FTZ R31, R148.reuse, R111 ;  /* 0x0000006f941f7220 */ /* 0x040fe20000410000 */
[-C--:B------:R-:W-:Y:S01]  /*15110*/  HMMA.16816.F32.BF16 R4, R156, R20.reuse, R4 ;  /* 0x000000149c04723c */ /* 0x080fe20000041804 */
[----:B------:R-:W-:Y:S01]  /*15120*/  FMUL.FTZ R10, R148, R142 ;  /* 0x0000008e940a7220 */ /* 0x000fe20000410000 */
[----:B-1----:R-:W-:Y:S01]  /*15130*/  F2FP.BF16.PACK_AB R144, R176, R177 ;  /* 0x000000b1b090723e */ /* 0x002fe200000010ff */
[C---:B------:R-:W-:Y:S01]  /*15140*/  FMUL.FTZ R11, R148.reuse, R143 ;  /* 0x0000008f940b7220 */ /* 0x040fe20000410000 */
[----:B------:R-:W-:Y:S01]  /*15150*/  MOV R142, R27 ;  /* 0x0000001b008e7202 */ /* 0x000fe20000000f00 */
[C---:B------:R-:W-:Y:S01]  /*15160*/  FMUL.FTZ R15, R148.reuse, R139 ;  /* 0x0000008b940f7220 */ /* 0x040fe20000410000 */
[----:B------:R-:W-:Y:S01]  /*15170*/  MOV R143, R25 ;  /* 0x00000019008f7202 */ /* 0x000fe20000000f00 */
[C---:B------:R-:W-:Y:S01]  /*15180*/  FMUL.FTZ R14, R148.reuse, R138 ;  /* 0x0000008a940e7220 */ /* 0x040fe20000410000 */
[----:B------:R-:W-:Y:S01]  /*15190*/  MUFU.EX2 R185, R185 ;  /* 0x000000b900b97308 */ /* 0x000fe20000000800 */
[C---:B------:R-:W-:Y:S03]  /*151a0*/  FMUL.FTZ R25, R149.reuse, R105 ;  /* 0x0000006995197220 */ /* 0x040fe60000410000 */
[C---:B------:R-:W-:Y:S02]  /*151b0*/  FMUL.FTZ R27, R148.reuse, R107 ;  /* 0x0000006b941b7220 */ /* 0x040fe40000410000 */
[----:B------:R-:W-:Y:S01]  /*151c0*/  LDSM.16.MT88.4 R104, [R212+0x2480] ;  /* 0x00248000d468783b */ /* 0x000fe20000004200 */
[C---:B------:R-:W-:Y:S02]  /*151d0*/  FMUL.FTZ R42, R148.reuse, R122 ;  /* 0x0000007a942a7220 */ /* 0x040fe40000410000 */
[C---:B------:R-:W-:Y:S01]  /*151e0*/  FMUL.FTZ R43, R148.reuse, R123 ;  /* 0x0000007b942b7220 */ /* 0x040fe20000410000 */
[----:B------:R-:W1:Y:S01]  /*151f0*/  MUFU.EX2 R184, R184 ;  /* 0x000000b800b87308 */ /* 0x000e620000000800 */
[C---:B------:R-:W-:Y:S02]  /*15200*/  FMUL.FTZ R46, R148.reuse, R130 ;  /* 0x00000082942e7220 */ /* 0x040fe40000410000 */
[----:B------:R-:W-:Y:S01]  /*15210*/  FMUL.FTZ R47, R148, R131 ;  /* 0x00000083942f7220 */ /* 0x000fe20000410000 */
[----:B--2---:R-:W-:Y:S01]  /*15220*/  F2FP.BF16.PACK_AB R146, R180, R181 ;  /* 0x000000b5b492723e */ /* 0x004fe200000010ff */
[----:B------:R-:W-:Y:S02]  /*15230*/  FMUL.FTZ R55, R150, R55 ;  /* 0x0000003796377220 */ /* 0x000fe40000410000 */
[C---:B------:R-:W-:Y:S02]  /*15240*/  FMUL.FTZ R56, R149.reuse, R56 ;  /* 0x0000003895387220 */ /* 0x040fe40000410000 */
[C---:B------:R-:W-:Y:S01]  /*15250*/  FMUL.FTZ R57, R149.reuse, R57 ;  /* 0x0000003995397220 */ /* 0x040fe20000410000 */
[----:B------:R-:W-:Y:S01]  /*15260*/  MUFU.EX2 R183, R183 ;  /* 0x000000b700b77308 */ /* 0x000fe20000000800 */
[C---:B------:R-:W-:Y:S02]  /*15270*/  FMUL.FTZ R58, R148.reuse, R58 ;  /* 0x0000003a943a7220 */ /* 0x040fe40000410000 */
[C---:B------:R-:W-:Y:S02]  /*15280*/  FMUL.FTZ R59, R148.reuse, R59 ;  /* 0x0000003b943b7220 */ /* 0x040fe40000410000 */
[C---:B------:R-:W-:Y:S02]  /*15290*/  FMUL.FTZ R60, R149.reuse, R60 ;  /* 0x0000003c953c7220 */ /* 0x040fe40000410000 */
[----:B------:R-:W-:Y:S02]  /*152a0*/  FMUL.FTZ R61, R149, R61 ;  /* 0x0000003d953d7220 */ /* 0x000fe40000410000 */
[C---:B------:R-:W-:Y:S01]  /*152b0*/  FMUL.FTZ R62, R148.reuse, R62 ;  /* 0x0000003e943e7220 */ /* 0x040fe20000410000 */
[----:B------:R-:W2:Y:S01]  /*152c0*/  MUFU.EX2 R182, R182 ;  /* 0x000000b600b67308 */ /* 0x000ea20000000800 */
[----:B------:R-:W-:Y:S02]  /*152d0*/  FMUL.FTZ R63, R148, R63 ;  /* 0x0000003f943f7220 */ /* 0x000fe40000410000 */
[C---:B------:R-:W-:Y:S01]  /*152e0*/  FMUL.FTZ R64, R151.reuse, R64 ;  /* 0x0000004097407220 */ /* 0x040fe20000410000 */
[----:B-1----:R-:W-:Y:S01]  /*152f0*/  F2FP.BF16.PACK_AB R145, R184, R185 ;  /* 0x000000b9b891723e */ /* 0x002fe200000010ff */
[----:B------:R-:W-:Y:S02]  /*15300*/  FMUL.FTZ R65, R151, R65 ;  /* 0x0000004197417220 */ /* 0x000fe40000410000 */
[C---:B------:R-:W-:Y:S02]  /*15310*/  FMUL.FTZ R66, R150.reuse, R66 ;  /* 0x0000004296427220 */ /* 0x040fe40000410000 */
[----:B------:R-:W-:Y:S01]  /*15320*/  FMUL.FTZ R67, R150, R67 ;  /* 0x0000004396437220 */ /* 0x000fe20000410000 */
[----:B------:R-:W-:Y:S01]  /*15330*/  MUFU.EX2 R186, R186 ;  /* 0x000000ba00ba7308 */ /* 0x000fe20000000800 */
[--C-:B------:R-:W-:Y:S02]  /*15340*/  FFMA.FTZ R108, R137, c[0x0][0x2d0], -R170.reuse ;  /* 0x0000b400896c7a23 */ /* 0x100fe400000108aa */
[--C-:B------:R-:W-:Y:S02]  /*15350*/  FFMA.FTZ R169, R169, c[0x0][0x2d0], -R170.reuse ;  /* 0x0000b400a9a97a23 */ /* 0x100fe400000108aa */
[----:B------:R-:W-:Y:S02]  /*15360*/  FFMA.FTZ R165, R165, c[0x0][0x2d0], -R170 ;  /* 0x0000b400a5a57a23 */ /* 0x000fe400000108aa */
[--C-:B------:R-:W-:Y:S02]  /*15370*/  FFMA.FTZ R166, R166, c[0x0][0x2d0], -R162.reuse ;  /* 0x0000b400a6a67a23 */ /* 0x100fe400000108a2 */
[----:B------:R-:W-:Y:S01]  /*15380*/  FFMA.FTZ R164, R164, c[0x0][0x2d0], -R162 ;  /* 0x0000b400a4a47a23 */ /* 0x000fe200000108a2 */
[----:B------:R1:W-:Y:S01]  /*15390*/  MUFU.EX2 R121, R108 ;  /* 0x0000006c00797308 */ /* 0x0003e20000000800 */
[--C-:B------:R-:W-:Y:S02]  /*153a0*/  FFMA.FTZ R250, R250, c[0x0][0x2d0], -R170.reuse ;  /* 0x0000b400fafa7a23 */ /* 0x100fe400000108aa */
[--C-:B------:R-:W-:Y:S01]  /*153b0*/  FFMA.FTZ R252, R252, c[0x0][0x2d0], -R170.reuse ;  /* 0x0000b400fcfc7a23 */ /* 0x100fe200000108aa */
[----:B--2---:R-:W-:Y:S01]  /*153c0*/  F2FP.BF16.PACK_AB R147, R182, R183 ;  /* 0x000000b7b693723e */ /* 0x004fe200000010ff */
[--C-:B------:R-:W-:Y:S02]  /*153d0*/  FFMA.FTZ R193, R193, c[0x0][0x2d0], -R195.reuse ;  /* 0x0000b400c1c17a23 */ /* 0x100fe400000108c3 */
[--C-:B------:R-:W-:Y:S02]  /*153e0*/  FFMA.FTZ R191, R191, c[0x0][0x2d0], -R195.reuse ;  /* 0x0000b400bfbf7a23 */ /* 0x100fe400000108c3 */
[----:B------:R-:W-:Y:S01]  /*153f0*/  FFMA.FTZ R195, R167, c[0x0][0x2d0], -R195 ;  /* 0x0000b400a7c37a23 */ /* 0x000fe200000108c3 */
[----:B------:R-:W-:Y:S01]  /*15400*/  MUFU.EX2 R130, R169 ;  /* 0x000000a900827308 */ /* 0x000fe20000000800 */
[C---:B------:R-:W-:Y:S01]  /*15410*/  HMMA.16816.F32.BF16 R8, R144.reuse, R20, R8 ;  /* 0x000000149008723c */ /* 0x040fe20000041808 */
[--C-:B------:R-:W-:Y:S02]  /*15420*/  FFMA.FTZ R192, R192, c[0x0][0x2d0], -R251.reuse ;  /* 0x0000b400c0c07a23 */ /* 0x100fe400000108fb */
[----:B------:R-:W-:Y:S02]  /*15430*/  FFMA.FTZ R251, R171, c[0x0][0x2d0], -R251 ;  /* 0x0000b400abfb7a23 */ /* 0x000fe400000108fb */
[----:B------:R-:W-:Y:S02]  /*15440*/  FFMA.FTZ R163, R163, c[0x0][0x2d0], -R170 ;  /* 0x0000b400a3a37a23 */ /* 0x000fe400000108aa */
[C---:B------:R-:W-:Y:S01]  /*15450*/  FMUL.FTZ R20, R151.reuse, R100 ;  /* 0x0000006497147220 */ /* 0x040fe20000410000 */
[-C--:B------:R-:W-:Y:S01]  /*15460*/  HMMA.16816.F32.BF16 R12, R144, R22.reuse, R12 ;  /* 0x00000016900c723c */ /* 0x080fe2000004180c */
[C---:B------:R-:W-:Y:S01]  /*15470*/  FMUL.FTZ R21, R151.reuse, R101 ;  /* 0x0000006597157220 */ /* 0x040fe20000410000 */
[----:B------:R-:W-:Y:S02]  /*15480*/  MUFU.EX2 R131, R166 ;  /* 0x000000a600837308 */ /* 0x000fe40000000800 */
[C---:B------:R-:W-:Y:S01]  /*15490*/  FMUL.FTZ R68, R151.reuse, R68 ;  /* 0x0000004497447220 */ /* 0x040fe20000410000 */
[----:B-1----:R-:W-:Y:S01]  /*154a0*/  LDSM.16.MT88.4 R108, [R214+0x1c80] ;  /* 0x001c8000d66c783b */ /* 0x002fe20000004200 */
[----:B------:R-:W-:Y:S02]  /*154b0*/  FMUL.FTZ R69, R151, R69 ;  /* 0x0000004597457220 */ /* 0x000fe40000410000 */
[C---:B------:R-:W-:Y:S01]  /*154c0*/  HMMA.16816.F32.BF16 R16, R156.reuse, R22, R16 ;  /* 0x000000169c10723c */ /* 0x040fe20000041810 */
[C---:B------:R-:W-:Y:S03]  /*154d0*/  FMUL.FTZ R70, R150.reuse, R70 ;  /* 0x0000004696467220 */ /* 0x040fe60000410000 */
[C---:B------:R-:W-:Y:S01]  /*154e0*/  FMUL.FTZ R71, R150.reuse, R71 ;  /* 0x0000004796477220 */ /* 0x040fe20000410000 */
[----:B------:R-:W-:Y:S01]  /*154f0*/  MUFU.EX2 R187, R187 ;  /* 0x000000bb00bb7308 */ /* 0x000fe20000000800 */
[C---:B------:R-:W-:Y:S02]  /*15500*/  FMUL.FTZ R72, R149.reuse, R72 ;  /* 0x0000004895487220 */ /* 0x040fe40000410000 */
[C---:B------:R-:W-:Y:S04]  /*15510*/  FMUL.FTZ R22, R150.reuse, R102 ;  /* 0x0000006696167220 */ /* 0x040fe80000410000 */
[----:B------:R-:W-:Y:S02]  /*15520*/  FMUL.FTZ R23, R150, R103 ;  /* 0x0000006796177220 */ /* 0x000fe40000410000 */
[----:B------:R-:W1:Y:S01]  /*15530*/  LDSM.16.MT88.4 R100, [R214+0x2480] ;  /* 0x00248000d664783b */ /* 0x000e620000004200 */
[C---:B------:R-:W-:Y:S01]  /*15540*/  FMUL.FTZ R73, R149.reuse, R73 ;  /* 0x0000004995497220 */ /* 0x040fe20000410000 */
[----:B------:R-:W-:Y:S01]  /*15550*/  MUFU.EX2 R188, R188 ;  /* 0x000000bc00bc7308 */ /* 0x000fe20000000800 */
[C---:B------:R-:W-:Y:S02]  /*15560*/  FMUL.FTZ R74, R148.reuse, R74 ;  /* 0x0000004a944a7220 */ /* 0x040fe40000410000 */
[-C--:B------:R-:W-:Y:S01]  /*15570*/  HMMA.16816.F32.BF16 R20, R156, R36.reuse, R20 ;  /* 0x000000249c14723c */ /* 0x080fe20000041814 */
[C---:B------:R-:W-:Y:S02]  /*15580*/  FMUL.FTZ R75, R148.reuse, R75 ;  /* 0x0000004b944b7220 */ /* 0x040fe40000410000 */
[C---:B------:R-:W-:Y:S02]  /*15590*/  FMUL.FTZ R76, R149.reuse, R76 ;  /* 0x0000004c954c7220 */ /* 0x040fe40000410000 */
[----:B------:R-:W-:Y:S02]  /*155a0*/  FMUL.FTZ R77, R149, R77 ;  /* 0x0000004d954d7220 */ /* 0x000fe40000410000 */
[C---:B------:R-:W-:Y:S01]  /*155b0*/  FMUL.FTZ R78, R148.reuse, R78 ;  /* 0x0000004e944e7220 */ /* 0x040fe20000410000 */
[C---:B------:R-:W-:Y:S01]  /*155c0*/  HMMA.16816.F32.BF16 R24, R144.reuse, R36, R24 ;  /* 0x000000249018723c */ /* 0x040fe20000041818 */
[----:B------:R-:W-:Y:S01]  /*155d0*/  FMUL.FTZ R79, R148, R79 ;  /* 0x0000004f944f7220 */ /* 0x000fe20000410000 */
[----:B------:R-:W2:Y:S02]  /*155e0*/  MUFU.EX2 R189, R189 ;  /* 0x000000bd00bd7308 */ /* 0x000ea40000000800 */
[C---:B------:R-:W-:Y:S02]  /*155f0*/  FMUL.FTZ R80, R151.reuse, R80 ;  /* 0x0000005097507220 */ /* 0x040fe40000410000 */
[C---:B------:R-:W-:Y:S02]  /*15600*/  FMUL.FTZ R81, R151.reuse, R81 ;  /* 0x0000005197517220 */ /* 0x040fe40000410000 */
[-C--:B------:R-:W-:Y:S01]  /*15610*/  HMMA.16816.F32.BF16 R28, R144, R38.reuse, R28 ;  /* 0x00000026901c723c */ /* 0x080fe2000004181c */
[C---:B------:R-:W-:Y:S03]  /*15620*/  FMUL.FTZ R36, R151.reuse, R116 ;  /* 0x0000007497247220 */ /* 0x040fe60000410000 */
[----:B------:R-:W-:Y:S01]  /*15630*/  FMUL.FTZ R37, R151, R117 ;  /* 0x0000007597257220 */ /* 0x000fe20000410000 */
[----:B------:R-:W-:Y:S01]  /*15640*/  MUFU.EX2 R190, R190 ;  /* 0x000000be00be7308 */ /* 0x000fe20000000800 */
[C---:B------:R-:W-:Y:S02]  /*15650*/  FMUL.FTZ R82, R150.reuse, R82 ;  /* 0x0000005296527220 */ /* 0x040fe40000410000 */
[C---:B------:R-:W-:Y:S01]  /*15660*/  HMMA.16816.F32.BF16 R32, R156.reuse, R38, R32 ;  /* 0x000000269c20723c */ /* 0x040fe20000041820 */
[C---:B------:R-:W-:Y:S03]  /*15670*/  FMUL.FTZ R83, R150.reuse, R83 ;  /* 0x0000005396537220 */ /* 0x040fe60000410000 */
[C---:B------:R-:W-:Y:S02]  /*15680*/  FMUL.FTZ R88, R149.reuse, R88 ;  /* 0x0000005895587220 */ /* 0x040fe40000410000 */
[C---:B------:R-:W-:Y:S01]  /*15690*/  FMUL.FTZ R89, R149.reuse, R89 ;  /* 0x0000005995597220 */ /* 0x040fe20000410000 */
[----:B------:R-:W3:Y:S01]  /*156a0*/  MUFU.EX2 R194, R194 ;  /* 0x000000c200c27308 */ /* 0x000ee20000000800 */
[C---:B------:R-:W-:Y:S04]  /*156b0*/  FMUL.FTZ R38, R150.reuse, R118 ;  /* 0x0000007696267220 */ /* 0x040fe80000410000 */
[----:B------:R-:W-:Y:S02]  /*156c0*/  FMUL.FTZ R39, R150, R119 ;  /* 0x0000007796277220 */ /* 0x000fe40000410000 */
[----:B------:R-:W-:Y:S01]  /*156d0*/  LDSM.16.MT88.4 R116, [R214+0x2880] ;  /* 0x00288000d674783b */ /* 0x000fe20000004200 */
[C---:B------:R-:W-:Y:S02]  /*156e0*/  FMUL.FTZ R90, R148.reuse, R90 ;  /* 0x0000005a945a7220 */ /* 0x040fe40000410000 */
[----:B------:R-:W-:Y:S01]  /*156f0*/  MUFU.EX2 R196, R196 ;  /* 0x000000c400c47308 */ /* 0x000fe20000000800 */
[C---:B------:R-:W-:Y:S01]  /*15700*/  FMUL.FTZ R91, R148.reuse, R91 ;  /* 0x0000005b945b7220 */ /* 0x040fe20000410000 */
[-C--:B-1----:R-:W-:Y:S01]  /*15710*/  HMMA.16816.F32.BF16 R36, R156, R100.reuse, R36 ;  /* 0x000000649c24723c */ /* 0x082fe20000041824 */
[C---:B------:R-:W-:Y:S02]  /*15720*/  FMUL.FTZ R92, R149.reuse, R92 ;  /* 0x0000005c955c7220 */ /* 0x040fe40000410000 */
[----:B------:R-:W-:Y:S02]  /*15730*/  FMUL.FTZ R93, R149, R93 ;  /* 0x0000005d955d7220 */ /* 0x000fe40000410000 */
[C---:B------:R-:W-:Y:S02]  /*15740*/  FMUL.FTZ R94, R148.reuse, R94 ;  /* 0x0000005e945e7220 */ /* 0x040fe40000410000 */
[----:B------:R-:W-:Y:S01]  /*15750*/  FMUL.FTZ R95, R148, R95 ;  /* 0x0000005f945f7220 */ /* 0x000fe20000410000 */
[C---:B------:R-:W-:Y:S01]  /*15760*/  HMMA.16816.F32.BF16 R40, R144.reuse, R100, R40 ;  /* 0x000000649028723c */ /* 0x040fe20000041828 */
[----:B------:R-:W1:Y:S03]  /*15770*/  MUFU.EX2 R199, R199 ;  /* 0x000000c700c77308 */ /* 0x000e660000000800 */
[C---:B------:R-:W-:Y:S02]  /*15780*/  FMUL.FTZ R96, R151.reuse, R96 ;  /* 0x0000006097607220 */ /* 0x040fe40000410000 */
[C---:B------:R-:W-:Y:S02]  /*15790*/  FMUL.FTZ R97, R151.reuse, R97 ;  /* 0x0000006197617220 */ /* 0x040fe40000410000 */
[-C--:B------:R-:W-:Y:S01]  /*157a0*/  HMMA.16816.F32.BF16 R44, R144, R102.reuse, R44 ;  /* 0x00000066902c723c */ /* 0x080fe2000004182c */
[C---:B------:R-:W-:Y:S02]  /*157b0*/  FMUL.FTZ R98, R150.reuse, R98 ;  /* 0x0000006296627220 */ /* 0x040fe40000410000 */
[----:B------:R-:W4:Y:S01]  /*157c0*/  MUFU.EX2 R250, R250 ;  /* 0x000000fa00fa7308 */ /* 0x000f220000000800 */
[C---:B------:R-:W-:Y:S02]  /*157d0*/  FMUL.FTZ R99, R150.reuse, R99 ;  /* 0x0000006396637220 */ /* 0x040fe40000410000 */
[C---:B------:R-:W-:Y:S02]  /*157e0*/  FMUL.FTZ R84, R151.reuse, R84 ;  /* 0x0000005497547220 */ /* 0x040fe40000410000 */
[C---:B------:R-:W-:Y:S01]  /*157f0*/  HMMA.16816.F32.BF16 R48, R156.reuse, R102, R48 ;  /* 0x000000669c30723c */ /* 0x040fe20000041830 */
[----:B------:R-:W5:Y:S03]  /*15800*/  LDSM.16.MT88.4 R100, [R214+0x3080] ;  /* 0x00308000d664783b */ /* 0x000f660000004200 */
[C---:B------:R-:W-:Y:S01]  /*15810*/  FMUL.FTZ R85, R151.reuse, R85 ;  /* 0x0000005597557220 */ /* 0x040fe20000410000 */
[----:B------:R-:W1:Y:S01]  /*15820*/  MUFU.EX2 R252, R252 ;  /* 0x000000fc00fc7308 */ /* 0x000e620000000800 */
[C---:B------:R-:W-:Y:S02]  /*15830*/  FMUL.FTZ R86, R150.reuse, R86 ;  /* 0x0000005696567220 */ /* 0x040fe40000410000 */
[-C--:B------:R-:W-:Y:S01]  /*15840*/  HMMA.16816.F32.BF16 R52, R156, R104.reuse, R52 ;  /* 0x000000689c34723c */ /* 0x080fe20000041834 */
[----:B------:R-:W-:Y:S03]  /*15850*/  FMUL.FTZ R87, R150, R87 ;  /* 0x0000005796577220 */ /* 0x000fe60000410000 */
[----:B------:R-:W-:Y:S02]  /*15860*/  FFMA.FTZ R160, R160, c[0x0][0x2d0], -R162 ;  /* 0x0000b400a0a07a23 */ /* 0x000fe400000108a2 */
[----:B------:R-:W-:Y:S01]  /*15870*/  FFMA.FTZ R175, R151, R242, R175 ;  /* 0x000000f297af7223 */ /* 0x000fe200000100af */
[----:B------:R-:W1:Y:S01]  /*15880*/  MUFU.EX2 R198, R198 ;  /* 0x000000c600c67308 */ /* 0x000e620000000800 */
[C---:B------:R-:W-:Y:S01]  /*15890*/  HMMA.16816.F32.BF16 R56, R144.reuse, R104, R56 ;  /* 0x000000689038723c */ /* 0x040fe20000041838 */
[----:B------:R-:W-:Y:S03]  /*158a0*/  MOV R151, R3 ;  /* 0x0000000300977202 */ /* 0x000fe60000000f00 */
[----:B------:R-:W-:Y:S01]  /*158b0*/  FFMA.FTZ R155, R150, R241, R155 ;  /* 0x000000f1969b7223 */ /* 0x000fe2000001009b */
[----:B------:R-:W-:Y:S01]  /*158c0*/  MOV R150, R2 ;  /* 0x0000000200967202 */ /* 0x000fe20000000f00 */
[----:B------:R-:W-:Y:S01]  /*158d0*/  FFMA.FTZ R177, R149, R240, R177 ;  /* 0x000000f095b17223 */ /* 0x000fe200000100b1 */
[----:B------:R-:W-:Y:S01]  /*158e0*/  MOV R149, R0 ;  /* 0x0000000000957202 */ /* 0x000fe20000000f00 */
[-C--:B------:R-:W-:Y:S01]  /*158f0*/  HMMA.16816.F32.BF16 R60, R144, R106.reuse, R60 ;  /* 0x0000006a903c723c */ /* 0x080fe2000004183c */
[----:B------:R-:W-:Y:S03]  /*15900*/  MUFU.EX2 R197, R197 ;  /* 0x000000c500c57308 */ /* 0x000fe60000000800 */
[----:B------:R-:W-:Y:S01]  /*15910*/  FFMA.FTZ R185, R148, R235, R185 ;  /* 0x000000eb94b97223 */ /* 0x000fe200000100b9 */
[----:B------:R-:W-:Y:S01]  /*15920*/  MOV R148, R152 ;  /* 0x0000009800947202 */ /* 0x000fe20000000f00 */
[----:B------:R-:W-:Y:S02]  /*15930*/  FADD.FTZ R175, R174, R175 ;  /* 0x000000afaeaf7221 */ /* 0x000fe40000010000 */
[C---:B------:R-:W-:Y:S01]  /*15940*/  HMMA.16816.F32.BF16 R64, R156.reuse, R106, R64 ;  /* 0x0000006a9c40723c */ /* 0x040fe20000041840 */
[----:B------:R-:W1:Y:S02]  /*15950*/  LDSM.16.MT88.4 R104, [R212+0x3080] ;  /* 0x00308000d468783b */ /* 0x000e640000004200 */
[----:B------:R-:W-:Y:S01]  /*15960*/  MUFU.EX2 R193, R193 ;  /* 0x000000c100c17308 */ /* 0x000fe20000000800 */
[----:B------:R-:W-:Y:S02]  /*15970*/  FADD.FTZ R155, R154, R155 ;  /* 0x0000009b9a9b7221 */ /* 0x000fe40000010000 */
[----:B------:R-:W-:Y:S02]  /*15980*/  FADD.FTZ R177, R176, R177 ;  /* 0x000000b1b0b17221 */ /* 0x000fe40000010000 */
[----:B------:R-:W-:Y:S01]  /*15990*/  FADD.FTZ R185, R184, R185 ;  /* 0x000000b9b8b97221 */ /* 0x000fe20000010000 */
[-C--:B-----5:R-:W-:Y:S03]  /*159a0*/  HMMA.16816.F32.BF16 R68, R156, R100.reuse, R68 ;  /* 0x000000649c44723c */ /* 0x0a0fe60000041844 */
[----:B------:R-:W-:Y:S01]  /*159b0*/  FADD.FTZ R175, R173, R175 ;  /* 0x000000afadaf7221 */ /* 0x000fe20000010000 */
[----:B------:R-:W-:Y:S01]  /*159c0*/  MUFU.EX2 R191, R191 ;  /* 0x000000bf00bf7308 */ /* 0x000fe20000000800 */
[----:B------:R-:W-:Y:S02]  /*159d0*/  FADD.FTZ R155, R179, R155 ;  /* 0x0000009bb39b7221 */ /* 0x000fe40000010000 */
[----:B------:R-:W-:Y:S01]  /*159e0*/  FADD.FTZ R177, R181, R177 ;  /* 0x000000b1b5b17221 */ /* 0x000fe20000010000 */
[C---:B------:R-:W-:Y:S01]  /*159f0*/  HMMA.16816.F32.BF16 R72, R144.reuse, R100, R72 ;  /* 0x000000649048723c */ /* 0x040fe20000041848 */
[----:B------:R-:W-:Y:S03]  /*15a00*/  FADD.FTZ R185, R183, R185 ;  /* 0x000000b9b7b97221 */ /* 0x000fe60000010000 */
[----:B------:R-:W-:Y:S02]  /*15a10*/  FADD.FTZ R175, R172, R175 ;  /* 0x000000afacaf7221 */ /* 0x000fe40000010000 */
[----:B------:R-:W-:Y:S01]  /*15a20*/  MUFU.EX2 R192, R192 ;  /* 0x000000c000c07308 */ /* 0x000fe20000000800 */
[--C-:B------:R-:W-:Y:S01]  /*15a30*/  FFMA.FTZ R100, R136, c[0x0][0x2d0], -R170.reuse ;  /* 0x0000b40088647a23 */ /* 0x100fe200000108aa */
[-C--:B------:R-:W-:Y:S01]  /*15a40*/  HMMA.16816.F32.BF16 R76, R144, R102.reuse, R76 ;  /* 0x00000066904c723c */ /* 0x080fe2000004184c */
[----:B------:R-:W-:Y:S03]  /*15a50*/  FFMA.FTZ R170, R161, c[0x0][0x2d0], -R170 ;  /* 0x0000b400a1aa7a23 */ /* 0x000fe600000108aa */
[----:B--2---:R-:W-:Y:S01]  /*15a60*/  F2FP.BF16.PACK_AB R101, R189, R188 ;  /* 0x000000bcbd65723e */ /* 0x004fe200000010ff */
[----:B------:R-:W-:Y:S02]  /*15a70*/  FADD.FTZ R155, R178, R155 ;  /* 0x0000009bb29b7221 */ /* 0x000fe40000010000 */
[----:B------:R-:W-:Y:S01]  /*15a80*/  FADD.FTZ R177, R180, R177 ;  /* 0x000000b1b4b17221 */ /* 0x000fe20000010000 */
[C---:B------:R-:W-:Y:S01]  /*15a90*/  HMMA.16816.F32.BF16 R80, R156.reuse, R102, R80 ;  /* 0x000000669c50723c */ /* 0x040fe20000041850 */
[----:B------:R2:W5:Y:S03]  /*15aa0*/  MUFU.EX2 R123, R100 ;  /* 0x00000064007b7308 */ /* 0x0005660000000800 */
[----:B------:R-:W-:Y:S02]  /*15ab0*/  FADD.FTZ R185, R182, R185 ;  /* 0x000000b9b6b97221 */ /* 0x000fe40000010000 */
[----:B------:R-:W-:Y:S01]  /*15ac0*/  FADD.FTZ R175, R186, R175 ;  /* 0x000000afbaaf7221 */ /* 0x000fe20000010000 */
[----:B---3--:R-:W-:Y:S01]  /*15ad0*/  F2FP.BF16.PACK_AB R102, R194, R190 ;  /* 0x000000bec266723e */ /* 0x008fe200000010ff */
[-C--:B-1----:R-:W-:Y:S01]  /*15ae0*/  HMMA.16816.F32.BF16 R84, R156, R104.reuse, R84 ;  /* 0x000000689c54723c */ /* 0x082fe20000041854 */
[----:B------:R-:W-:Y:S02]  /*15af0*/  F2FP.BF16.PACK_AB R103, R199, R196 ;  /* 0x000000c4c767723e */ /* 0x000fe400000010ff */
[----:B------:R-:W-:Y:S01]  /*15b00*/  MUFU.EX2 R136, R168 ;  /* 0x000000a800887308 */ /* 0x000fe20000000800 */
[----:B------:R-:W-:Y:S02]  /*15b10*/  FADD.FTZ R155, R188, R155 ;  /* 0x0000009bbc9b7221 */ /* 0x000fe40000010000 */
[----:B----4-:R-:W-:Y:S02]  /*15b20*/  FADD.FTZ R177, R250, R177 ;  /* 0x000000b1fab17221 */ /* 0x010fe40000010000 */
[C---:B------:R-:W-:Y:S01]  /*15b30*/  HMMA.16816.F32.BF16 R88, R144.reuse, R104, R88 ;  /* 0x000000689058723c */ /* 0x040fe20000041858 */
[----:B------:R-:W-:Y:S03]  /*15b40*/  FADD.FTZ R175, R187, R175 ;  /* 0x000000afbbaf7221 */ /* 0x000fe60000010000 */
[----:B------:R-:W-:Y:S01]  /*15b50*/  FADD.FTZ R155, R189, R155 ;  /* 0x0000009bbd9b7221 */ /* 0x000fe20000010000 */
[----:B------:R1:W-:Y:S01]  /*15b60*/  MUFU.EX2 R139, R170 ;  /* 0x000000aa008b7308 */ /* 0x0003e20000000800 */
[C---:B------:R-:W-:Y:S01]  /*15b70*/  FADD.FTZ R177, R252.reuse, R177 ;  /* 0x000000b1fcb17221 */ /* 0x040fe20000010000 */
[----:B------:R-:W-:Y:S01]  /*15b80*/  F2FP.BF16.PACK_AB R104, R252, R250 ;  /* 0x000000fafc68723e */ /* 0x000fe200000010ff */
[-C--:B------:R-:W-:Y:S01]  /*15b90*/  HMMA.16816.F32.BF16 R92, R144, R106.reuse, R92 ;  /* 0x0000006a905c723c */ /* 0x080fe2000004185c */
[--C-:B--2---:R-:W-:Y:S03]  /*15ba0*/  FFMA.FTZ R100, R143, c[0x0][0x2d0], -R162.reuse ;  /* 0x0000b4008f647a23 */ /* 0x104fe600000108a2 */
[----:B------:R-:W-:Y:S02]  /*15bb0*/  FADD.FTZ R175, R190, R175 ;  /* 0x000000afbeaf7221 */ /* 0x000fe40000010000 */
[----:B------:R-:W-:Y:S01]  /*15bc0*/  FADD.FTZ R155, R196, R155 ;  /* 0x0000009bc49b7221 */ /* 0x000fe20000010000 */
[----:B------:R2:W-:Y:S01]  /*15bd0*/  MUFU.EX2 R120, R100 ;  /* 0x0000006400787308 */ /* 0x0005e20000000800 */
[----:B------:R-:W-:Y:S01]  /*15be0*/  HMMA.16816.F32.BF16 R96, R156, R106, R96 ;  /* 0x0000006a9c60723c */ /* 0x000fe20000041860 */
[----:B------:R-:W-:Y:S03]  /*15bf0*/  FADD.FTZ R175, R194, R175 ;  /* 0x000000afc2af7221 */ /* 0x000fe60000010000 */
[----:B------:R-:W-:Y:S02]  /*15c00*/  FADD.FTZ R155, R199, R155 ;  /* 0x0000009bc79b7221 */ /* 0x000fe40000010000 */
[----:B------:R-:W-:Y:S01]  /*15c10*/  FADD.FTZ R175, R198, R175 ;  /* 0x000000afc6af7221 */ /* 0x000fe20000010000 */
[----:B-----5:R-:W-:Y:S01]  /*15c20*/  F2FP.BF16.PACK_AB R106, R123, R121 ;  /* 0x000000797b6a723e */ /* 0x020fe200000010ff */
[----:B------:R-:W-:Y:S01]  /*15c30*/  FADD.FTZ R155, R193, R155 ;  /* 0x0000009bc19b7221 */ /* 0x000fe20000010000 */
[----:B------:R-:W-:Y:S01]  /*15c40*/  F2FP.BF16.PACK_AB R156, R197, R198 ;  /* 0x000000c6c59c723e */ /* 0x000fe200000010ff */
[----:B------:R-:W3:Y:S02]  /*15c50*/  MUFU.EX2 R251, R251 ;  /* 0x000000fb00fb7308 */ /* 0x000ee40000000800 */
[----:B------:R-:W-:Y:S01]  /*15c60*/  F2FP.BF16.PACK_AB R157, R191, R193 ;  /* 0x000000c1bf9d723e */ /* 0x000fe200000010ff */
[----:B-1----:R-:W-:Y:S01]  /*15c70*/  LDSM.16.MT88.4 R168, [R214+0x3880] ;  /* 0x00388000d6a8783b */ /* 0x002fe20000004200 */
[----:B------:R-:W-:Y:S02]  /*15c80*/  FADD.FTZ R175, R197, R175 ;  /* 0x000000afc5af7221 */ /* 0x000fe40000010000 */
[----:B------:R-:W-:Y:S02]  /*15c90*/  FADD.FTZ R155, R191, R155 ;  /* 0x0000009bbf9b7221 */ /* 0x000fe40000010000 */
[----:B------:R-:W-:Y:S02]  /*15ca0*/  FADD.FTZ R175, R192, R175 ;  /* 0x000000afc0af7221 */ /* 0x000fe40000010000 */
[----:B------:R-:W1:Y:S01]  /*15cb0*/  MUFU.EX2 R195, R195 ;  /* 0x000000c300c37308 */ /* 0x000e620000000800 */
[--C-:B--2---:R-:W-:Y:S09]  /*15cc0*/  FFMA.FTZ R100, R142, c[0x0][0x2d0], -R162.reuse ;  /* 0x0000b4008e647a23 */ /* 0x104ff200000108a2 */
[----:B------:R2:W4:Y:S01]  /*15cd0*/  MUFU.EX2 R122, R100 ;  /* 0x00000064007a7308 */ /* 0x0005220000000800 */
[C---:B---3--:R-:W-:Y:S01]  /*15ce0*/  F2FP.BF16.PACK_AB R158, R251.reuse, R192 ;  /* 0x000000c0fb9e723e */ /* 0x048fe200000010ff */
[----:B------:R-:W-:Y:S08]  /*15cf0*/  FADD.FTZ R242, R251, R175 ;  /* 0x000000affbf27221 */ /* 0x000ff00000010000 */
[----:B------:R-:W-:Y:S01]  /*15d00*/  MUFU.EX2 R137, R163 ;  /* 0x000000a300897308 */ /* 0x000fe20000000800 */
[----:B-1----:R-:W-:Y:S09]  /*15d10*/  F2FP.BF16.PACK_AB R159, R195, R136 ;  /* 0x00000088c39f723e */ /* 0x002ff200000010ff */
[----:B------:R-:W-:Y:S01]  /*15d20*/  MUFU.EX2 R138, R160 ;  /* 0x000000a0008a7308 */ /* 0x000fe20000000800 */
[--C-:B--2---:R-:W-:Y:S01]  /*15d30*/  FFMA.FTZ R100, R141, c[0x0][0x2d0], -R162.reuse ;  /* 0x0000b4008d647a23 */ /* 0x104fe200000108a2 */
[----:B----4-:R-:W-:Y:S08]  /*15d40*/  F2FP.BF16.PACK_AB R105, R122, R120 ;  /* 0x000000787a69723e */ /* 0x010ff000000010ff */
[----:B------:R1:W-:Y:S02]  /*15d50*/  MUFU.EX2 R128, R100 ;  /* 0x0000006400807308 */ /* 0x0003e40000000800 */
[--C-:B-1----:R-:W-:Y:S02]  /*15d60*/  FFMA.FTZ R100, R140, c[0x0][0x2d0], -R162.reuse ;  /* 0x0000b4008c647a23 */ /* 0x102fe400000108a2 */
[----:B------:R-:W-:Y:S06]  /*15d70*/  FFMA.FTZ R162, R153, c[0x0][0x2d0], -R162 ;  /* 0x0000b40099a27a23 */ /* 0x000fec00000108a2 */
[----:B------:R1:W2:Y:S10]  /*15d80*/  MUFU.EX2 R129, R100 ;  /* 0x0000006400817308 */ /* 0x0002b40000000800 */
[----:B------:R3:W4:Y:S01]  /*15d90*/  MUFU.EX2 R153, R162 ;  /* 0x000000a200997308 */ /* 0x0007220000000800 */
[----:B-1----:R-:W-:Y:S02]  /*15da0*/  F2FP.BF16.PACK_AB R100, R187, R186 ;  /* 0x000000babb64723e */ /* 0x002fe400000010ff */
[----:B--2---:R-:W-:Y:S05]  /*15db0*/  F2FP.BF16.PACK_AB R107, R129, R128 ;  /* 0x00000080816b723e */ /* 0x004fea00000010ff */
[-C--:B------:R-:W-:Y:S01]  /*15dc0*/  HMMA.16816.F32.BF16 R4, R100, R108.reuse, R4 ;  /* 0x0000006c6404723c */ /* 0x080fe20000041804 */
[----:B---3--:R-:W-:Y:S02]  /*15dd0*/  F2FP.BF16.PACK_AB R162, R139, R137 ;  /* 0x000000898ba2723e */ /* 0x008fe400000010ff */
[----:B----4-:R-:W-:Y:S05]  /*15de0*/  F2FP.BF16.PACK_AB R163, R153, R138 ;  /* 0x0000008a99a3723e */ /* 0x010fea00000010ff */
[C---:B------:R-:W-:Y:S08]  /*15df0*/  HMMA.16816.F32.BF16 R8, R104.reuse, R108, R8 ;  /* 0x0000006c6808723c */ /* 0x040ff00000041808 */
[-C--:B------:R-:W-:Y:S08]  /*15e00*/  HMMA.16816.F32.BF16 R12, R104, R110.reuse, R12 ;  /* 0x0000006e680c723c */ /* 0x080ff0000004180c */
[C---:B------:R-:W-:Y:S01]  /*15e10*/  HMMA.16816.F32.BF16 R16, R100.reuse, R110, R16 ;  /* 0x0000006e6410723c */ /* 0x040fe20000041810 */
[----:B------:R-:W1:Y:S07]  /*15e20*/  LDSM.16.MT88.4 R108, [R212+0x2880] ;  /* 0x00288000d46c783b */ /* 0x000e6e0000004200 */
[-C--:B------:R-:W-:Y:S08]  /*15e30*/  HMMA.16816.F32.BF16 R20, R100, R112.reuse, R20 ;  /* 0x000000706414723c */ /* 0x080ff00000041814 */
[C---:B------:R-:W-:Y:S08]  /*15e40*/  HMMA.16816.F32.BF16 R24, R104.reuse, R112, R24 ;  /* 0x000000706818723c */ /* 0x040ff00000041818 */
[-C--:B------:R-:W-:Y:S08]  /*15e50*/  HMMA.16816.F32.BF16 R28, R104, R114.reuse, R28 ;  /* 0x00000072681c723c */ /* 0x080ff0000004181c */
[C---:B------:R-:W-:Y:S01]  /*15e60*/  HMMA.16816.F32.BF16 R32, R100.reuse, R114, R32 ;  /* 0x000000726420723c */ /* 0x040fe20000041820 */
[----:B------:R-:W2:Y:S07]  /*15e70*/  LDSM.16.MT88.4 R112, [R214+0x3480] ;  /* 0x00348000d670783b */ /* 0x000eae0000004200 */
[-C--:B------:R-:W-:Y:S08]  /*15e80*/  HMMA.16816.F32.BF16 R36, R100, R116.reuse, R36 ;  /* 0x000000746424723c */ /* 0x080ff00000041824 */
[C---:B------:R-:W-:Y:S08]  /*15e90*/  HMMA.16816.F32.BF16 R40, R104.reuse, R116, R40 ;  /* 0x000000746828723c */ /* 0x040ff00000041828 */
[-C--:B------:R-:W-:Y:S08]  /*15ea0*/  HMMA.16816.F32.BF16 R44, R104, R118.reuse, R44 ;  /* 0x00000076682c723c */ /* 0x080ff0000004182c */
[C---:B------:R-:W-:Y:S01]  /*15eb0*/  HMMA.16816.F32.BF16 R48, R100.reuse, R118, R48 ;  /* 0x000000766430723c */ /* 0x040fe20000041830 */
[----:B------:R-:W3:Y:S07]  /*15ec0*/  LDSM.16.MT88.4 R116, [R212+0x3480] ;  /* 0x00348000d474783b */ /* 0x000eee0000004200 */
[-C--:B-1----:R-:W-:Y:S08]  /*15ed0*/  HMMA.16816.F32.BF16 R52, R100, R108.reuse, R52 ;  /* 0x0000006c6434723c */ /* 0x082ff00000041834 */
[C---:B------:R-:W-:Y:S01]  /*15ee0*/  HMMA.16816.F32.BF16 R56, R104.reuse, R108, R56 ;  /* 0x0000006c6838723c */ /* 0x040fe20000041838 */
[----:B------:R-:W1:Y:S07]  /*15ef0*/  MUFU.EX2 R109, R165 ;  /* 0x000000a5006d7308 */ /* 0x000e6e0000000800 */
[-C--:B------:R-:W-:Y:S03]  /*15f00*/  HMMA.16816.F32.BF16 R60, R104, R110.reuse, R60 ;  /* 0x0000006e683c723c */ /* 0x080fe6000004183c */
[----:B------:R4:W5:Y:S05]  /*15f10*/  MUFU.EX2 R108, R164 ;  /* 0x000000a4006c7308 */ /* 0x00096a0000000800 */
[C---:B------:R-:W-:Y:S08]  /*15f20*/  HMMA.16816.F32.BF16 R64, R100.reuse, R110, R64 ;  /* 0x0000006e6440723c */ /* 0x040ff00000041840 */
[-C--:B--2---:R-:W-:Y:S01]  /*15f30*/  HMMA.16816.F32.BF16 R68, R100, R112.reuse, R68 ;  /* 0x000000706444723c */ /* 0x084fe20000041844 */
[----:B-1----:R-:W-:Y:S07]  /*15f40*/  F2FP.BF16.PACK_AB R160, R109, R130 ;  /* 0x000000826da0723e */ /* 0x002fee00000010ff */
[C---:B------:R-:W-:Y:S01]  /*15f50*/  HMMA.16816.F32.BF16 R72, R104.reuse, R112, R72 ;  /* 0x000000706848723c */ /* 0x040fe20000041848 */
[----:B----4-:R-:W-:Y:S03]  /*15f60*/  LDSM.16.MT88.4 R164, [R212+0x2c80] ;  /* 0x002c8000d4a4783b */ /* 0x010fe60000004200 */
[----:B-----5:R-:W-:Y:S04]  /*15f70*/  F2FP.BF16.PACK_AB R161, R108, R131 ;  /* 0x000000836ca1723e */ /* 0x020fe800000010ff */
[-C--:B------:R-:W-:Y:S08]  /*15f80*/  HMMA.16816.F32.BF16 R76, R104, R114.reuse, R76 ;  /* 0x00000072684c723c */ /* 0x080ff0000004184c */
[C---:B------:R-:W-:Y:S01]  /*15f90*/  HMMA.16816.F32.BF16 R80, R100.reuse, R114, R80 ;  /* 0x000000726450723c */ /* 0x040fe20000041850 */
[----:B------:R-:W1:Y:S07]  /*15fa0*/  LDSM.16.MT88.4 R112, [R212+0x2080] ;  /* 0x00208000d470783b */ /* 0x000e6e0000004200 */
[-C--:B---3--:R-:W-:Y:S08]  /*15fb0*/  HMMA.16816.F32.BF16 R84, R100, R116.reuse, R84 ;  /* 0x000000746454723c */ /* 0x088ff00000041854 */
[C---:B------:R-:W-:Y:S08]  /*15fc0*/  HMMA.16816.F32.BF16 R88, R104.reuse, R116, R88 ;  /* 0x000000746858723c */ /* 0x040ff00000041858 */
[-C--:B------:R-:W-:Y:S08]  /*15fd0*/  HMMA.16816.F32.BF16 R92, R104, R118.reuse, R92 ;  /* 0x00000076685c723c */ /* 0x080ff0000004185c */
[----:B------:R-:W-:Y:S08]  /*15fe0*/  HMMA.16816.F32.BF16 R96, R100, R118, R96 ;  /* 0x000000766460723c */ /* 0x000ff00000041860 */
[-C--:B------:R-:W-:Y:S01]  /*15ff0*/  HMMA.16816.F32.BF16 R144, R156, R132.reuse, R4 ;  /* 0x000000849c90723c */ /* 0x080fe20000041804 */
[----:B------:R-:W2:Y:S07]  /*16000*/  LDSM.16.MT88.4 R4, [R212+0x3880] ;  /* 0x00388000d404783b */ /* 0x000eae0000004200 */
        /* <DEDUP_REMOVED lines=13> */
[-C--:B-1----:R-:W-:Y:S01]  /*160e0*/  HMMA.16816.F32.BF16 R100, R156, R112.reuse, R20 ;  /* 0x000000709c64723c */ /* 0x082fe20000041814 */
[----:B------:R-:W-:Y:S03]  /*160f0*/  MOV R17, R123 ;  /* 0x0000007b00117202 */ /* 0x000fe60000000f00 */
[----:B------:R-:W-:Y:S02]  /*16100*/  MOV R16, R122 ;  /* 0x0000007a00107202 */ /* 0x000fe40000000f00 */
[----:B------:R-:W-:Y:S02]  /*16110*/  MOV R19, R129 ;  /* 0x0000008100137202 */ /* 0x000fe40000000f00 */
[C---:B------:R-:W-:Y:S01]  /*16120*/  HMMA.16816.F32.BF16 R104, R160.reuse, R112, R24 ;  /* 0x00000070a068723c */ /* 0x040fe20000041818 */
[----:B------:R-:W-:Y:S03]  /*16130*/  MOV R23, R121 ;  /* 0x0000007900177202 */ /* 0x000fe60000000f00 */
[----:B------:R-:W-:Y:S02]  /*16140*/  MOV R22, R120 ;  /* 0x0000007800167202 */ /* 0x000fe40000000f00 */
[----:B------:R-:W-:Y:S01]  /*16150*/  MOV R18, R128 ;  /* 0x0000008000127202 */ /* 0x000fe20000000f00 */
[----:B------:R-:W-:Y:S01]  /*16160*/  FADD.FTZ R177, R23, R177 ;  /* 0x000000b117b17221 */ /* 0x000fe20000010000 */
[-C--:B------:R-:W-:Y:S01]  /*16170*/  HMMA.16816.F32.BF16 R108, R160, R114.reuse, R28 ;  /* 0x00000072a06c723c */ /* 0x080fe2000004181c */
[----:B------:R-:W-:Y:S03]  /*16180*/  FADD.FTZ R185, R22, R185 ;  /* 0x000000b916b97221 */ /* 0x000fe60000010000 */
        /* <DEDUP_REMOVED lines=8> */
[----:B------:R-:W-:Y:S02]  /*16210*/  FADD.FTZ R177, R9, R177 ;  /* 0x000000b109b17221 */ /* 0x000fe40000010000 */
[----:B------:R-:W-:Y:S02]  /*16220*/  FADD.FTZ R185, R13, R185 ;  /* 0x000000b90db97221 */ /* 0x000fe40000010000 */
[C---:B------:R-:W-:Y:S01]  /*16230*/  HMMA.16816.F32.BF16 R120, R160.reuse, R124, R40 ;  /* 0x0000007ca078723c */ /* 0x040fe20000041828 */
[----:B------:R-:W-:Y:S03]  /*16240*/  FADD.FTZ R240, R11, R177 ;  /* 0x000000b10bf07221 */ /* 0x000fe60000010000 */
[----:B------:R-:W-:Y:S04]  /*16250*/  FADD.FTZ R185, R15, R185 ;  /* 0x000000b90fb97221 */ /* 0x000fe80000010000 */
[-C--:B------:R-:W-:Y:S01]  /*16260*/  HMMA.16816.F32.BF16 R128, R160, R126.reuse, R44 ;  /* 0x0000007ea080723c */ /* 0x080fe2000004182c */
[----:B------:R-:W-:Y:S04]  /*16270*/  FADD.FTZ R185, R10, R185 ;  /* 0x000000b90ab97221 */ /* 0x000fe80000010000 */
[----:B------:R-:W-:Y:S01]  /*16280*/  FADD.FTZ R235, R153, R185 ;  /* 0x000000b999eb7221 */ /* 0x000fe20000010000 */
[----:B------:R-:W-:Y:S02]  /*16290*/  MOV R153, R152 ;  /* 0x0000009800997202 */ /* 0x000fe40000000f00 */
        /* <DEDUP_REMOVED lines=14> */
.L_x_470:
        /* <DEDUP_REMOVED lines=19> */
.L_x_491:
[----:B------:R-:W-:-:S04]  /*164b0*/  MOV R4, c[0x0][0x32c] ;  /* 0x0000cb0000047a02 */ /* 0x000fc80000000f00 */
[----:B------:R-:W-:-:S13]  /*164c0*/  ISETP.NE.AND P0, PT, R4, 0x1, PT ;  /* 0x000000010400780c */ /* 0x000fda0003f05270 */
[----:B------:R-:W-:-:S05]  /*164d0*/  @P0 IMAD.HI.U32 R4, R6, c[0x0][0x330], RZ ;  /* 0x0000cc0006040a27 */ /* 0x000fca00078e00ff */
[----:B------:R-:W-:-:S05]  /*164e0*/  @P0 SHF.R.U32.HI R6, RZ, c[0x0][0x334], R4 ;  /* 0x0000cd00ff060a19 */ /* 0x000fca0000011604 */
.L_x_492:
[----:B------:R-:W-:-:S05]  /*164f0*/  IMAD R6, R6, c[0x0][0x32c], RZ ;  /* 0x0000cb0006067a24 */ /* 0x000fca00078e02ff */
[----:B------:R-:W-:-:S04]  /*16500*/  IMNMX R5, R5, R6, !PT ;  /* 0x0000000605057217 */ /* 0x000fc80007800200 */
.L_x_490:
        /* <DEDUP_REMOVED lines=15> */
.L_x_496:
        /* <DEDUP_REMOVED lines=30> */
[----:B------:R-:W-:Y:S01]  /*167e0*/  @!P1 LEA R10, P0, R5, R14, 0x5 ;  /* 0x0000000e050a9211 */ /* 0x000fe200078028ff */
        /* <DEDUP_REMOVED lines=35> */
.L_x_494:
        /* <DEDUP_REMOVED lines=106> */
[----:B------:R-:W-:Y:S04]  /*170c0*/  @P1 IMAD.WIDE.U32 R160, R152, c[0x0][0x1e0], RZ ;  /* 0x0000780098a01a25 */ /* 0x000fe800078e00ff */
        /* <DEDUP_REMOVED lines=18> */
[C---:B------:R-:W-:Y:S04]  /*171f0*/  @P0 IMAD.WIDE.U32 R158, R157.reuse, c[0x0][0x1e0], RZ ;  /* 0x000078009d9e0a25 */ /* 0x040fe800078e00ff */
[----:B------:R-:W-:Y:S02]  /*17200*/  @P0 IMAD R156, R156, c[0x0][0x1e0], RZ ;  /* 0x000078009c9c0a24 */ /* 0x000fe400078e02ff */
[----:B------:R-:W-:Y:S04]  /*17210*/  @P0 IMAD.WIDE.U32 R166, R158, 0x30, R166 ;  /* 0x000000309ea60825 */ /* 0x000fe800078e00a6 */
[----:B------:R-:W-:Y:S01]  /*17220*/  @P0 IMAD R156, R157, c[0x0][0x1e4], R156 ;  /* 0x000079009d9c0a24 */ /* 0x000fe200078e029c */
[-C--:B------:R-:W-:Y:S03]  /*17230*/  @P0 IADD3 R158, P2, R232, R166.reuse, RZ ;  /* 0x000000a6e89e0210 */ /* 0x080fe60007f5e0ff */
[----:B------:R-:W-:Y:S04]  /*17240*/  @P0 IMAD.IADD R156, R159, 0x1, R156 ;  /* 0x000000019f9c0824 */ /* 0x000fe800078e029c */
        /* <DEDUP_REMOVED lines=24> */
.L_x_495:
[----:B------:R-:W-:Y:S01]  /*173d0*/  FMNMX.FTZ R3, R4, R3, !PT ;  /* 0x0000000304037209 */ /* 0x000fe20007810000 */
[----:B-1----:R-:W-:Y:S01]  /*173e0*/  LDSM.16.MT88.4 R160, [R212+0x1880] ;  /* 0x00188000d4a0783b */ /* 0x002fe20000004200 */
[----:B------:R-:W-:Y:S02]  /*173f0*/  FMNMX.FTZ R151, R8, R0, !PT ;  /* 0x0000000008977209 */ /* 0x000fe40007810000 */
[----:B------:R-:W-:Y:S02]  /*17400*/  FMNMX.FTZ R3, R5, R3, !PT ;  /* 0x0000000305037209 */ /* 0x000fe40007810000 */
[----:B------:R-:W-:Y:S02]  /*17410*/  FMNMX.FTZ R2, R6, R2, !PT ;  /* 0x0000000206027209 */ /* 0x000fe40007810000 */
[----:B------:R-:W-:Y:S01]  /*17420*/  FMNMX.FTZ R3, R16, R3, !PT ;  /* 0x0000000310037209 */ /* 0x000fe20007810000 */
[----:B------:R-:W0:Y:S01]  /*17430*/  LDGDEPBAR ;  /* 0x00000000000079af */ /* 0x000e220000000000 */
        /* <DEDUP_REMOVED lines=31> */
[----:B------:R-:W-:Y:S02]  /*17630*/  FMNMX.FTZ R151, R45, R151, !PT ;  /* 0x000000972d977209 */ /* 0x000fe40007810000 */
[C---:B------:R-:W-:Y:S01]  /*17640*/  ISETP.GT.AND P0, PT, R243.reuse, R251, PT ;  /* 0x000000fbf300720c */ /* 0x040fe20003f04270 */
[----:B------:R-:W-:Y:S01]  /*17650*/  SHFL.BFLY PT, R157, R2, 0x2, 0x1f ;  /* 0x0c401f00029d7f89 */ /* 0x000fe200000e0000 */
[----:B------:R-:W-:Y:S07]  /*17660*/  IADD3 R243, R243, -0x1, RZ ;  /* 0xfffffffff3f37810 */ /* 0x000fee0007ffe0ff */
        /* <DEDUP_REMOVED lines=12> */
[----:B------:R-:W-:Y:S04]  /*17730*/  FMNMX.FTZ R151, R27, R151, !PT ;  /* 0x000000971b977209 */ /* 0x000fe80007810000 */
[----:B------:R-:W-:Y:S02]  /*17740*/  FMNMX.FTZ R151, R30, R151, !PT ;  /* 0x000000971e977209 */ /* 0x000fe40007810000 */
[----:B-1----:R-:W-:Y:S02]  /*17750*/  FMNMX.FTZ R3, R152, R3, !PT ;  /* 0x0000000398037209 */ /* 0x002fe40007810000 */
[----:B------:R-:W-:Y:S03]  /*17760*/  FMNMX.FTZ R152, R31, R151, !PT ;  /* 0x000000971f987209 */ /* 0x000fe60007810000 */
[C---:B------:R-:W-:Y:S01]  /*17770*/  FADD.FTZ R151, -R3.reuse, R150 ;  /* 0x0000009603977221 */ /* 0x040fe20000010100 */
[----:B------:R-:W-:Y:S01]  /*17780*/  FMNMX.FTZ R152, R42, R152, !PT ;  /* 0x000000982a987209 */ /* 0x000fe20007810000 */
[----:B------:R-:W-:Y:S01]  /*17790*/  FMUL.FTZ R182, R3, c[0x0][0x2d0] ;  /* 0x0000b40003b67a20 */ /* 0x000fe20000410000 */
[----:B--2---:R-:W-:Y:S01]  /*177a0*/  FMNMX.FTZ R2, R157, R2, !PT ;  /* 0x000000029d027209 */ /* 0x004fe20007810000 */
[----:B------:R-:W-:Y:S01]  /*177b0*/  FMUL.FTZ R151, R151, c[0x0][0x2d0] ;  /* 0x0000b40097977a20 */ /* 0x000fe20000410000 */
[----:B------:R-:W-:Y:S01]  /*177c0*/  FMNMX.FTZ R152, R43, R152, !PT ;  /* 0x000000982b987209 */ /* 0x000fe20007810000 */
[--C-:B------:R-:W-:Y:S02]  /*177d0*/  FFMA.FTZ R164, R4, c[0x0][0x2d0], -R182.reuse ;  /* 0x0000b40004a47a23 */ /* 0x100fe400000108b6 */
[----:B------:R-:W-:Y:S01]  /*177e0*/  FADD.FTZ R150, -R2, R149 ;  /* 0x0000009502967221 */ /* 0x000fe20000010100 */
[----:B------:R-:W-:Y:S01]  /*177f0*/  FMNMX.FTZ R152, R46, R152, !PT ;  /* 0x000000982e987209 */ /* 0x000fe20007810000 */
[----:B------:R-:W-:Y:S01]  /*17800*/  FMUL.FTZ R181, R2, c[0x0][0x2d0] ;  /* 0x0000b40002b57a20 */ /* 0x000fe20000410000 */
[----:B---3--:R-:W-:Y:S01]  /*17810*/  FMNMX.FTZ R0, R156, R0, !PT ;  /* 0x000000009c007209 */ /* 0x008fe20007810000 */
[----:B------:R-:W-:Y:S01]  /*17820*/  FFMA.FTZ R165, R5, c[0x0][0x2d0], -R182 ;  /* 0x0000b40005a57a23 */ /* 0x000fe200000108b6 */
[----:B------:R-:W-:Y:S01]  /*17830*/  FMNMX.FTZ R152, R47, R152, !PT ;  /* 0x000000982f987209 */ /* 0x000fe20007810000 */
[----:B------:R-:W-:Y:S01]  /*17840*/  LDSM.16.MT88.4 R156, [R214+0x1880] ;  /* 0x00188000d69c783b */ /* 0x000fe20000004200 */
[--C-:B------:R-:W-:Y:S01]  /*17850*/  FFMA.FTZ R166, R6, c[0x0][0x2d0], -R181.reuse ;  /* 0x0000b40006a67a23 */ /* 0x100fe200000108b5 */
[----:B------:R-:W1:Y:S01]  /*17860*/  MUFU.EX2 R151, R151 ;  /* 0x0000009700977308 */ /* 0x000e620000000800 */
[----:B------:R-:W-:Y:S02]  /*17870*/  FADD.FTZ R149, -R0, R148 ;  /* 0x0000009400957221 */ /* 0x000fe40000010100 */
[--C-:B------:R-:W-:Y:S02]  /*17880*/  FFMA.FTZ R167, R7, c[0x0][0x2d0], -R181.reuse ;  /* 0x0000b40007a77a23 */ /* 0x100fe400000108b5 */
[--C-:B------:R-:W-:Y:S01]  /*17890*/  FFMA.FTZ R168, R16, c[0x0][0x2d0], -R182.reuse ;  /* 0x0000b40010a87a23 */ /* 0x100fe200000108b6 */
[----:B------:R-:W2:Y:S01]  /*178a0*/  SHFL.BFLY PT, R148, R152, 0x2, 0x1f ;  /* 0x0c401f0098947f89 */ /* 0x000ea200000e0000 */
[----:B------:R-:W-:Y:S02]  /*178b0*/  FFMA.FTZ R169, R17, c[0x0][0x2d0], -R182 ;  /* 0x0000b40011a97a23 */ /* 0x000fe400000108b6 */
[--C-:B------:R-:W-:Y:S01]  /*178c0*/  FFMA.FTZ R170, R18, c[0x0][0x2d0], -R181.reuse ;  /* 0x0000b40012aa7a23 */ /* 0x100fe200000108b5 */
[----:B------:R-:W-:Y:S01]  /*178d0*/  MUFU.EX2 R164, R164 ;  /* 0x000000a400a47308 */ /* 0x000fe20000000800 */
[--C-:B------:R-:W-:Y:S02]  /*178e0*/  FFMA.FTZ R171, R19, c[0x0][0x2d0], -R181.reuse ;  /* 0x0000b40013ab7a23 */ /* 0x100fe400000108b5 */
[----:B------:R-:W-:Y:S02]  /*178f0*/  FMUL.FTZ R150, R150, c[0x0][0x2d0] ;  /* 0x0000b40096967a20 */ /* 0x000fe40000410000 */
[----:B------:R-:W-:Y:S02]  /*17900*/  FMUL.FTZ R180, R0, c[0x0][0x2d0] ;  /* 0x0000b40000b47a20 */ /* 0x000fe40000410000 */
[----:B------:R-:W-:Y:S02]  /*17910*/  FMUL.FTZ R149, R149, c[0x0][0x2d0] ;  /* 0x0000b40095957a20 */ /* 0x000fe40000410000 */
[--C-:B------:R-:W-:Y:S01]  /*17920*/  FFMA.FTZ R172, R9, c[0x0][0x2d0], -R180.reuse ;  /* 0x0000b40009ac7a23 */ /* 0x100fe200000108b4 */
[----:B------:R-:W3:Y:S01]  /*17930*/  MUFU.EX2 R150, R150 ;  /* 0x0000009600967308 */ /* 0x000ee20000000800 */
[--C-:B------:R-:W-:Y:S02]  /*17940*/  FFMA.FTZ R173, R12, c[0x0][0x2d0], -R180.reuse ;  /* 0x0000b4000cad7a23 */ /* 0x100fe400000108b4 */
[----:B------:R-:W-:Y:S02]  /*17950*/  FFMA.FTZ R174, R13, c[0x0][0x2d0], -R180 ;  /* 0x0000b4000dae7a23 */ /* 0x000fe400000108b4 */
[C---:B-1----:R-:W-:Y:S02]  /*17960*/  FMUL.FTZ R4, R151.reuse, R144 ;  /* 0x0000009097047220 */ /* 0x042fe40000410000 */
[C---:B------:R-:W-:Y:S02]  /*17970*/  FMUL.FTZ R5, R151.reuse, R145 ;  /* 0x0000009197057220 */ /* 0x040fe40000410000 */
[C---:B------:R-:W-:Y:S01]  /*17980*/  FMUL.FTZ R16, R151.reuse, R132 ;  /* 0x0000008497107220 */ /* 0x040fe20000410000 */
[----:B--2---:R-:W-:Y:S01]  /*17990*/  FMNMX.FTZ R148, R152, R148, !PT ;  /* 0x0000009498947209 */ /* 0x004fe20007810000 */
[----:B------:R-:W1:Y:S01]  /*179a0*/  MUFU.EX2 R165, R165 ;  /* 0x000000a500a57308 */ /* 0x000e620000000800 */
[----:B------:R-:W-:Y:S02]  /*179b0*/  FMUL.FTZ R17, R151, R133 ;  /* 0x0000008597117220 */ /* 0x000fe40000410000 */
[--C-:B------:R-:W-:Y:S01]  /*179c0*/  FFMA.FTZ R191, R36, c[0x0][0x2d0], -R182.reuse ;  /* 0x0000b40024bf7a23 */ /* 0x100fe200000108b6 */
[----:B------:R-:W2:Y:S01]  /*179d0*/  SHFL.BFLY PT, R152, R148, 0x1, 0x1f ;  /* 0x0c201f0094987f89 */ /* 0x000ea200000e0000 */
[--C-:B------:R-:W-:Y:S02]  /*179e0*/  FFMA.FTZ R192, R37, c[0x0][0x2d0], -R182.reuse ;  /* 0x0000b40025c07a23 */ /* 0x100fe400000108b6 */
[--C-:B------:R-:W-:Y:S02]  /*179f0*/  FFMA.FTZ R193, R38, c[0x0][0x2d0], -R181.reuse ;  /* 0x0000b40026c17a23 */ /* 0x100fe400000108b5 */
[--C-:B------:R-:W-:Y:S01]  /*17a00*/  FFMA.FTZ R194, R39, c[0x0][0x2d0], -R181.reuse ;  /* 0x0000b40027c27a23 */ /* 0x100fe200000108b5 */
[----:B------:R-:W-:Y:S01]  /*17a10*/  MUFU.EX2 R166, R166 ;  /* 0x000000a600a67308 */ /* 0x000fe20000000800 */
[----:B------:R-:W-:Y:S01]  /*17a20*/  FFMA.FTZ R195, R48, c[0x0][0x2d0], -R182 ;  /* 0x0000b40030c37a23 */ /* 0x000fe200000108b6 */
[----:B------:R-:W-:Y:S01]  /*17a30*/  LDSM.16.MT88.4 R36, [R214+0x3480] ;  /* 0x00348000d624783b */ /* 0x000fe20000004200 */
[C---:B---3--:R-:W-:Y:S02]  /*17a40*/  FMUL.FTZ R6, R150.reuse, R146 ;  /* 0x0000009296067220 */ /* 0x048fe40000410000 */
[C---:B------:R-:W-:Y:S02]  /*17a50*/  FMUL.FTZ R7, R150.reuse, R147 ;  /* 0x0000009396077220 */ /* 0x040fe40000410000 */
[C---:B------:R-:W-:Y:S02]  /*17a60*/  FMUL.FTZ R18, R150.reuse, R134 ;  /* 0x0000008696127220 */ /* 0x040fe40000410000 */
[----:B------:R-:W-:Y:S01]  /*17a70*/  FMUL.FTZ R19, R150, R135 ;  /* 0x0000008796137220 */ /* 0x000fe20000410000 */
[----:B------:R-:W3:Y:S01]  /*17a80*/  MUFU.EX2 R167, R167 ;  /* 0x000000a700a77308 */ /* 0x000ee20000000800 */
[----:B------:R-:W4:Y:S01]  /*17a90*/  LDSM.16.MT88.4 R132, [R214+0x2480] ;  /* 0x00248000d684783b */ /* 0x000f220000004200 */
[----:B------:R-:W-:Y:S01]  /*17aa0*/  FFMA.FTZ R196, R50, c[0x0][0x2d0], -R181 ;  /* 0x0000b40032c47a23 */ /* 0x000fe200000108b5 */
[----:B-1----:R-:W-:Y:S01]  /*17ab0*/  F2FP.BF16.PACK_AB R144, R165, R164 ;  /* 0x000000a4a590723e */ /* 0x002fe200000010ff */
[--C-:B------:R-:W-:Y:S02]  /*17ac0*/  FFMA.FTZ R197, R40, c[0x0][0x2d0], -R180.reuse ;  /* 0x0000b40028c57a23 */ /* 0x100fe400000108b4 */
[--C-:B------:R-:W-:Y:S01]  /*17ad0*/  FFMA.FTZ R198, R41, c[0x0][0x2d0], -R180.reuse ;  /* 0x0000b40029c67a23 */ /* 0x100fe200000108b4 */
[----:B--2---:R-:W-:Y:S01]  /*17ae0*/  FMNMX.FTZ R152, R148, R152, !PT ;  /* 0x0000009894987209 */ /* 0x004fe20007810000 */
[--C-:B------:R-:W-:Y:S02]  /*17af0*/  FFMA.FTZ R201, R44, c[0x0][0x2d0], -R180.reuse ;  /* 0x0000b4002cc97a23 */ /* 0x100fe400000108b4 */
[----:B------:R-:W-:Y:S01]  /*17b00*/  MUFU.EX2 R168, R168 ;  /* 0x000000a800a87308 */ /* 0x000fe20000000800 */
[----:B------:R-:W-:Y:S02]  /*17b10*/  FMUL.FTZ R116, R151, R116 ;  /* 0x0000007497747220 */ /* 0x000fe40000410000 */
[C---:B------:R-:W-:Y:S02]  /*17b20*/  FMUL.FTZ R179, R152.reuse, c[0x0][0x2d0] ;  /* 0x0000b40098b37a20 */ /* 0x040fe40000410000 */
[----:B------:R-:W-:Y:S02]  /*17b30*/  FADD.FTZ R148, -R152, R153 ;  /* 0x0000009998947221 */ /* 0x000fe40000010100 */
[--C-:B------:R-:W-:Y:S02]  /*17b40*/  FFMA.FTZ R153, R8, c[0x0][0x2d0], -R180.reuse ;  /* 0x0000b40008997a23 */ /* 0x100fe400000108b4 */
[--C-:B------:R-:W-:Y:S01]  /*17b50*/  FFMA.FTZ R175, R10, c[0x0][0x2d0], -R179.reuse ;  /* 0x0000b4000aaf7a23 */ /* 0x100fe200000108b3 */
[----:B------:R-:W1:Y:S01]  /*17b60*/  MUFU.EX2 R169, R169 ;  /* 0x000000a900a97308 */ /* 0x000e620000000800 */
[--C-:B------:R-:W-:Y:S02]  /*17b70*/  FFMA.FTZ R176, R11, c[0x0][0x2d0], -R179.reuse ;  /* 0x0000b4000bb07a23 */ /* 0x100fe400000108b3 */
[--C-:B------:R-:W-:Y:S01]  /*17b80*/  FFMA.FTZ R177, R14, c[0x0][0x2d0], -R179.reuse ;  /* 0x0000b4000eb17a23 */ /* 0x100fe200000108b3 */
[----:B---3--:R-:W-:Y:S01]  /*17b90*/  F2FP.BF16.PACK_AB R145, R167, R166 ;  /* 0x000000a6a791723e */ /* 0x008fe200000010ff */
[--C-:B------:R-:W-:Y:S02]  /*17ba0*/  FFMA.FTZ R178, R15, c[0x0][0x2d0], -R179.reuse ;  /* 0x0000b4000fb27a23 */ /* 0x100fe400000108b3 */
[----:B------:R-:W-:Y:S02]  /*17bb0*/  FMUL.FTZ R148, R148, c[0x0][0x2d0] ;  /* 0x0000b40094947a20 */ /* 0x000fe40000410000 */
[--C-:B------:R-:W-:Y:S01]  /*17bc0*/  FFMA.FTZ R199, R42, c[0x0][0x2d0], -R179.reuse ;  /* 0x0000b4002ac77a23 */ /* 0x100fe200000108b3 */
[----:B------:R-:W-:Y:S01]  /*17bd0*/  MUFU.EX2 R170, R170 ;  /* 0x000000aa00aa7308 */ /* 0x000fe20000000800 */
[--C-:B------:R-:W-:Y:S02]  /*17be0*/  FFMA.FTZ R200, R43, c[0x0][0x2d0], -R179.reuse ;  /* 0x0000b4002bc87a23 */ /* 0x100fe400000108b3 */
[----:B------:R-:W-:Y:S01]  /*17bf0*/  LDSM.16.MT88.4 R40, [R214+0x2c80] ;  /* 0x002c8000d628783b */ /* 0x000fe20000004200 */
[--C-:B------:R-:W-:Y:S02]  /*17c00*/  FFMA.FTZ R202, R46, c[0x0][0x2d0], -R179.reuse ;  /* 0x0000b4002eca7a23 */ /* 0x100fe400000108b3 */
[C---:B------:R-:W-:Y:S02]  /*17c10*/  FMUL.FTZ R117, R151.reuse, R117 ;  /* 0x0000007597757220 */ /* 0x040fe40000410000 */
[C---:B------:R-:W-:Y:S02]  /*17c20*/  FMUL.FTZ R118, R150.reuse, R118 ;  /* 0x0000007696767220 */ /* 0x040fe40000410000 */
[----:B------:R-:W2:Y:S01]  /*17c30*/  MUFU.EX2 R171, R171 ;  /* 0x000000ab00ab7308 */ /* 0x000ea20000000800 */
[C---:B------:R-:W-:Y:S02]  /*17c40*/  FMUL.FTZ R119, R150.reuse, R119 ;  /* 0x0000007796777220 */ /* 0x040fe40000410000 */
[----:B------:R-:W-:Y:S01]  /*17c50*/  FMUL.FTZ R124, R151, R124 ;  /* 0x0000007c977c7220 */ /* 0x000fe20000410000 */
[----:B-1----:R-:W-:Y:S01]  /*17c60*/  F2FP.BF16.PACK_AB R146, R169, R168 ;  /* 0x000000a8a992723e */ /* 0x002fe200000010ff */
[C---:B------:R-:W-:Y:S02]  /*17c70*/  FMUL.FTZ R125, R151.reuse, R125 ;  /* 0x0000007d977d7220 */ /* 0x040fe40000410000 */
[C---:B------:R-:W-:Y:S02]  /*17c80*/  FMUL.FTZ R126, R150.reuse, R126 ;  /* 0x0000007e967e7220 */ /* 0x040fe40000410000 */
[C---:B------:R-:W-:Y:S01]  /*17c90*/  FMUL.FTZ R127, R150.reuse, R127 ;  /* 0x0000007f967f7220 */ /* 0x040fe20000410000 */
[----:B------:R-:W1:Y:S01]  /*17ca0*/  MUFU.EX2 R149, R149 ;  /* 0x0000009500957308 */ /* 0x000e620000000800 */
[C---:B------:R-:W-:Y:S02]  /*17cb0*/  FMUL.FTZ R68, R151.reuse, R68 ;  /* 0x0000004497447220 */ /* 0x040fe40000410000 */
[C---:B------:R-:W-:Y:S02]  /*17cc0*/  FMUL.FTZ R69, R151.reuse, R69 ;  /* 0x0000004597457220 */ /* 0x040fe40000410000 */
[C---:B------:R-:W-:Y:S02]  /*17cd0*/  FMUL.FTZ R70, R150.reuse, R70 ;  /* 0x0000004696467220 */ /* 0x040fe40000410000 */
[C---:B------:R-:W-:Y:S02]  /*17ce0*/  FMUL.FTZ R71, R150.reuse, R71 ;  /* 0x0000004796477220 */ /* 0x040fe40000410000 */
        /* <DEDUP_REMOVED lines=9> */
[-C--:B------:R-:W-:Y:S05]  /*17d80*/  HMMA.16816.F32.BF16 R4, R144, R156.reuse, R4 ;  /* 0x0000009c9004723c */ /* 0x080fea0000041804 */
[C---:B-1----:R-:W-:Y:S02]  /*17d90*/  FMUL.FTZ R8, R149.reuse, R140 ;  /* 0x0000008c95087220 */ /* 0x042fe40000410000 */
[C---:B------:R-:W-:Y:S02]  /*17da0*/  FMUL.FTZ R9, R149.reuse, R141 ;  /* 0x0000008d95097220 */ /* 0x040fe40000410000 */
[----:B------:R-:W1:Y:S03]  /*17db0*/  MUFU.EX2 R172, R172 ;  /* 0x000000ac00ac7308 */ /* 0x000e660000000800 */
[C---:B------:R-:W-:Y:S02]  /*17dc0*/  FMUL.FTZ R12, R149.reuse, R136 ;  /* 0x00000088950c7220 */ /* 0x040fe40000410000 */
[C---:B---3--:R-:W-:Y:S02]  /*17dd0*/  FMUL.FTZ R10, R148.reuse, R142 ;  /* 0x0000008e940a7220 */ /* 0x048fe40000410000 */
[C---:B------:R-:W-:Y:S02]  /*17de0*/  FMUL.FTZ R11, R148.reuse, R143 ;  /* 0x0000008f940b7220 */ /* 0x040fe40000410000 */
[----:B------:R-:W-:Y:S01]  /*17df0*/  FMUL.FTZ R13, R149, R137 ;  /* 0x00000089950d7220 */ /* 0x000fe20000410000 */
[----:B------:R-:W-:Y:S01]  /*17e00*/  MUFU.EX2 R173, R173 ;  /* 0x000000ad00ad7308 */ /* 0x000fe20000000800 */
[C---:B------:R-:W-:Y:S02]  /*17e10*/  FMUL.FTZ R14, R148.reuse, R138 ;  /* 0x0000008a940e7220 */ /* 0x040fe40000410000 */
[----:B------:R-:W-:Y:S02]  /*17e20*/  FMUL.FTZ R15, R148, R139 ;  /* 0x0000008b940f7220 */ /* 0x000fe40000410000 */
[C---:B------:R-:W-:Y:S01]  /*17e30*/  FMUL.FTZ R100, R151.reuse, R100 ;  /* 0x0000006497647220 */ /* 0x040fe20000410000 */
[----:B------:R-:W2:Y:S01]  /*17e40*/  LDSM.16.MT88.4 R136, [R212+0x2480] ;  /* 0x00248000d488783b */ /* 0x000ea20000004200 */
[----:B------:R-:W-:Y:S02]  /*17e50*/  FMUL.FTZ R101, R151, R101 ;  /* 0x0000006597657220 */ /* 0x000fe40000410000 */
[C---:B------:R-:W-:Y:S01]  /*17e60*/  FMUL.FTZ R102, R150.reuse, R102 ;  /* 0x0000006696667220 */ /* 0x040fe20000410000 */
[----:B------:R-:W3:Y:S01]  /*17e70*/  MUFU.EX2 R174, R174 ;  /* 0x000000ae00ae7308 */ /* 0x000ee20000000800 */
[----:B------:R-:W-:Y:S02]  /*17e80*/  FMUL.FTZ R103, R150, R103 ;  /* 0x0000006796677220 */ /* 0x000fe40000410000 */
[C---:B------:R-:W-:Y:S01]  /*17e90*/  FMUL.FTZ R120, R149.reuse, R120 ;  /* 0x0000007895787220 */ /* 0x040fe20000410000 */
        /* <DEDUP_REMOVED lines=23> */
[----:B------:R-:W3:Y:S01]  /*18010*/  MUFU.EX2 R178, R178 ;  /* 0x000000b200b27308 */ /* 0x000ee20000000800 */
[--C-:B------:R-:W-:Y:S02]  /*18020*/  FFMA.FTZ R184, R25, c[0x0][0x2d0], -R180.reuse ;  /* 0x0000b40019b87a23 */ /* 0x100fe400000108b4 */
[--C-:B------:R-:W-:Y:S01]  /*18030*/  FFMA.FTZ R185, R26, c[0x0][0x2d0], -R179.reuse ;  /* 0x0000b4001ab97a23 */ /* 0x100fe200000108b3 */
[----:B-1----:R-:W-:Y:S01]  /*18040*/  F2FP.BF16.PACK_AB R141, R176, R175 ;  /* 0x000000afb08d723e */ /* 0x002fe200000010ff */
[--C-:B------:R-:W-:Y:S02]  /*18050*/  FFMA.FTZ R186, R27, c[0x0][0x2d0], -R179.reuse ;  /* 0x0000b4001bba7a23 */ /* 0x100fe400000108b3 */
[--C-:B------:R-:W-:Y:S02]  /*18060*/  FFMA.FTZ R187, R28, c[0x0][0x2d0], -R180.reuse ;  /* 0x0000b4001cbb7a23 */ /* 0x100fe400000108b4 */
[--C-:B------:R-:W-:Y:S01]  /*18070*/  FFMA.FTZ R188, R29, c[0x0][0x2d0], -R180.reuse ;  /* 0x0000b4001dbc7a23 */ /* 0x100fe200000108b4 */
[----:B------:R-:W-:Y:S01]  /*18080*/  MUFU.EX2 R183, R183 ;  /* 0x000000b700b77308 */ /* 0x000fe20000000800 */
[----:B------:R-:W-:Y:S02]  /*18090*/  FFMA.FTZ R180, R45, c[0x0][0x2d0], -R180 ;  /* 0x0000b4002db47a23 */ /* 0x000fe400000108b4 */
[--C-:B------:R-:W-:Y:S02]  /*180a0*/  FFMA.FTZ R189, R30, c[0x0][0x2d0], -R179.reuse ;  /* 0x0000b4001ebd7a23 */ /* 0x100fe400000108b3 */
[--C-:B------:R-:W-:Y:S02]  /*180b0*/  FFMA.FTZ R190, R31, c[0x0][0x2d0], -R179.reuse ;  /* 0x0000b4001fbe7a23 */ /* 0x100fe400000108b3 */
[----:B------:R-:W-:Y:S02]  /*180c0*/  FFMA.FTZ R179, R47, c[0x0][0x2d0], -R179 ;  /* 0x0000b4002fb37a23 */ /* 0x000fe400000108b3 */
[----:B------:R-:W-:Y:S01]  /*180d0*/  LDSM.16.MT88.4 R44, [R212+0x2c80] ;  /* 0x002c8000d42c783b */ /* 0x000fe20000004200 */
[C---:B------:R-:W-:Y:S01]  /*180e0*/  FMUL.FTZ R92, R149.reuse, R92 ;  /* 0x0000005c955c7220 */ /* 0x040fe20000410000 */
[----:B------:R-:W1:Y:S01]  /*180f0*/  MUFU.EX2 R184, R184 ;  /* 0x000000b800b87308 */ /* 0x000e620000000800 */
[----:B------:R-:W-:Y:S01]  /*18100*/  FMUL.FTZ R93, R149, R93 ;  /* 0x0000005d955d7220 */ /* 0x000fe20000410000 */
[----:B---3--:R-:W-:Y:S01]  /*18110*/  F2FP.BF16.PACK_AB R143, R178, R177 ;  /* 0x000000b1b28f723e */ /* 0x008fe200000010ff */
[C---:B------:R-:W-:Y:S02]  /*18120*/  FMUL.FTZ R94, R148.reuse, R94 ;  /* 0x0000005e945e7220 */ /* 0x040fe40000410000 */
[----:B------:R-:W-:Y:S02]  /*18130*/  FMUL.FTZ R95, R148, R95 ;  /* 0x0000005f945f7220 */ /* 0x000fe40000410000 */
[C---:B------:R-:W-:Y:S02]  /*18140*/  FMUL.FTZ R96, R151.reuse, R96 ;  /* 0x0000006097607220 */ /* 0x040fe40000410000 */
[C---:B------:R-:W-:Y:S01]  /*18150*/  HMMA.16816.F32.BF16 R8, R140.reuse, R156, R8 ;  /* 0x0000009c8c08723c */ /* 0x040fe20000041808 */
[----:B------:R-:W-:Y:S03]  /*18160*/  MUFU.EX2 R185, R185 ;  /* 0x000000b900b97308 */ /* 0x000fe60000000800 */
[----:B------:R-:W-:Y:S02]  /*18170*/  FMUL.FTZ R97, R151, R97 ;  /* 0x0000006197617220 */ /* 0x000fe40000410000 */
[----:B------:R-:W-:Y:S02]  /*18180*/  FMUL.FTZ R98, R150, R98 ;  /* 0x0000006296627220 */ /* 0x000fe40000410000 */
[-C--:B------:R-:W-:Y:S03]  /*18190*/  HMMA.16816.F32.BF16 R12, R140, R158.reuse, R12 ;  /* 0x0000009e8c0c723c */ /* 0x080fe6000004180c */
[----:B------:R-:W3:Y:S01]  /*181a0*/  MUFU.EX2 R186, R186 ;  /* 0x000000ba00ba7308 */ /* 0x000ee20000000800 */
[--C-:B------:R-:W-:Y:S02]  /*181b0*/  FFMA.FTZ R156, R20, c[0x0][0x2d0], -R182.reuse ;  /* 0x0000b400149c7a23 */ /* 0x100fe400000108b6 */
[----:B------:R-:W-:Y:S01]  /*181c0*/  FMUL.FTZ R20, R149, R128 ;  /* 0x0000008095147220 */ /* 0x000fe20000410000 */
[----:B-1----:R-:W-:Y:S01]  /*181d0*/  F2FP.BF16.PACK_AB R28, R184, R183 ;  /* 0x000000b7b81c723e */ /* 0x002fe200000010ff */
[C---:B------:R-:W-:Y:S04]  /*181e0*/  HMMA.16816.F32.BF16 R16, R144.reuse, R158, R16 ;  /* 0x0000009e9010723c */ /* 0x040fe80000041810 */
[--C-:B------:R-:W-:Y:S01]  /*181f0*/  FFMA.FTZ R157, R21, c[0x0][0x2d0], -R182.reuse ;  /* 0x0000b400159d7a23 */ /* 0x100fe200000108b6 */
[----:B------:R-:W-:Y:S01]  /*18200*/  MUFU.EX2 R156, R156 ;  /* 0x0000009c009c7308 */ /* 0x000fe20000000800 */
[C---:B------:R-:W-:Y:S02]  /*18210*/  FMUL.FTZ R21, R149.reuse, R129 ;  /* 0x0000008195157220 */ /* 0x040fe40000410000 */
[-C--:B------:R-:W-:Y:S04]  /*18220*/  HMMA.16816.F32.BF16 R100, R144, R160.reuse, R100 ;  /* 0x000000a09064723c */ /* 0x080fe80000041864 */
[C---:B------:R-:W-:Y:S02]  /*18230*/  FMUL.FTZ R104, R149.reuse, R104 ;  /* 0x0000006895687220 */ /* 0x040fe40000410000 */
[----:B------:R-:W-:Y:S01]  /*18240*/  FMUL.FTZ R105, R149, R105 ;  /* 0x0000006995697220 */ /* 0x000fe20000410000 */
[----:B------:R-:W1:Y:S01]  /*18250*/  MUFU.EX2 R157, R157 ;  /* 0x0000009d009d7308 */ /* 0x000e620000000800 */
[C---:B------:R-:W-:Y:S04]  /*18260*/  FMUL.FTZ R106, R148.reuse, R106 ;  /* 0x0000006a946a7220 */ /* 0x040fe80000410000 */
[----:B------:R-:W-:Y:S01]  /*18270*/  FMUL.FTZ R107, R148, R107 ;  /* 0x0000006b946b7220 */ /* 0x000fe20000410000 */
[----:B---3--:R-:W-:Y:S01]  /*18280*/  F2FP.BF16.PACK_AB R29, R186, R185 ;  /* 0x000000b9ba1d723e */ /* 0x008fe200000010ff */
[--C-:B------:R-:W-:Y:S02]  /*18290*/  FFMA.FTZ R158, R22, c[0x0][0x2d0], -R181.reuse ;  /* 0x0000b400169e7a23 */ /* 0x100fe400000108b5 */
[C---:B------:R-:W-:Y:S01]  /*182a0*/  FMUL.FTZ R22, R148.reuse, R130 ;  /* 0x0000008294167220 */ /* 0x040fe20000410000 */
[----:B------:R-:W-:Y:S01]  /*182b0*/  MUFU.EX2 R187, R187 ;  /* 0x000000bb00bb7308 */ /* 0x000fe20000000800 */
[--C-:B------:R-:W-:Y:S01]  /*182c0*/  FFMA.FTZ R159, R23, c[0x0][0x2d0], -R181.reuse ;  /* 0x0000b400179f7a23 */ /* 0x100fe200000108b5 */
[C---:B------:R-:W-:Y:S04]  /*182d0*/  HMMA.16816.F32.BF16 R104, R140.reuse, R160, R104 ;  /* 0x000000a08c68723c */ /* 0x040fe80000041868 */
[C---:B------:R-:W-:Y:S02]  /*182e0*/  FMUL.FTZ R108, R149.reuse, R108 ;  /* 0x0000006c956c7220 */ /* 0x040fe40000410000 */
[----:B------:R-:W-:Y:S02]  /*182f0*/  FMUL.FTZ R109, R149, R109 ;  /* 0x0000006d956d7220 */ /* 0x000fe40000410000 */
[C---:B------:R-:W-:Y:S01]  /*18300*/  FMUL.FTZ R110, R148.reuse, R110 ;  /* 0x0000006e946e7220 */ /* 0x040fe20000410000 */
[----:B------:R-:W-:Y:S03]  /*18310*/  MUFU.EX2 R158, R158 ;  /* 0x0000009e009e7308 */ /* 0x000fe60000000800 */
[C---:B------:R-:W-:Y:S01]  /*18320*/  FMUL.FTZ R111, R148.reuse, R111 ;  /* 0x0000006f946f7220 */ /* 0x040fe20000410000 */
[----:B-1----:R-:W-:Y:S01]  /*18330*/  F2FP.BF16.PACK_AB R24, R157, R156 ;  /* 0x0000009c9d18723e */ /* 0x002fe200000010ff */
[----:B------:R-:W-:Y:S02]  /*18340*/  FMUL.FTZ R23, R148, R131 ;  /* 0x0000008394177220 */ /* 0x000fe40000410000 */
[----:B------:R-:W1:Y:S01]  /*18350*/  LDSM.16.MT88.4 R128, [R214+0x3080] ;  /* 0x00308000d680783b */ /* 0x000e620000004200 */
[--C-:B------:R-:W-:Y:S02]  /*18360*/  FFMA.FTZ R160, R32, c[0x0][0x2d0], -R182.reuse ;  /* 0x0000b40020a07a23 */ /* 0x100fe400000108b6 */
[-C--:B------:R-:W-:Y:S01]  /*18370*/  HMMA.16816.F32.BF16 R108, R140, R162.reuse, R108 ;  /* 0x000000a28c6c723c */ /* 0x080fe2000004186c */
[----:B------:R-:W3:Y:S02]  /*18380*/  MUFU.EX2 R159, R159 ;  /* 0x0000009f009f7308 */ /* 0x000ee40000000800 */
[C---:B------:R-:W-:Y:S02]  /*18390*/  FMUL.FTZ R112, R151.reuse, R112 ;  /* 0x0000007097707220 */ /* 0x040fe40000410000 */
[----:B------:R-:W-:Y:S02]  /*183a0*/  FMUL.FTZ R113, R151, R113 ;  /* 0x0000007197717220 */ /* 0x000fe40000410000 */
[C---:B------:R-:W-:Y:S02]  /*183b0*/  FMUL.FTZ R114, R150.reuse, R114 ;  /* 0x0000007296727220 */ /* 0x040fe40000410000 */
[C---:B------:R-:W-:Y:S02]  /*183c0*/  FMUL.FTZ R115, R150.reuse, R115 ;  /* 0x0000007396737220 */ /* 0x040fe40000410000 */
[----:B------:R-:W-:Y:S01]  /*183d0*/  MUFU.EX2 R160, R160 ;  /* 0x000000a000a07308 */ /* 0x000fe20000000800 */
[--C-:B------:R-:W-:Y:S02]  /*183e0*/  FFMA.FTZ R161, R33, c[0x0][0x2d0], -R182.reuse ;  /* 0x0000b40021a17a23 */ /* 0x100fe400000108b6 */
[----:B------:R-:W-:Y:S02]  /*183f0*/  FFMA.FTZ R182, R49, c[0x0][0x2d0], -R182 ;  /* 0x0000b40031b67a23 */ /* 0x000fe400000108b6 */
[C---:B------:R-:W-:Y:S04]  /*18400*/  HMMA.16816.F32.BF16 R112, R144.reuse, R162, R112 ;  /* 0x000000a29070723c */ /* 0x040fe80000041870 */
[----:B------:R-:W-:Y:S01]  /*18410*/  FMUL.FTZ R99, R150, R99 ;  /* 0x0000006396637220 */ /* 0x000fe20000410000 */
[----:B------:R-:W5:Y:S01]  /*18420*/  MUFU.EX2 R161, R161 ;  /* 0x000000a100a17308 */ /* 0x000f620000000800 */
[----:B------:R-:W-:Y:S02]  /*18430*/  FMUL.FTZ R64, R151, R64 ;  /* 0x0000004097407220 */ /* 0x000fe40000410000 */
[-C--:B----4-:R-:W-:Y:S04]  /*18440*/  HMMA.16816.F32.BF16 R116, R144, R132.reuse, R116 ;  /* 0x000000849074723c */ /* 0x090fe80000041874 */
[--C-:B------:R-:W-:Y:S01]  /*18450*/  FFMA.FTZ R162, R34, c[0x0][0x2d0], -R181.reuse ;  /* 0x0000b40022a27a23 */ /* 0x100fe200000108b5 */
[----:B---3--:R-:W-:Y:S01]  /*18460*/  F2FP.BF16.PACK_AB R25, R159, R158 ;  /* 0x0000009e9f19723e */ /* 0x008fe200000010ff */
[--C-:B------:R-:W-:Y:S01]  /*18470*/  FFMA.FTZ R163, R35, c[0x0][0x2d0], -R181.reuse ;  /* 0x0000b40023a37a23 */ /* 0x100fe200000108b5 */
[----:B------:R-:W3:Y:S01]  /*18480*/  MUFU.EX2 R188, R188 ;  /* 0x000000bc00bc7308 */ /* 0x000ee20000000800 */
[C---:B------:R-:W-:Y:S01]  /*18490*/  HMMA.16816.F32.BF16 R120, R140.reuse, R132, R120 ;  /* 0x000000848c78723c */ /* 0x040fe20000041878 */
[----:B------:R-:W4:Y:S03]  /*184a0*/  LDSM.16.MT88.4 R32, [R212+0x3080] ;  /* 0x00308000d420783b */ /* 0x000f260000004200 */
[----:B------:R-:W-:Y:S02]  /*184b0*/  FFMA.FTZ R181, R51, c[0x0][0x2d0], -R181 ;  /* 0x0000b40033b57a23 */ /* 0x000fe400000108b5 */
[----:B------:R-:W-:Y:S02]  /*184c0*/  FMUL.FTZ R65, R151, R65 ;  /* 0x0000004197417220 */ /* 0x000fe40000410000 */
[-C--:B------:R-:W-:Y:S01]  /*184d0*/  HMMA.16816.F32.BF16 R20, R140, R134.reuse, R20 ;  /* 0x000000868c14723c */ /* 0x080fe20000041814 */
[----:B------:R-:W-:Y:S01]  /*184e0*/  LDSM.16.MT88.4 R48, [R214+0x3880] ;  /* 0x00388000d630783b */ /* 0x000fe20000004200 */
[----:B------:R-:W-:Y:S02]  /*184f0*/  MUFU.EX2 R162, R162 ;  /* 0x000000a200a27308 */ /* 0x000fe40000000800 */
[C---:B------:R-:W-:Y:S01]  /*18500*/  FMUL.FTZ R66, R150.reuse, R66 ;  /* 0x0000004296427220 */ /* 0x040fe20000410000 */
[----:B-----5:R-:W-:Y:S01]  /*18510*/  F2FP.BF16.PACK_AB R26, R161, R160 ;  /* 0x000000a0a11a723e */ /* 0x020fe200000010ff */
[----:B------:R-:W-:Y:S02]  /*18520*/  FMUL.FTZ R67, R150, R67 ;  /* 0x0000004396437220 */ /* 0x000fe40000410000 */
[C---:B------:R-:W-:Y:S01]  /*18530*/  HMMA.16816.F32.BF16 R124, R144.reuse, R134, R124 ;  /* 0x00000086907c723c */ /* 0x040fe2000004187c */
[----:B------:R-:W-:Y:S03]  /*18540*/  LDSM.16.MT88.4 R132, [R212+0x1c80] ;  /* 0x001c8000d484783b */ /* 0x000fe60000004200 */
[C---:B------:R-:W-:Y:S01]  /*18550*/  FMUL.FTZ R52, R151.reuse, R52 ;  /* 0x0000003497347220 */ /* 0x040fe20000410000 */
[----:B------:R-:W5:Y:S01]  /*18560*/  MUFU.EX2 R163, R163 ;  /* 0x000000a300a37308 */ /* 0x000f620000000800 */
[----:B------:R-:W-:Y:S01]  /*18570*/  FMUL.FTZ R53, R151, R53 ;  /* 0x0000003597357220 */ /* 0x000fe20000410000 */
[----:B---3--:R-:W-:Y:S01]  /*18580*/  F2FP.BF16.PACK_AB R30, R188, R187 ;  /* 0x000000bbbc1e723e */ /* 0x008fe200000010ff */
[C---:B------:R-:W-:Y:S04]  /*18590*/  FMUL.FTZ R54, R150.reuse, R54 ;  /* 0x0000003696367220 */ /* 0x040fe80000410000 */
[----:B------:R-:W-:Y:S02]  /*185a0*/  FMUL.FTZ R55, R150, R55 ;  /* 0x0000003796377220 */ /* 0x000fe40000410000 */
[C---:B------:R-:W-:Y:S01]  /*185b0*/  FMUL.FTZ R60, R149.reuse, R60 ;  /* 0x0000003c953c7220 */ /* 0x040fe20000410000 */
[----:B------:R-:W-:Y:S01]  /*185c0*/  MUFU.EX2 R189, R189 ;  /* 0x000000bd00bd7308 */ /* 0x000fe20000000800 */
[C---:B------:R-:W-:Y:S02]  /*185d0*/  FMUL.FTZ R61, R149.reuse, R61 ;  /* 0x0000003d953d7220 */ /* 0x040fe40000410000 */
[C---:B------:R-:W-:Y:S01]  /*185e0*/  FMUL.FTZ R62, R148.reuse, R62 ;  /* 0x0000003e943e7220 */ /* 0x040fe20000410000 */
[-C--:B--2---:R-:W-:Y:S03]  /*185f0*/  HMMA.16816.F32.BF16 R52, R144, R136.reuse, R52 ;  /* 0x000000889034723c */ /* 0x084fe60000041834 */
[C---:B------:R-:W-:Y:S02]  /*18600*/  FMUL.FTZ R56, R149.reuse, R56 ;  /* 0x0000003895387220 */ /* 0x040fe40000410000 */
[----:B------:R-:W-:Y:S01]  /*18610*/  FMUL.FTZ R57, R149, R57 ;  /* 0x0000003995397220 */ /* 0x000fe20000410000 */
[----:B------:R-:W2:Y:S01]  /*18620*/  MUFU.EX2 R190, R190 ;  /* 0x000000be00be7308 */ /* 0x000ea20000000800 */
[C---:B------:R-:W-:Y:S02]  /*18630*/  FMUL.FTZ R58, R148.reuse, R58 ;  /* 0x0000003a943a7220 */ /* 0x040fe40000410000 */
[C---:B------:R-:W-:Y:S03]  /*18640*/  FMUL.FTZ R59, R148.reuse, R59 ;  /* 0x0000003b943b7220 */ /* 0x040fe60000410000 */
[----:B-----5:R-:W-:Y:S01]  /*18650*/  F2FP.BF16.PACK_AB R27, R163, R162 ;  /* 0x000000a2a31b723e */ /* 0x020fe200000010ff */
[----:B------:R-:W-:Y:S02]  /*18660*/  FMUL.FTZ R63, R148, R63 ;  /* 0x0000003f943f7220 */ /* 0x000fe40000410000 */
[----:B------:R-:W-:Y:S01]  /*18670*/  FFMA.FTZ R164, R151, R242, R164 ;  /* 0x000000f297a47223 */ /* 0x000fe200000100a4 */
[C---:B------:R-:W-:Y:S01]  /*18680*/  HMMA.16816.F32.BF16 R56, R140.reuse, R136, R56 ;  /* 0x000000888c38723c */ /* 0x040fe20000041838 */
[----:B------:R-:W3:Y:S03]  /*18690*/  MUFU.EX2 R191, R191 ;  /* 0x000000bf00bf7308 */ /* 0x000ee60000000800 */
[----:B------:R-:W-:Y:S02]  /*186a0*/  FFMA.FTZ R166, R150, R241, R166 ;  /* 0x000000f196a67223 */ /* 0x000fe400000100a6 */
[----:B------:R-:W-:Y:S02]  /*186b0*/  FFMA.FTZ R153, R149, R240, R153 ;  /* 0x000000f095997223 */ /* 0x000fe40000010099 */
[-C--:B------:R-:W-:Y:S03]  /*186c0*/  HMMA.16816.F32.BF16 R60, R140, R138.reuse, R60 ;  /* 0x0000008a8c3c723c */ /* 0x080fe6000004183c */
[----:B------:R-:W-:Y:S01]  /*186d0*/  MUFU.EX2 R192, R192 ;  /* 0x000000c000c07308 */ /* 0x000fe20000000800 */
[----:B------:R-:W-:Y:S01]  /*186e0*/  FFMA.FTZ R175, R148, R235, R175 ;  /* 0x000000eb94af7223 */ /* 0x000fe200000100af */
[----:B--2---:R-:W-:Y:S01]  /*186f0*/  F2FP.BF16.PACK_AB R31, R190, R189 ;  /* 0x000000bdbe1f723e */ /* 0x004fe200000010ff */
[----:B------:R-:W-:Y:S02]  /*18700*/  FADD.FTZ R164, R165, R164 ;  /* 0x000000a4a5a47221 */ /* 0x000fe40000010000 */
[C---:B------:R-:W-:Y:S04]  /*18710*/  HMMA.16816.F32.BF16 R64, R144.reuse, R138, R64 ;  /* 0x0000008a9040723c */ /* 0x040fe80000041840 */
[----:B------:R-:W-:Y:S01]  /*18720*/  FADD.FTZ R166, R167, R166 ;  /* 0x000000a6a7a67221 */ /* 0x000fe20000010000 */
[----:B------:R-:W2:Y:S01]  /*18730*/  MUFU.EX2 R193, R193 ;  /* 0x000000c100c17308 */ /* 0x000ea20000000800 */
[----:B------:R-:W-:Y:S02]  /*18740*/  FADD.FTZ R153, R172, R153 ;  /* 0x00000099ac997221 */ /* 0x000fe40000010000 */
[-C--:B-1----:R-:W-:Y:S04]  /*18750*/  HMMA.16816.F32.BF16 R68, R144, R128.reuse, R68 ;  /* 0x000000809044723c */ /* 0x082fe80000041844 */
[----:B------:R-:W-:Y:S02]  /*18760*/  FADD.FTZ R175, R176, R175 ;  /* 0x000000afb0af7221 */ /* 0x000fe40000010000 */
[----:B------:R-:W-:Y:S01]  /*18770*/  FADD.FTZ R164, R168, R164 ;  /* 0x000000a4a8a47221 */ /* 0x000fe20000010000 */
[----:B------:R-:W-:Y:S01]  /*18780*/  MUFU.EX2 R194, R194 ;  /* 0x000000c200c27308 */ /* 0x000fe20000000800 */
[C---:B------:R-:W-:Y:S04]  /*18790*/  HMMA.16816.F32.BF16 R72, R140.reuse, R128, R72 ;  /* 0x000000808c48723c */ /* 0x040fe80000041848 */
[----:B------:R-:W-:Y:S02]  /*187a0*/  FADD.FTZ R166, R170, R166 ;  /* 0x000000a6aaa67221 */ /* 0x000fe40000010000 */
[----:B------:R-:W-:Y:S02]  /*187b0*/  FADD.FTZ R153, R173, R153 ;  /* 0x00000099ad997221 */ /* 0x000fe40000010000 */
[-C--:B------:R-:W-:Y:S01]  /*187c0*/  HMMA.16816.F32.BF16 R76, R140, R130.reuse, R76 ;  /* 0x000000828c4c723c */ /* 0x080fe2000004184c */
[----:B------:R-:W-:Y:S03]  /*187d0*/  MUFU.EX2 R195, R195 ;  /* 0x000000c300c37308 */ /* 0x000fe60000000800 */
[----:B------:R-:W-:Y:S02]  /*187e0*/  FADD.FTZ R175, R177, R175 ;  /* 0x000000afb1af7221 */ /* 0x000fe40000010000 */
[----:B------:R-:W-:Y:S02]  /*187f0*/  FADD.FTZ R164, R169, R164 ;  /* 0x000000a4a9a47221 */ /* 0x000fe40000010000 */
[C---:B------:R-:W-:Y:S01]  /*18800*/  HMMA.16816.F32.BF16 R80, R144.reuse, R130, R80 ;  /* 0x000000829050723c */ /* 0x040fe20000041850 */
[----:B------:R-:W1:Y:S02]  /*18810*/  LDSM.16.MT88.4 R128, [R214+0x1c80] ;  /* 0x001c8000d680783b */ /* 0x000e640000004200 */
[----:B------:R-:W-:Y:S01]  /*18820*/  MUFU.EX2 R182, R182 ;  /* 0x000000b600b67308 */ /* 0x000fe20000000800 */
[----:B------:R-:W-:Y:S02]  /*18830*/  FADD.FTZ R166, R171, R166 ;  /* 0x000000a6aba67221 */ /* 0x000fe40000010000 */
[----:B------:R-:W-:Y:S02]  /*18840*/  FADD.FTZ R153, R174, R153 ;  /* 0x00000099ae997221 */ /* 0x000fe40000010000 */
[-C--:B----4-:R-:W-:Y:S04]  /*18850*/  HMMA.16816.F32.BF16 R84, R144, R32.reuse, R84 ;  /* 0x000000209054723c */ /* 0x090fe80000041854 */
[----:B------:R-:W-:Y:S01]  /*18860*/  FADD.FTZ R175, R178, R175 ;  /* 0x000000afb2af7221 */ /* 0x000fe20000010000 */
[----:B------:R-:W-:Y:S01]  /*18870*/  MUFU.EX2 R196, R196 ;  /* 0x000000c400c47308 */ /* 0x000fe20000000800 */
        /* <DEDUP_REMOVED lines=8> */
[----:B------:R-:W-:Y:S01]  /*18900*/  HMMA.16816.F32.BF16 R96, R144, R34, R96 ;  /* 0x000000229060723c */ /* 0x000fe20000041860 */
[----:B------:R-:W4:Y:S01]  /*18910*/  LDSM.16.MT88.4 R32, [R214+0x2880] ;  /* 0x00288000d620783b */ /* 0x000f220000004200 */
[----:B------:R-:W5:Y:S02]  /*18920*/  MUFU.EX2 R197, R197 ;  /* 0x000000c500c57308 */ /* 0x000f640000000800 */
[----:B------:R-:W-:Y:S02]  /*18930*/  FADD.FTZ R166, R159, R166 ;  /* 0x000000a69fa67221 */ /* 0x000fe40000010000 */
[----:B------:R-:W-:Y:S02]  /*18940*/  FADD.FTZ R153, R184, R153 ;  /* 0x00000099b8997221 */ /* 0x000fe40000010000 */
[----:B------:R-:W-:Y:S01]  /*18950*/  FADD.FTZ R175, R186, R175 ;  /* 0x000000afbaaf7221 */ /* 0x000fe20000010000 */
[-C--:B-1----:R-:W-:Y:S03]  /*18960*/  HMMA.16816.F32.BF16 R4, R24, R128.reuse, R4 ;  /* 0x000000801804723c */ /* 0x082fe60000041804 */
[----:B------:R-:W-:Y:S02]  /*18970*/  MUFU.EX2 R198, R198 ;  /* 0x000000c600c67308 */ /* 0x000fe40000000800 */
[----:B------:R-:W-:Y:S02]  /*18980*/  FADD.FTZ R164, R160, R164 ;  /* 0x000000a4a0a47221 */ /* 0x000fe40000010000 */
[----:B------:R-:W-:Y:S01]  /*18990*/  FADD.FTZ R166, R162, R166 ;  /* 0x000000a6a2a67221 */ /* 0x000fe20000010000 */
[C---:B------:R-:W-:Y:S04]  /*189a0*/  HMMA.16816.F32.BF16 R8, R28.reuse, R128, R8 ;  /* 0x000000801c08723c */ /* 0x040fe80000041808 */
[----:B------:R-:W-:Y:S01]  /*189b0*/  FADD.FTZ R153, R187, R153 ;  /* 0x00000099bb997221 */ /* 0x000fe20000010000 */
[----:B------:R-:W1:Y:S01]  /*189c0*/  MUFU.EX2 R199, R199 ;  /* 0x000000c700c77308 */ /* 0x000e620000000800 */
[----:B------:R-:W-:Y:S02]  /*189d0*/  FADD.FTZ R175, R189, R175 ;  /* 0x000000afbdaf7221 */ /* 0x000fe40000010000 */
[-C--:B------:R-:W-:Y:S04]  /*189e0*/  HMMA.16816.F32.BF16 R12, R28, R130.reuse, R12 ;  /* 0x000000821c0c723c */ /* 0x080fe8000004180c */
[----:B------:R-:W-:Y:S02]  /*189f0*/  FADD.FTZ R164, R161, R164 ;  /* 0x000000a4a1a47221 */ /* 0x000fe40000010000 */
[----:B------:R-:W-:Y:S01]  /*18a00*/  FADD.FTZ R166, R163, R166 ;  /* 0x000000a6a3a67221 */ /* 0x000fe20000010000 */
[----:B------:R-:W4:Y:S01]  /*18a10*/  MUFU.EX2 R200, R200 ;  /* 0x000000c800c87308 */ /* 0x000f220000000800 */
[C---:B------:R-:W-:Y:S01]  /*18a20*/  HMMA.16816.F32.BF16 R16, R24.reuse, R130, R16 ;  /* 0x000000821810723c */ /* 0x040fe20000041810 */
[----:B------:R-:W4:Y:S03]  /*18a30*/  LDSM.16.MT88.4 R128, [R212+0x2880] ;  /* 0x00288000d480783b */ /* 0x000f260000004200 */
[----:B------:R-:W-:Y:S02]  /*18a40*/  FADD.FTZ R153, R188, R153 ;  /* 0x00000099bc997221 */ /* 0x000fe40000010000 */
[----:B------:R-:W-:Y:S02]  /*18a50*/  FADD.FTZ R175, R190, R175 ;  /* 0x000000afbeaf7221 */ /* 0x000fe40000010000 */
[-C--:B------:R-:W-:Y:S01]  /*18a60*/  HMMA.16816.F32.BF16 R100, R24, R132.reuse, R100 ;  /* 0x000000841864723c */ /* 0x080fe20000041864 */
[----:B------:R-:W4:Y:S03]  /*18a70*/  MUFU.EX2 R201, R201 ;  /* 0x000000c900c97308 */ /* 0x000f260000000800 */
[----:B---3--:R-:W-:Y:S02]  /*18a80*/  FADD.FTZ R164, R191, R164 ;  /* 0x000000a4bfa47221 */ /* 0x008fe40000010000 */
[----:B--2---:R-:W-:Y:S02]  /*18a90*/  FADD.FTZ R166, R193, R166 ;  /* 0x000000a6c1a67221 */ /* 0x004fe40000010000 */
[C---:B------:R-:W-:Y:S03]  /*18aa0*/  HMMA.16816.F32.BF16 R104, R28.reuse, R132, R104 ;  /* 0x000000841c68723c */ /* 0x040fe60000041868 */
[----:B------:R-:W-:Y:S01]  /*18ab0*/  MUFU.EX2 R180, R180 ;  /* 0x000000b400b47308 */ /* 0x000fe20000000800 */
[----:B-----5:R-:W-:Y:S02]  /*18ac0*/  FADD.FTZ R153, R197, R153 ;  /* 0x00000099c5997221 */ /* 0x020fe40000010000 */
[----:B-1----:R-:W-:Y:S02]  /*18ad0*/  FADD.FTZ R175, R199, R175 ;  /* 0x000000afc7af7221 */ /* 0x002fe40000010000 */
[-C--:B------:R-:W-:Y:S04]  /*18ae0*/  HMMA.16816.F32.BF16 R108, R28, R134.reuse, R108 ;  /* 0x000000861c6c723c */ /* 0x080fe8000004186c */
[----:B------:R-:W-:Y:S01]  /*18af0*/  FADD.FTZ R164, R192, R164 ;  /* 0x000000a4c0a47221 */ /* 0x000fe20000010000 */
[----:B------:R-:W1:Y:S01]  /*18b00*/  MUFU.EX2 R202, R202 ;  /* 0x000000ca00ca7308 */ /* 0x000e620000000800 */
[----:B------:R-:W-:Y:S02]  /*18b10*/  FADD.FTZ R166, R194, R166 ;  /* 0x000000a6c2a67221 */ /* 0x000fe40000010000 */
[C---:B------:R-:W-:Y:S01]  /*18b20*/  HMMA.16816.F32.BF16 R112, R24.reuse, R134, R112 ;  /* 0x000000861870723c */ /* 0x040fe20000041870 */
[----:B------:R-:W-:Y:S03]  /*18b30*/  LDSM.16.MT88.4 R132, [R214+0x2080] ;  /* 0x00208000d684783b */ /* 0x000fe60000004200 */
[----:B------:R-:W-:Y:S02]  /*18b40*/  FADD.FTZ R153, R198, R153 ;  /* 0x00000099c6997221 */ /* 0x000fe40000010000 */
[----:B----4-:R-:W-:Y:S01]  /*18b50*/  FADD.FTZ R175, R200, R175 ;  /* 0x000000afc8af7221 */ /* 0x010fe20000010000 */
[----:B------:R-:W2:Y:S01]  /*18b60*/  MUFU.EX2 R179, R179 ;  /* 0x000000b300b37308 */ /* 0x000ea20000000800 */
[-C--:B------:R-:W-:Y:S04]  /*18b70*/  HMMA.16816.F32.BF16 R116, R24, R32.reuse, R116 ;  /* 0x000000201874723c */ /* 0x080fe80000041874 */
[----:B------:R-:W-:Y:S02]  /*18b80*/  FADD.FTZ R164, R195, R164 ;  /* 0x000000a4c3a47221 */ /* 0x000fe40000010000 */
[----:B------:R-:W-:Y:S02]  /*18b90*/  FADD.FTZ R166, R196, R166 ;  /* 0x000000a6c4a67221 */ /* 0x000fe40000010000 */
[C---:B------:R-:W-:Y:S04]  /*18ba0*/  HMMA.16816.F32.BF16 R120, R28.reuse, R32, R120 ;  /* 0x000000201c78723c */ /* 0x040fe80000041878 */
[----:B------:R-:W-:Y:S02]  /*18bb0*/  FADD.FTZ R153, R201, R153 ;  /* 0x00000099c9997221 */ /* 0x000fe40000010000 */
[----:B-1----:R-:W-:Y:S02]  /*18bc0*/  FADD.FTZ R175, R202, R175 ;  /* 0x000000afcaaf7221 */ /* 0x002fe40000010000 */
[-C--:B------:R-:W-:Y:S04]  /*18bd0*/  HMMA.16816.F32.BF16 R20, R28, R34.reuse, R20 ;  /* 0x000000221c14723c */ /* 0x080fe80000041814 */
[----:B------:R-:W-:Y:S02]  /*18be0*/  FADD.FTZ R242, R182, R164 ;  /* 0x000000a4b6f27221 */ /* 0x000fe40000010000 */
[----:B------:R-:W-:Y:S02]  /*18bf0*/  FADD.FTZ R241, R181, R166 ;  /* 0x000000a6b5f17221 */ /* 0x000fe40000010000 */
[C---:B------:R-:W-:Y:S01]  /*18c00*/  HMMA.16816.F32.BF16 R124, R24.reuse, R34, R124 ;  /* 0x00000022187c723c */ /* 0x040fe2000004187c */
[----:B------:R-:W1:Y:S03]  /*18c10*/  LDSM.16.MT88.4 R32, [R212+0x3480] ;  /* 0x00348000d420783b */ /* 0x000e660000004200 */
[----:B------:R-:W-:Y:S01]  /*18c20*/  FADD.FTZ R240, R180, R153 ;  /* 0x00000099b4f07221 */ /* 0x000fe20000010000 */
[----:B------:R-:W-:Y:S01]  /*18c30*/  MOV R153, R152 ;  /* 0x0000009800997202 */ /* 0x000fe20000000f00 */
[----:B--2---:R-:W-:Y:S02]  /*18c40*/  FADD.FTZ R235, R179, R175 ;  /* 0x000000afb3eb7221 */ /* 0x004fe40000010000 */
[-C--:B------:R-:W-:Y:S08]  /*18c50*/  HMMA.16816.F32.BF16 R52, R24, R128.reuse, R52 ;  /* 0x000000801834723c */ /* 0x080ff00000041834 */
[C---:B------:R-:W-:Y:S08]  /*18c60*/  HMMA.16816.F32.BF16 R56, R28.reuse, R128, R56 ;  /* 0x000000801c38723c */ /* 0x040ff00000041838 */
[-C--:B------:R-:W-:Y:S08]  /*18c70*/  HMMA.16816.F32.BF16 R60, R28, R130.reuse, R60 ;  /* 0x000000821c3c723c */ /* 0x080ff0000004183c */
[C---:B------:R-:W-:Y:S08]  /*18c80*/  HMMA.16816.F32.BF16 R64, R24.reuse, R130, R64 ;  /* 0x000000821840723c */ /* 0x040ff00000041840 */
[-C--:B------:R-:W-:Y:S08]  /*18c90*/  HMMA.16816.F32.BF16 R68, R24, R36.reuse, R68 ;  /* 0x000000241844723c */ /* 0x080ff00000041844 */
[C---:B------:R-:W-:Y:S08]  /*18ca0*/  HMMA.16816.F32.BF16 R72, R28.reuse, R36, R72 ;  /* 0x000000241c48723c */ /* 0x040ff00000041848 */
[-C--:B------:R-:W-:Y:S08]  /*18cb0*/  HMMA.16816.F32.BF16 R76, R28, R38.reuse, R76 ;  /* 0x000000261c4c723c */ /* 0x080ff0000004184c */
[C---:B------:R-:W-:Y:S01]  /*18cc0*/  HMMA.16816.F32.BF16 R80, R24.reuse, R38, R80 ;  /* 0x000000261850723c */ /* 0x040fe20000041850 */
[----:B------:R-:W2:Y:S07]  /*18cd0*/  LDSM.16.MT88.4 R36, [R212+0x2080] ;  /* 0x00208000d424783b */ /* 0x000eae0000004200 */
[-C--:B-1----:R-:W-:Y:S08]  /*18ce0*/  HMMA.16816.F32.BF16 R84, R24, R32.reuse, R84 ;  /* 0x000000201854723c */ /* 0x082ff00000041854 */
[C---:B------:R-:W-:Y:S08]  /*18cf0*/  HMMA.16816.F32.BF16 R88, R28.reuse, R32, R88 ;  /* 0x000000201c58723c */ /* 0x040ff00000041858 */
[-C--:B------:R-:W-:Y:S07]  /*18d00*/  HMMA.16816.F32.BF16 R92, R28, R34.reuse, R92 ;  /* 0x000000221c5c723c */ /* 0x080fee000004185c */
[----:B------:R-:W-:Y:S01]  /*18d10*/  F2FP.BF16.PACK_AB R28, R198, R197 ;  /* 0x000000c5c61c723e */ /* 0x000fe200000010ff */
[----:B------:R-:W-:Y:S01]  /*18d20*/  HMMA.16816.F32.BF16 R96, R24, R34, R96 ;  /* 0x000000221860723c */ /* 0x000fe20000041860 */
[----:B------:R-:W1:Y:S03]  /*18d30*/  LDSM.16.MT88.4 R32, [R212+0x3880] ;  /* 0x00388000d420783b */ /* 0x000e660000004200 */
[----:B------:R-:W-:Y:S02]  /*18d40*/  F2FP.BF16.PACK_AB R29, R200, R199 ;  /* 0x000000c7c81d723e */ /* 0x000fe400000010ff */
[----:B------:R-:W-:Y:S02]  /*18d50*/  F2FP.BF16.PACK_AB R30, R180, R201 ;  /* 0x000000c9b41e723e */ /* 0x000fe400000010ff */
[----:B------:R-:W-:Y:S04]  /*18d60*/  F2FP.BF16.PACK_AB R24, R192, R191 ;  /* 0x000000bfc018723e */ /* 0x000fe800000010ff */
[----:B------:R-:W-:Y:S02]  /*18d70*/  F2FP.BF16.PACK_AB R25, R194, R193 ;  /* 0x000000c1c219723e */ /* 0x000fe400000010ff */
[----:B------:R-:W-:Y:S02]  /*18d80*/  F2FP.BF16.PACK_AB R26, R182, R195 ;  /* 0x000000c3b61a723e */ /* 0x000fe400000010ff */
[----:B------:R-:W-:Y:S02]  /*18d90*/  F2FP.BF16.PACK_AB R27, R181, R196 ;  /* 0x000000c4b51b723e */ /* 0x000fe400000010ff */
[----:B------:R-:W-:Y:S05]  /*18da0*/  F2FP.BF16.PACK_AB R31, R179, R202 ;  /* 0x000000cab31f723e */ /* 0x000fea00000010ff */
[-C--:B------:R-:W-:Y:S08]  /*18db0*/  HMMA.16816.F32.BF16 R144, R24, R132.reuse, R4 ;  /* 0x000000841890723c */ /* 0x080ff00000041804 */
        /* <DEDUP_REMOVED lines=24> */
.L_x_493:
[----:B------:R-:W-:-:S13]  /*18f40*/  ISETP.GE.AND P0, PT, R243, R227, PT ;  /* 0x000000e3f300720c */ /* 0x000fda0003f06270 */
[----:B------:R-:W-:Y:S05]  /*18f50*/  @!P0 BRA `(.L_x_497) ;  /* 0x00003d0000008947 */ /* 0x000fea0003800000 */
[----:B------:R-:W-:Y:S01]  /*18f60*/  IADD3 R245, P0, R228, 0x20, RZ ;  /* 0x00000020e4f57810 */ /* 0x000fe20007f1e0ff */
        /* <DEDUP_REMOVED lines=18> */
.L_x_515:
[----:B------:R-:W-:Y:S04]  /*19090*/  DEPBAR.LE SB0, 0x0 ;  /* 0x000080000000791a */ /* 0x000fe80000000000 */
[----:B------:R-:W-:Y:S01]  /*190a0*/  BAR.SYNC.DEFER_BLOCKING 0x0 ;  /* 0x0000000000007b1d */ /* 0x000fe20000010000 */
[----:B------:R-:W-:Y:S01]  /*190b0*/  SHF.R.S32.HI R2, RZ, 0x1f, R243 ;  /* 0x0000001fff027819 */ /* 0x000fe200000114f3 */
[----:B------:R-:W-:Y:S01]  /*190c0*/  IMAD R0, R243, UR5, RZ ;  /* 0x00000005f3007c24 */ /* 0x000fe2000f8e02ff */
        /* <DEDUP_REMOVED lines=8> */
[C---:B------:R-:W-:Y:S01]  /*19150*/  IMAD.X R2, R0.reuse, 0x1, R237, P0 ;  /* 0x0000000100027824 */ /* 0x040fe200000e06ed */
        /* <DEDUP_REMOVED lines=17> */
[C---:B------:R-:W-:Y:S04]  /*19270*/  @!P1 IADD3 R12, P0, R3.reuse, R228, RZ ;  /* 0x000000e4030c9210 */ /* 0x040fe80007f1e0ff */
[----:B------:R-:W-:Y:S01]  /*19280*/  LDSM.16.M88.4 R156, [R213+0x6080] ;  /* 0x00608000d59c783b */ /* 0x000fe20000000200 */
[----:B------:R-:W-:Y:S01]  /*19290*/  @!P1 IMAD.X R2, R0, 0x1, R237, P0 ;  /* 0x0000000100029824 */ /* 0x000fe200000e06ed */
[C---:B------:R-:W-:Y:S04]  /*192a0*/  @!P1 LEA R36, P0, R12.reuse, c[0x0][0x1f8], 0x1 ;  /* 0x00007e000c249a11 */ /* 0x040fe800078008ff */
[----:B------:R-:W-:Y:S01]  /*192b0*/  @!P1 LEA.HI.X R37, R12, c[0x0][0x1fc], R2, 0x1, P0 ;  /* 0x00007f000c259a11 */ /* 0x000fe200000f0c02 */
[----:B------:R-:W5:Y:S01]  /*192c0*/  LDSM.16.M88.4 R160, [R215] ;  /* 0x00000000d7a0783b */ /* 0x000f620000000200 */
[C---:B------:R-:W-:Y:S01]  /*192d0*/  @!P1 IADD3 R20, P0, R3.reuse, R245, RZ ;  /* 0x000000f503149210 */ /* 0x040fe20007f1e0ff */
[-C--:B-1----:R-:W-:Y:S05]  /*192e0*/  HMMA.16816.F32.BF16 R4, R48, R16.reuse, RZ ;  /* 0x000000103004723c */ /* 0x082fea00000418ff */
[----:B------:R-:W1:Y:S01]  /*192f0*/  LDSM.16.M88.4 R164, [R213+0x7080] ;  /* 0x00708000d5a4783b */ /* 0x000e620000000200 */
[----:B------:R-:W-:Y:S01]  /*19300*/  @!P1 IMAD.X R2, R0, 0x1, R203, P0 ;  /* 0x0000000100029824 */ /* 0x000fe200000e06cb */
        /* <DEDUP_REMOVED lines=20> */
[----:B------:R4:W-:Y:S07]  /*19450*/  @!P1 LDGSTS.E.BYPASS.LTC128B.128 [R230+0x2080], [R36.64], !P5 ;  /* 0x0208000024e69fae */ /* 0x0009ee000e901d4c */
[----:B------:R3:W-:Y:S01]  /*19460*/  @!P1 LDGSTS.E.BYPASS.LTC128B.128 [R230+0x2c80], [R40.64], !P4 ;  /* 0x02c8000028e69fae */ /* 0x0007e2000e101d4c */
[-C--:B-1----:R-:W-:Y:S06]  /*19470*/  HMMA.16816.F32.BF16 R28, R44, R34.reuse, RZ ;  /* 0x000000222c1c723c */ /* 0x082fec00000418ff */
[----:B------:R1:W-:Y:S02]  /*19480*/  @!P1 LDGSTS.E.BYPASS.LTC128B.128 [R230+0x3880], [R2.64], !P3 ;  /* 0x0388000002e69fae */ /* 0x0003e4000d901d4c */
[C---:B------:R-:W-:Y:S05]  /*19490*/  HMMA.16816.F32.BF16 R32, R48.reuse, R34, RZ ;  /* 0x000000223020723c */ /* 0x040fea00000418ff */
[----:B------:R-:W-:Y:S03]  /*194a0*/  LDSM.16.M88.4 R176, [R217+0x8080] ;  /* 0x00808000d9b0783b */ /* 0x000fe60000000200 */
[-C--:B----4-:R-:W-:Y:S04]  /*194b0*/  HMMA.16816.F32.BF16 R36, R48, R152.reuse, RZ ;  /* 0x000000983024723c */ /* 0x090fe800000418ff */
[----:B------:R-:W0:Y:S04]  /*194c0*/  LDGDEPBAR ;  /* 0x00000000000079af */ /* 0x000e280000000000 */
[C---:B---3--:R-:W-:Y:S03]  /*194d0*/  HMMA.16816.F32.BF16 R40, R44.reuse, R152, RZ ;  /* 0x000000982c28723c */ /* 0x048fe600000418ff */
[----:B------:R-:W3:Y:S05]  /*194e0*/  LDSM.16.M88.4 R180, [R216+0x4880] ;  /* 0x00488000d8b4783b */ /* 0x000eea0000000200 */
[-C--:B------:R-:W-:Y:S02]  /*194f0*/  HMMA.16816.F32.BF16 R44, R44, R154.reuse, RZ ;  /* 0x0000009a2c2c723c */ /* 0x080fe400000418ff */
[----:B------:R-:W4:Y:S06]  /*19500*/  LDSM.16.M88.4 R184, [R217+0x9080] ;  /* 0x00908000d9b8783b */ /* 0x000f2c0000000200 */
[----:B------:R-:W-:Y:S01]  /*19510*/  HMMA.16816.F32.BF16 R48, R48, R154, RZ ;  /* 0x0000009a3030723c */ /* 0x000fe200000418ff */
[----:B------:R-:W1:Y:S07]  /*19520*/  LDSM.16.M88.4 R152, [R216+0x4c80] ;  /* 0x004c8000d898783b */ /* 0x000e6e0000000200 */
[-C--:B-----5:R-:W-:Y:S01]  /*19530*/  HMMA.16816.F32.BF16 R4, R156, R160.reuse, R4 ;  /* 0x000000a09c04723c */ /* 0x0a0fe20000041804 */
[----:B------:R-:W5:Y:S07]  /*19540*/  LDSM.16.M88.4 R188, [R216+0x5080] ;  /* 0x00508000d8bc783b */ /* 0x000f6e0000000200 */
[C---:B------:R-:W-:Y:S01]  /*19550*/  HMMA.16816.F32.BF16 R8, R164.reuse, R160, R8 ;  /* 0x000000a0a408723c */ /* 0x040fe20000041808 */
[----:B------:R-:W-:Y:S07]  /*19560*/  LDSM.16.M88.4 R192, [R209] ;  /* 0x00000000d1c0783b */ /* 0x000fee0000000200 */
[-C--:B------:R-:W-:Y:S01]  /*19570*/  HMMA.16816.F32.BF16 R12, R164, R162.reuse, R12 ;  /* 0x000000a2a40c723c */ /* 0x080fe2000004180c */
[----:B------:R-:W-:Y:S07]  /*19580*/  LDSM.16.M88.4 R196, [R213+0x9080] ;  /* 0x00908000d5c4783b */ /* 0x000fee0000000200 */
[C---:B------:R-:W-:Y:S01]  /*19590*/  HMMA.16816.F32.BF16 R16, R156.reuse, R162, R16 ;  /* 0x000000a29c10723c */ /* 0x040fe20000041810 */
[----:B------:R-:W1:Y:S07]  /*195a0*/  LDSM.16.M88.4 R160, [R213+0x8080] ;  /* 0x00808000d5a0783b */ /* 0x000e6e0000000200 */
[-C--:B--2---:R-:W-:Y:S08]  /*195b0*/  HMMA.16816.F32.BF16 R20, R156, R168.reuse, R20 ;  /* 0x000000a89c14723c */ /* 0x084ff00000041814 */
        /* <DEDUP_REMOVED lines=12> */
[C---:B----4-:R-:W-:Y:S08]  /*19680*/  HMMA.16816.F32.BF16 R8, R184.reuse, R180, R8 ;  /* 0x000000b4b808723c */ /* 0x050ff00000041808 */
        /* <DEDUP_REMOVED lines=8> */
[-C--:B-----5:R-:W-:Y:S08]  /*19710*/  HMMA.16816.F32.BF16 R36, R176, R188.reuse, R36 ;  /* 0x000000bcb024723c */ /* 0x0a0ff00000041824 */
[C---:B------:R-:W-:Y:S08]  /*19720*/  HMMA.16816.F32.BF16 R40, R184.reuse, R188, R40 ;  /* 0x000000bcb828723c */ /* 0x040ff00000041828 */
[-C--:B------:R-:W-:Y:S01]  /*19730*/  HMMA.16816.F32.BF16 R44, R184, R190.reuse, R44 ;  /* 0x000000beb82c723c */ /* 0x080fe2000004182c */
[----:B------:R-:W-:Y:S07]  /*19740*/  LDSM.16.M88.4 R184, [R206] ;  /* 0x00000000ceb8783b */ /* 0x000fee0000000200 */
[----:B------:R-:W-:Y:S01]  /*19750*/  HMMA.16816.F32.BF16 R48, R176, R190, R48 ;  /* 0x000000beb030723c */ /* 0x000fe20000041830 */
[----:B------:R-:W3:Y:S07]  /*19760*/  LDSM.16.M88.4 R176, [R216+0x5880] ;  /* 0x00588000d8b0783b */ /* 0x000eee0000000200 */
[-C--:B------:R-:W-:Y:S01]  /*19770*/  HMMA.16816.F32.BF16 R4, R160, R192.reuse, R4 ;  /* 0x000000c0a004723c */ /* 0x080fe20000041804 */
[----:B------:R-:W-:Y:S07]  /*19780*/  LDSM.16.M88.4 R188, [R213+0xb080] ;  /* 0x00b08000d5bc783b */ /* 0x000fee0000000200 */
        /* <DEDUP_REMOVED lines=44> */
[----:B------:R-:W-:Y:S04]  /*19a50*/  IMAD.WIDE.U32 R162, R2, c[0x0][0x1e0], RZ ;  /* 0x0000780002a27a25 */ /* 0x000fe800078e00ff */
        /* <DEDUP_REMOVED lines=42> */
.L_x_498:
        /* <DEDUP_REMOVED lines=29> */
.L_x_501:
[----:B------:R-:W-:Y:S04]  /*19ed0*/  MOV R0, c[0x0][0x32c] ;  /* 0x0000cb0000007a02 */ /* 0x000fe80000000f00 */
[----:B------:R-:W-:Y:S11]  /*19ee0*/  ISETP.NE.AND P0, PT, R0, 0x1, PT ;  /* 0x000000010000780c */ /* 0x000ff60003f05270 */
[----:B------:R-:W-:Y:S02]  /*19ef0*/  @!UPT UIADD3 URZ, URZ, URZ, URZ ;  /* 0x0000003f3f3ff290 */ /* 0x000fe4000fffe03f */
[----:B------:R-:W-:Y:S05]  /*19f00*/  @P0 IMAD.HI.U32 R0, R2, c[0x0][0x330], RZ ;  /* 0x0000cc0002000a27 */ /* 0x000fea00078e00ff */
[----:B------:R-:W-:Y:S02]  /*19f10*/  @P0 SHF.R.U32.HI R2, RZ, c[0x0][0x334], R0 ;  /* 0x0000cd00ff020a19 */ /* 0x000fe40000011600 */
.L_x_502:
[----:B------:R-:W-:Y:S05]  /*19f20*/  BSYNC B0 ;  /* 0x0000000000007941 */ /* 0x000fea0003800000 */
.L_x_500:
[----:B------:R-:W-:Y:S05]  /*19f30*/  IMAD R2, R2, c[0x0][0x32c], R153 ;  /* 0x0000cb0002027a24 */ /* 0x000fea00078e0299 */
[----:B------:R-:W-:Y:S02]  /*19f40*/  IADD3 R0, R2, c[0x0][0x32c], RZ ;  /* 0x0000cb0002007a10 */ /* 0x000fe40007ffe0ff */
[----:B------:R-:W-:Y:S02]  /*19f50*/  IMNMX R160, R160, R2, !PT ;  /* 0x00000002a0a07217 */ /* 0x000fe40007800200 */
[----:B------:R-:W-:Y:S02]  /*19f60*/  IMNMX R161, R161, R0, PT ;  /* 0x00000000a1a17217 */ /* 0x000fe40003800200 */
.L_x_499:
        /* <DEDUP_REMOVED lines=17> */
.L_x_505:
[----:B------:R-:W-:Y:S04]  /*1a080*/  MOV R0, c[0x0][0x32c] ;  /* 0x0000cb0000007a02 */ /* 0x000fe80000000f00 */
[----:B------:R-:W-:Y:S11]  /*1a090*/  ISETP.NE.AND P0, PT, R0, 0x1, PT ;  /* 0x000000010000780c */ /* 0x000ff60003f05270 */
[----:B------:R-:W-:Y:S02]  /*1a0a0*/  @!UPT UIADD3 URZ, URZ, URZ, URZ ;  /* 0x0000003f3f3ff290 */ /* 0x000fe4000fffe03f */
[----:B------:R-:W-:Y:S05]  /*1a0b0*/  @P0 IMAD.HI.U32 R0, R2, c[0x0][0x330], RZ ;  /* 0x0000cc0002000a27 */ /* 0x000fea00078e00ff */
[----:B------:R-:W-:Y:S02]  /*1a0c0*/  @P0 SHF.R.U32.HI R2, RZ, c[0x0][0x334], R0 ;  /* 0x0000cd00ff020a19 */ /* 0x000fe40000011600 */
.L_x_506:
[----:B------:R-:W-:Y:S05]  /*1a0d0*/  BSYNC B0 ;  /* 0x0000000000007941 */ /* 0x000fea0003800000 */
.L_x_504:
[----:B------:R-:W-:Y:S05]  /*1a0e0*/  IMAD R2, R2, c[0x0][0x32c], R153 ;  /* 0x0000cb0002027a24 */ /* 0x000fea00078e0299 */
[----:B------:R-:W-:Y:S02]  /*1a0f0*/  IADD3 R0, R2, c[0x0][0x32c], RZ ;  /* 0x0000cb0002007a10 */ /* 0x000fe40007ffe0ff */
[----:B------:R-:W-:Y:S02]  /*1a100*/  IMNMX R158, R158, R2, !PT ;  /* 0x000000029e9e7217 */ /* 0x000fe40007800200 */
[----:B------:R-:W-:Y:S02]  /*1a110*/  IMNMX R159, R159, R0, PT ;  /* 0x000000009f9f7217 */ /* 0x000fe40003800200 */
.L_x_503:
        /* <DEDUP_REMOVED lines=40> */
[C---:B------:R-:W-:Y:S01]  /*1a3a0*/  ISETP.GT.AND P0, PT, R160.reuse, 0x21, !P3 ;  /* 0x00000021a000780c */ /* 0x040fe20005f04270 */
        /* <DEDUP_REMOVED lines=32> */
.L_x_509:
[----:B------:R-:W-:Y:S04]  /*1a5b0*/  MOV R20, c[0x0][0x32c] ;  /* 0x0000cb0000147a02 */ /* 0x000fe80000000f00 */
[----:B------:R-:W-:Y:S11]  /*1a5c0*/  ISETP.NE.AND P0, PT, R20, 0x1, PT ;  /* 0x000000011400780c */ /* 0x000ff60003f05270 */
[----:B------:R-:W-:Y:S02]  /*1a5d0*/  @!UPT UIADD3 URZ, URZ, URZ, URZ ;  /* 0x0000003f3f3ff290 */ /* 0x000fe4000fffe03f */
[----:B------:R-:W-:Y:S05]  /*1a5e0*/  @P0 IMAD.HI.U32 R20, R36, c[0x0][0x330], RZ ;  /* 0x0000cc0024140a27 */ /* 0x000fea00078e00ff */
[----:B------:R-:W-:Y:S02]  /*1a5f0*/  @P0 SHF.R.U32.HI R36, RZ, c[0x0][0x334], R20 ;  /* 0x0000cd00ff240a19 */ /* 0x000fe40000011614 */
.L_x_510:
[----:B------:R-:W-:Y:S05]  /*1a600*/  BSYNC B0 ;  /* 0x0000000000007941 */ /* 0x000fea0003800000 */
.L_x_508:
[----:B------:R-:W-:Y:S05]  /*1a610*/  IMAD R36, R36, c[0x0][0x32c], R153 ;  /* 0x0000cb0024247a24 */ /* 0x000fea00078e0299 */
[----:B------:R-:W-:Y:S02]  /*1a620*/  IADD3 R20, R36, c[0x0][0x32c], RZ ;  /* 0x0000cb0024147a10 */ /* 0x000fe40007ffe0ff */
[----:B------:R-:W-:Y:S02]  /*1a630*/  IMNMX R32, R32, R36, !PT ;  /* 0x0000002420207217 */ /* 0x000fe40007800200 */
[----:B------:R-:W-:Y:S02]  /*1a640*/  IMNMX R33, R33, R20, PT ;  /* 0x0000001421217217 */ /* 0x000fe40003800200 */
.L_x_507:
        /* <DEDUP_REMOVED lines=29> */
[C---:B------:R-:W-:Y:S04]  /*1a820*/  ISETP.GT.AND P0, PT, R158.reuse, 0x1, !P0 ;  /* 0x000000019e00780c */ /* 0x040fe80004704270 */
[----:B------:R-:W-:Y:S04]  /*1a830*/  ISETP.LT.OR P0, PT, R159, 0x2, P0 ;  /* 0x000000029f00780c */ /* 0x000fe80000701670 */
[----:B------:R-:W-:Y:S02]  /*1a840*/  FSEL R7, R7, -INF , !P0 ;  /* 0xff80000007077808 */ /* 0x000fe40004000000 */
[----:B------:R-:W-:Y:S04]  /*1a850*/  ISETP.GT.AND P0, PT, R158, RZ, !P1 ;  /* 0x000000ff9e00720c */ /* 0x000fe80004f04270 */
[C---:B------:R-:W-:Y:S04]  /*1a860*/  ISETP.LT.OR P0, PT, R159.reuse, 0x1, P0 ;  /* 0x000000019f00780c */ /* 0x040fe80000701670 */
[----:B------:R-:W-:Y:S02]  /*1a870*/  FSEL R20, R6, -INF , !P0 ;  /* 0xff80000006147808 */ /* 0x000fe40004000000 */
[----:B------:R-:W-:Y:S01]  /*1a880*/  ISETP.GT.AND P0, PT, R158, 0x28, !P2 ;  /* 0x000000289e00780c */ /* 0x000fe20005704270 */
[----:B------:R-:W1:Y:S03]  /*1a890*/  SHFL.IDX PT, R6, R156, 0x3, 0x1c1f ;  /* 0x007c1f009c067f89 */ /* 0x000e6600000e0000 */
[----:B------:R-:W-:Y:S04]  /*1a8a0*/  ISETP.LT.OR P0, PT, R159, 0x29, P0 ;  /* 0x000000299f00780c */ /* 0x000fe80000701670 */
[----:B------:R-:W-:Y:S02]  /*1a8b0*/  FSEL R175, R50, -INF , !P0 ;  /* 0xff80000032af7808 */ /* 0x000fe40004000000 */
[----:B------:R-:W-:Y:S04]  /*1a8c0*/  ISETP.NE.AND P0, PT, R21, RZ, PT ;  /* 0x000000ff1500720c */ /* 0x000fe80003f05270 */
[----:B------:R-:W-:Y:S04]  /*1a8d0*/  ISETP.GT.AND P0, PT, R158, 0x29, !P0 ;  /* 0x000000299e00780c */ /* 0x000fe80004704270 */
[----:B------:R-:W-:Y:S04]  /*1a8e0*/  ISETP.LT.OR P0, PT, R159, 0x2a, P0 ;  /* 0x0000002a9f00780c */ /* 0x000fe80000701670 */
[----:B------:R-:W-:Y:S02]  /*1a8f0*/  FSEL R173, R51, -INF , !P0 ;  /* 0xff80000033ad7808 */ /* 0x000fe40004000000 */
[----:B------:R-:W-:Y:S01]  /*1a900*/  ISETP.GT.AND P0, PT, R32, RZ, !P1 ;  /* 0x000000ff2000720c */ /* 0x000fe20004f04270 */
[--C-:B-1----:R-:W-:Y:S02]  /*1a910*/  IMAD.IADD R155, R155, 0x1, R6.reuse ;  /* 0x000000019b9b7824 */ /* 0x102fe400078e0206 */
[----:B------:R-:W-:Y:S01]  /*1a920*/  IMAD.IADD R154, R154, 0x1, R6 ;  /* 0x000000019a9a7824 */ /* 0x000fe200078e0206 */
        /* <DEDUP_REMOVED lines=57> */
.L_x_513:
[----:B------:R-:W-:Y:S04]  /*1acc0*/  MOV R6, c[0x0][0x32c] ;  /* 0x0000cb0000067a02 */ /* 0x000fe80000000f00 */
[----:B------:R-:W-:Y:S11]  /*1acd0*/  ISETP.NE.AND P0, PT, R6, 0x1, PT ;  /* 0x000000010600780c */ /* 0x000ff60003f05270 */
[----:B------:R-:W-:Y:S02]  /*1ace0*/  @!UPT UIADD3 URZ, URZ, URZ, URZ ;  /* 0x0000003f3f3ff290 */ /* 0x000fe4000fffe03f */
[----:B------:R-:W-:Y:S05]  /*1acf0*/  @P0 IMAD.HI.U32 R6, R22, c[0x0][0x330], RZ ;  /* 0x0000cc0016060a27 */ /* 0x000fea00078e00ff */
[----:B------:R-:W-:Y:S02]  /*1ad00*/  @P0 SHF.R.U32.HI R22, RZ, c[0x0][0x334], R6 ;  /* 0x0000cd00ff160a19 */ /* 0x000fe40000011606 */
.L_x_514:
[----:B------:R-:W-:Y:S05]  /*1ad10*/  BSYNC B0 ;  /* 0x0000000000007941 */ /* 0x000fea0003800000 */
.L_x_512:
[----:B------:R-:W-:Y:S05]  /*1ad20*/  IMAD R153, R22, c[0x0][0x32c], R153 ;  /* 0x0000cb0016997a24 */ /* 0x000fea00078e0299 */
[----:B------:R-:W-:Y:S02]  /*1ad30*/  IADD3 R6, R153, c[0x0][0x32c], RZ ;  /* 0x0000cb0099067a10 */ /* 0x000fe40007ffe0ff */
[----:B------:R-:W-:Y:S02]  /*1ad40*/  IMNMX R154, R154, R153, !PT ;  /* 0x000000999a9a7217 */ /* 0x000fe40007800200 */
[----:B------:R-:W-:Y:S02]  /*1ad50*/  IMNMX R155, R155, R6, PT ;  /* 0x000000069b9b7217 */ /* 0x000fe40003800200 */
.L_x_511:
[----:B------:R-:W-:Y:S02]  /*1ad60*/  ISETP.GT.AND P0, PT, R154, RZ, !P1 ;  /* 0x000000ff9a00720c */ /* 0x000fe40004f04270 */
[----:B------:R-:W-:Y:S02]  /*1ad70*/  ISETP.NE.AND P1, PT, R157, RZ, PT ;  /* 0x000000ff9d00720c */ /* 0x000fe40003f25270 */
        /* <DEDUP_REMOVED lines=28> */
[----:B------:R-:W-:Y:S02]  /*1af40*/  ISETP.LT.OR P0, PT, R155, 0x11, P0 ;  /* 0x000000119b00780c */ /* 0x000fe40000701670 */
[----:B------:R-:W-:Y:S02]  /*1af50*/  FMNMX.FTZ R2, R184, R2, !PT ;  /* 0x00000002b8027209 */ /* 0x000fe40007810000 */
[----:B------:R-:W-:Y:S02]  /*1af60*/  FMNMX.FTZ R0, R19, R0, !PT ;  /* 0x0000000013007209 */ /* 0x000fe40007810000 */
[----:B------:R-:W-:Y:S02]  /*1af70*/  FMNMX.FTZ R2, R180, R2, !PT ;  /* 0x00000002b4027209 */ /* 0x000fe40007810000 */
[----:B------:R-:W-:Y:S02]  /*1af80*/  FSEL R51, R26, -INF , !P0 ;  /* 0xff8000001a337808 */ /* 0x000fe40004000000 */
[----:B------:R-:W-:Y:S02]  /*1af90*/  FMNMX.FTZ R2, R176, R2, !PT ;  /* 0x00000002b0027209 */ /* 0x000fe40007810000 */
[C---:B------:R-:W-:Y:S02]  /*1afa0*/  ISETP.GT.AND P0, PT, R154.reuse, 0x11, !P1 ;  /* 0x000000119a00780c */ /* 0x040fe40004f04270 */
[----:B------:R-:W-:Y:S01]  /*1afb0*/  FMNMX.FTZ R0, R179, R0, !PT ;  /* 0x00000000b3007209 */ /* 0x000fe20007810000 */
[----:B------:R-:W1:Y:S01]  /*1afc0*/  SHFL.BFLY PT, R6, R2, 0x2, 0x1f ;  /* 0x0c401f0002067f89 */ /* 0x000e6200000e0000 */
[----:B------:R-:W-:Y:S02]  /*1afd0*/  ISETP.LT.OR P0, PT, R155, 0x12, P0 ;  /* 0x000000129b00780c */ /* 0x000fe40000701670 */
[----:B------:R-:W-:Y:S02]  /*1afe0*/  FMNMX.FTZ R0, R181, R0, !PT ;  /* 0x00000000b5007209 */ /* 0x000fe40007810000 */
[----:B------:R-:W-:Y:S02]  /*1aff0*/  FSEL R50, R27, -INF , !P0 ;  /* 0xff8000001b327808 */ /* 0x000fe40004000000 */
[----:B------:R-:W-:Y:S02]  /*1b000*/  ISETP.GT.AND P0, PT, R154, 0x18, !P6 ;  /* 0x000000189a00780c */ /* 0x000fe40007704270 */
[----:B------:R-:W-:Y:S02]  /*1b010*/  FMNMX.FTZ R0, R189, R0, !PT ;  /* 0x00000000bd007209 */ /* 0x000fe40007810000 */
[----:B------:R-:W-:Y:S02]  /*1b020*/  ISETP.NE.AND P1, PT, R21, RZ, PT ;  /* 0x000000ff1500720c */ /* 0x000fe40003f25270 */
[----:B------:R-:W-:Y:S02]  /*1b030*/  FMNMX.FTZ R21, R8, R149, !PT ;  /* 0x0000009508157209 */ /* 0x000fe40007810000 */
[----:B------:R-:W-:Y:S02]  /*1b040*/  ISETP.LT.OR P0, PT, R155, 0x19, P0 ;  /* 0x000000199b00780c */ /* 0x000fe40000701670 */
[----:B------:R-:W-:Y:S02]  /*1b050*/  FMNMX.FTZ R0, R190, R0, !PT ;  /* 0x00000000be007209 */ /* 0x000fe40007810000 */
[----:B------:R-:W-:Y:S02]  /*1b060*/  FMNMX.FTZ R21, R9, R21, !PT ;  /* 0x0000001509157209 */ /* 0x000fe40007810000 */
[----:B------:R-:W-:Y:S02]  /*1b070*/  FSEL R49, R30, -INF , !P0 ;  /* 0xff8000001e317808 */ /* 0x000fe40004000000 */
[----:B------:R-:W-:Y:S02]  /*1b080*/  ISETP.GT.AND P0, PT, R154, 0x19, !P5 ;  /* 0x000000199a00780c */ /* 0x000fe40006f04270 */
[----:B------:R-:W-:Y:S02]  /*1b090*/  FMNMX.FTZ R0, R186, R0, !PT ;  /* 0x00000000ba007209 */ /* 0x000fe40007810000 */
[----:B------:R-:W-:Y:S02]  /*1b0a0*/  FMNMX.FTZ R21, R12, R21, !PT ;  /* 0x000000150c157209 */ /* 0x000fe40007810000 */
[----:B------:R-:W-:Y:S02]  /*1b0b0*/  ISETP.LT.OR P0, PT, R155, 0x1a, P0 ;  /* 0x0000001a9b00780c */ /* 0x000fe40000701670 */
[----:B------:R-:W-:Y:S02]  /*1b0c0*/  FMNMX.FTZ R0, R183, R0, !PT ;  /* 0x00000000b7007209 */ /* 0x000fe40007810000 */
[----:B-1----:R-:W-:Y:S02]  /*1b0d0*/  FMNMX.FTZ R6, R2, R6, !PT ;  /* 0x0000000602067209 */ /* 0x002fe40007810000 */
[----:B------:R-:W-:Y:S02]  /*1b0e0*/  FMNMX.FTZ R21, R13, R21, !PT ;  /* 0x000000150d157209 */ /* 0x000fe40007810000 */
[----:B------:R-:W-:Y:S01]  /*1b0f0*/  FSEL R48, R31, -INF , !P0 ;  /* 0xff8000001f307808 */ /* 0x000fe20004000000 */
[----:B------:R-:W1:Y:S01]  /*1b100*/  SHFL.BFLY PT, R3, R6, 0x1, 0x1f ;  /* 0x0c201f0006037f89 */ /* 0x000e6200000e0000 */
[----:B------:R-:W-:Y:S02]  /*1b110*/  ISETP.GT.AND P0, PT, R154, 0x20, !P4 ;  /* 0x000000209a00780c */ /* 0x000fe40006704270 */
[----:B------:R-:W-:Y:S02]  /*1b120*/  FMNMX.FTZ R0, R175, R0, !PT ;  /* 0x00000000af007209 */ /* 0x000fe40007810000 */
[----:B------:R-:W-:Y:S02]  /*1b130*/  FMNMX.FTZ R21, R191, R21, !PT ;  /* 0x00000015bf157209 */ /* 0x000fe40007810000 */
[----:B------:R-:W-:Y:S02]  /*1b140*/  ISETP.LT.OR P0, PT, R155, 0x21, P0 ;  /* 0x000000219b00780c */ /* 0x000fe40000701670 */
[----:B------:R-:W-:Y:S02]  /*1b150*/  FMNMX.FTZ R0, R173, R0, !PT ;  /* 0x00000000ad007209 */ /* 0x000fe40007810000 */
[----:B------:R-:W-:Y:S02]  /*1b160*/  FMNMX.FTZ R21, R193, R21, !PT ;  /* 0x00000015c1157209 */ /* 0x000fe40007810000 */
[----:B------:R-:W-:Y:S01]  /*1b170*/  FSEL R171, R42, -INF , !P0 ;  /* 0xff8000002aab7808 */ /* 0x000fe20004000000 */
[----:B------:R-:W2:Y:S01]  /*1b180*/  SHFL.BFLY PT, R2, R0, 0x2, 0x1f ;  /* 0x0c401f0000027f89 */ /* 0x000ea200000e0000 */
[----:B------:R-:W-:Y:S02]  /*1b190*/  ISETP.GT.AND P0, PT, R154, 0x21, !P3 ;  /* 0x000000219a00780c */ /* 0x000fe40005f04270 */
[----:B------:R-:W-:Y:S02]  /*1b1a0*/  FMNMX.FTZ R21, R194, R21, !PT ;  /* 0x00000015c2157209 */ /* 0x000fe40007810000 */
[----:B------:R-:W-:Y:S02]  /*1b1b0*/  ISETP.LT.OR P0, PT, R155, 0x22, P0 ;  /* 0x000000229b00780c */ /* 0x000fe40000701670 */
[----:B------:R-:W-:Y:S02]  /*1b1c0*/  FMNMX.FTZ R21, R195, R21, !PT ;  /* 0x00000015c3157209 */ /* 0x000fe40007810000 */
[----:B------:R-:W-:Y:S02]  /*1b1d0*/  FSEL R168, R43, -INF , !P0 ;  /* 0xff8000002ba87808 */ /* 0x000fe40004000000 */
[----:B------:R-:W-:Y:S01]  /*1b1e0*/  ISETP.GT.AND P0, PT, R154, 0x28, !P2 ;  /* 0x000000289a00780c */ /* 0x000fe20005704270 */
[----:B------:R-:W-:Y:S01]  /*1b1f0*/  LDSM.16.MT88.4 R40, [R212+0x1880] ;  /* 0x00188000d428783b */ /* 0x000fe20000004200 */
[----:B------:R-:W-:Y:S02]  /*1b200*/  FMNMX.FTZ R21, R177, R21, !PT ;  /* 0x00000015b1157209 */ /* 0x000fe40007810000 */
[----:B------:R-:W-:Y:S02]  /*1b210*/  ISETP.LT.OR P0, PT, R155, 0x29, P0 ;  /* 0x000000299b00780c */ /* 0x000fe40000701670 */
[----:B------:R-:W-:Y:S02]  /*1b220*/  FMNMX.FTZ R21, R172, R21, !PT ;  /* 0x00000015ac157209 */ /* 0x000fe40007810000 */
[----:B------:R-:W-:Y:S02]  /*1b230*/  FSEL R166, R46, -INF , !P0 ;  /* 0xff8000002ea67808 */ /* 0x000fe40004000000 */
[----:B------:R-:W-:Y:S02]  /*1b240*/  ISETP.GT.AND P0, PT, R154, 0x29, !P1 ;  /* 0x000000299a00780c */ /* 0x000fe40004f04270 */
[----:B-1----:R-:W-:Y:S02]  /*1b250*/  FMNMX.FTZ R3, R6, R3, !PT ;  /* 0x0000000306037209 */ /* 0x002fe40007810000 */
[----:B------:R-:W-:Y:S02]  /*1b260*/  FMNMX.FTZ R6, R169, R21, !PT ;  /* 0x00000015a9067209 */ /* 0x000fe40007810000 */
[----:B------:R-:W-:Y:S01]  /*1b270*/  ISETP.LT.OR P0, PT, R155, 0x2a, P0 ;  /* 0x0000002a9b00780c */ /* 0x000fe20000701670 */
[----:B------:R-:W-:Y:S01]  /*1b280*/  FMUL.FTZ R192, R3, c[0x0][0x2d0] ;  /* 0x0000b40003c07a20 */ /* 0x000fe20000410000 */
[----:B------:R-:W-:Y:S02]  /*1b290*/  FMNMX.FTZ R6, R167, R6, !PT ;  /* 0x00000006a7067209 */ /* 0x000fe40007810000 */
[----:B------:R-:W-:Y:S02]  /*1b2a0*/  FSEL R29, R47, -INF , !P0 ;  /* 0xff8000002f1d7808 */ /* 0x000fe40004000000 */
[----:B------:R-:W-:Y:S01]  /*1b2b0*/  FSETP.NEU.FTZ.AND P0, PT, R3, -INF , PT ;  /* 0xff8000000300780b */ /* 0x000fe20003f1d000 */
[----:B------:R-:W-:Y:S01]  /*1b2c0*/  LDSM.16.MT88.4 R44, [R214+0x2480] ;  /* 0x00248000d62c783b */ /* 0x000fe20000004200 */
[----:B--2---:R-:W-:Y:S02]  /*1b2d0*/  FMNMX.FTZ R2, R0, R2, !PT ;  /* 0x0000000200027209 */ /* 0x004fe40007810000 */
[----:B------:R-:W-:Y:S05]  /*1b2e0*/  FSEL R192, R192, RZ, P0 ;  /* 0x000000ffc0c07208 */ /* 0x000fea0000000000 */
[----:B------:R-:W1:Y:S01]  /*1b2f0*/  SHFL.BFLY PT, R0, R6, 0x2, 0x1f ;  /* 0x0c401f0006007f89 */ /* 0x000e6200000e0000 */
[--C-:B------:R-:W-:Y:S01]  /*1b300*/  FFMA.FTZ R155, R4, c[0x0][0x2d0], -R192.reuse ;  /* 0x0000b400049b7a23 */ /* 0x100fe200000108c0 */
[----:B------:R-:W-:Y:S01]  /*1b310*/  FMNMX.FTZ R4, R10, R148, !PT ;  /* 0x000000940a047209 */ /* 0x000fe20007810000 */
[--C-:B------:R-:W-:Y:S02]  /*1b320*/  FFMA.FTZ R154, R5, c[0x0][0x2d0], -R192.reuse ;  /* 0x0000b400059a7a23 */ /* 0x100fe400000108c0 */
        /* <DEDUP_REMOVED lines=13> */
[--C-:B------:R-:W-:Y:S02]  /*1b400*/  FFMA.FTZ R187, R187, c[0x0][0x2d0], -R192.reuse ;  /* 0x0000b400bbbb7a23 */ /* 0x100fe400000108c0 */
[----:B------:R-:W-:Y:S01]  /*1b410*/  FMNMX.FTZ R5, R50, R5, !PT ;  /* 0x0000000532057209 */ /* 0x000fe20007810000 */
[--C-:B------:R-:W-:Y:S01]  /*1b420*/  FFMA.FTZ R184, R184, c[0x0][0x2d0], -R192.reuse ;  /* 0x0000b400b8b87a23 */ /* 0x100fe200000108c0 */
[----:B-1----:R-:W-:Y:S01]  /*1b430*/  FMNMX.FTZ R0, R6, R0, !PT ;  /* 0x0000000006007209 */ /* 0x002fe20007810000 */
[--C-:B------:R-:W-:Y:S01]  /*1b440*/  FFMA.FTZ R180, R180, c[0x0][0x2d0], -R192.reuse ;  /* 0x0000b400b4b47a23 */ /* 0x100fe200000108c0 */
[----:B------:R-:W-:Y:S01]  /*1b450*/  FMNMX.FTZ R5, R49, R5, !PT ;  /* 0x0000000531057209 */ /* 0x000fe20007810000 */
[----:B------:R-:W-:Y:S01]  /*1b460*/  FFMA.FTZ R192, R176, c[0x0][0x2d0], -R192 ;  /* 0x0000b400b0c07a23 */ /* 0x000fe200000108c0 */
[----:B------:R-:W-:Y:S01]  /*1b470*/  FSEL R6, R3, RZ, P0 ;  /* 0x000000ff03067208 */ /* 0x000fe20000000000 */
[----:B------:R-:W1:Y:S01]  /*1b480*/  SHFL.BFLY PT, R4, R0, 0x1, 0x1f ;  /* 0x0c201f0000047f89 */ /* 0x000e6200000e0000 */
[----:B------:R-:W-:Y:S01]  /*1b490*/  FMNMX.FTZ R5, R48, R5, !PT ;  /* 0x0000000530057209 */ /* 0x000fe20007810000 */
[----:B------:R-:W-:Y:S01]  /*1b4a0*/  MUFU.EX2 R153, R153 ;  /* 0x0000009900997308 */ /* 0x000fe20000000800 */
[----:B--2---:R-:W-:Y:S01]  /*1b4b0*/  FMNMX.FTZ R2, R2, R21, !PT ;  /* 0x0000001502027209 */ /* 0x004fe20007810000 */
[----:B------:R-:W-:Y:S01]  /*1b4c0*/  FADD.FTZ R6, -R6, R151 ;  /* 0x0000009706067221 */ /* 0x000fe20000010100 */
[----:B------:R-:W-:Y:S02]  /*1b4d0*/  FMNMX.FTZ R5, R171, R5, !PT ;  /* 0x00000005ab057209 */ /* 0x000fe40007810000 */
[C---:B------:R-:W-:Y:S01]  /*1b4e0*/  FSETP.NEU.FTZ.AND P0, PT, R2.reuse, -INF , PT ;  /* 0xff8000000200780b */ /* 0x040fe20003f1d000 */
[----:B------:R-:W-:Y:S02]  /*1b4f0*/  FMUL.FTZ R188, R2, c[0x0][0x2d0] ;  /* 0x0000b40002bc7a20 */ /* 0x000fe40000410000 */
[----:B------:R-:W-:Y:S02]  /*1b500*/  FMUL.FTZ R27, R6, c[0x0][0x2d0] ;  /* 0x0000b400061b7a20 */ /* 0x000fe40000410000 */
[----:B------:R-:W2:Y:S01]  /*1b510*/  MUFU.EX2 R152, R152 ;  /* 0x0000009800987308 */ /* 0x000ea20000000800 */
[----:B------:R-:W-:Y:S02]  /*1b520*/  FSEL R188, R188, RZ, P0 ;  /* 0x000000ffbcbc7208 */ /* 0x000fe40000000000 */
[----:B---3--:R-:W-:Y:S03]  /*1b530*/  F2FP.BF16.PACK_AB R32, R154, R155 ;  /* 0x0000009b9a20723e */ /* 0x008fe600000010ff */
[--C-:B------:R-:W-:Y:S01]  /*1b540*/  FFMA.FTZ R30, R7, c[0x0][0x2d0], -R188.reuse ;  /* 0x0000b400071e7a23 */ /* 0x100fe200000108bc */
[----:B------:R-:W-:Y:S01]  /*1b550*/  FMNMX.FTZ R7, R168, R5, !PT ;  /* 0x00000005a8077209 */ /* 0x000fe20007810000 */
[--C-:B------:R-:W-:Y:S01]  /*1b560*/  FFMA.FTZ R31, R20, c[0x0][0x2d0], -R188.reuse ;  /* 0x0000b400141f7a23 */ /* 0x100fe200000108bc */
[----:B------:R-:W-:Y:S01]  /*1b570*/  FSEL R5, R2, RZ, P0 ;  /* 0x000000ff02057208 */ /* 0x000fe20000000000 */
[----:B------:R-:W-:Y:S01]  /*1b580*/  LDSM.16.MT88.4 R20, [R214+0x1880] ;  /* 0x00188000d614783b */ /* 0x000fe20000004200 */
[----:B------:R-:W-:Y:S01]  /*1b590*/  FMNMX.FTZ R7, R166, R7, !PT ;  /* 0x00000007a6077209 */ /* 0x000fe20007810000 */
[----:B------:R-:W-:Y:S01]  /*1b5a0*/  FFMA.FTZ R159, R18, c[0x0][0x2d0], -R188 ;  /* 0x0000b400129f7a23 */ /* 0x000fe200000108bc */
[----:B-1----:R-:W-:Y:S01]  /*1b5b0*/  FMNMX.FTZ R0, R0, R4, !PT ;  /* 0x0000000400007209 */ /* 0x002fe20007810000 */
[----:B------:R-:W-:Y:S01]  /*1b5c0*/  FADD.FTZ R26, -R5, R150 ;  /* 0x00000096051a7221 */ /* 0x000fe20000010100 */
[----:B------:R-:W-:Y:S01]  /*1b5d0*/  FMNMX.FTZ R7, R29, R7, !PT ;  /* 0x000000071d077209 */ /* 0x000fe20007810000 */
[--C-:B------:R-:W-:Y:S01]  /*1b5e0*/  FFMA.FTZ R158, R19, c[0x0][0x2d0], -R188.reuse ;  /* 0x0000b400139e7a23 */ /* 0x100fe200000108bc */
[C---:B------:R-:W-:Y:S01]  /*1b5f0*/  FSETP.NEU.FTZ.AND P0, PT, R0.reuse, -INF , PT ;  /* 0xff8000000000780b */ /* 0x040fe20003f1d000 */
[C---:B------:R-:W-:Y:S01]  /*1b600*/  FMUL.FTZ R178, R0.reuse, c[0x0][0x2d0] ;  /* 0x0000b40000b27a20 */ /* 0x040fe20000410000 */
[----:B------:R-:W1:Y:S01]  /*1b610*/  MUFU.EX2 R27, R27 ;  /* 0x0000001b001b7308 */ /* 0x000e620000000800 */
[----:B------:R-:W3:Y:S01]  /*1b620*/  SHFL.BFLY PT, R4, R7, 0x2, 0x1f ;  /* 0x0c401f0007047f89 */ /* 0x000ee200000e0000 */
[----:B------:R-:W-:Y:S01]  /*1b630*/  FSEL R5, R0, RZ, P0 ;  /* 0x000000ff00057208 */ /* 0x000fe20000000000 */
[----:B------:R-:W-:Y:S01]  /*1b640*/  FMUL.FTZ R26, R26, c[0x0][0x2d0] ;  /* 0x0000b4001a1a7a20 */ /* 0x000fe20000410000 */
[----:B------:R-:W-:Y:S01]  /*1b650*/  FSEL R178, R178, RZ, P0 ;  /* 0x000000ffb2b27208 */ /* 0x000fe20000000000 */
[----:B------:R-:W-:Y:S01]  /*1b660*/  FFMA.FTZ R179, R179, c[0x0][0x2d0], -R188 ;  /* 0x0000b400b3b37a23 */ /* 0x000fe200000108bc */
[----:B--2---:R-:W-:Y:S01]  /*1b670*/  F2FP.BF16.PACK_AB R34, R152, R153 ;  /* 0x000000999822723e */ /* 0x004fe200000010ff */
[----:B------:R-:W-:Y:S02]  /*1b680*/  FADD.FTZ R5, -R5, R149 ;  /* 0x0000009505057221 */ /* 0x000fe40000010100 */
[--C-:B------:R-:W-:Y:S01]  /*1b690*/  FFMA.FTZ R157, R8, c[0x0][0x2d0], -R178.reuse ;  /* 0x0000b400089d7a23 */ /* 0x100fe200000108b2 */
[----:B------:R-:W2:Y:S01]  /*1b6a0*/  MUFU.EX2 R26, R26 ;  /* 0x0000001a001a7308 */ /* 0x000ea20000000800 */
[----:B------:R-:W-:Y:S02]  /*1b6b0*/  FMUL.FTZ R5, R5, c[0x0][0x2d0] ;  /* 0x0000b40005057a20 */ /* 0x000fe40000410000 */
[--C-:B------:R-:W-:Y:S02]  /*1b6c0*/  FFMA.FTZ R156, R9, c[0x0][0x2d0], -R178.reuse ;  /* 0x0000b400099c7a23 */ /* 0x100fe400000108b2 */
[--C-:B------:R-:W-:Y:S02]  /*1b6d0*/  FFMA.FTZ R161, R12, c[0x0][0x2d0], -R178.reuse ;  /* 0x0000b4000ca17a23 */ /* 0x100fe400000108b2 */
[----:B------:R-:W-:Y:S02]  /*1b6e0*/  FFMA.FTZ R160, R13, c[0x0][0x2d0], -R178 ;  /* 0x0000b4000da07a23 */ /* 0x000fe400000108b2 */
[--C-:B------:R-:W-:Y:S01]  /*1b6f0*/  FFMA.FTZ R181, R181, c[0x0][0x2d0], -R188.reuse ;  /* 0x0000b400b5b57a23 */ /* 0x100fe200000108bc */
[----:B------:R-:W-:Y:S01]  /*1b700*/  MUFU.EX2 R31, R31 ;  /* 0x0000001f001f7308 */ /* 0x000fe20000000800 */
[--C-:B------:R-:W-:Y:S02]  /*1b710*/  FFMA.FTZ R189, R189, c[0x0][0x2d0], -R188.reuse ;  /* 0x0000b400bdbd7a23 */ /* 0x100fe400000108bc */
[----:B------:R-:W-:Y:S01]  /*1b720*/  FFMA.FTZ R190, R190, c[0x0][0x2d0], -R188 ;  /* 0x0000b400bebe7a23 */ /* 0x000fe200000108bc */
[----:B---3--:R-:W-:Y:S01]  /*1b730*/  FMNMX.FTZ R4, R7, R4, !PT ;  /* 0x0000000407047209 */ /* 0x008fe20007810000 */
[C---:B-1----:R-:W-:Y:S02]  /*1b740*/  FMUL.FTZ R16, R27.reuse, R132 ;  /* 0x000000841b107220 */ /* 0x042fe40000410000 */
[C---:B------:R-:W-:Y:S02]  /*1b750*/  FMUL.FTZ R17, R27.reuse, R133 ;  /* 0x000000851b117220 */ /* 0x040fe40000410000 */
[----:B------:R-:W1:Y:S01]  /*1b760*/  SHFL.BFLY PT, R28, R4, 0x1, 0x1f ;  /* 0x0c201f00041c7f89 */ /* 0x000e6200000e0000 */
[----:B------:R-:W3:Y:S01]  /*1b770*/  MUFU.EX2 R30, R30 ;  /* 0x0000001e001e7308 */ /* 0x000ee20000000800 */
[C---:B------:R-:W-:Y:S02]  /*1b780*/  FMUL.FTZ R100, R27.reuse, R100 ;  /* 0x000000641b647220 */ /* 0x040fe40000410000 */
[C---:B--2---:R-:W-:Y:S02]  /*1b790*/  FMUL.FTZ R6, R26.reuse, R146 ;  /* 0x000000921a067220 */ /* 0x044fe40000410000 */
[C---:B------:R-:W-:Y:S02]  /*1b7a0*/  FMUL.FTZ R7, R26.reuse, R147 ;  /* 0x000000931a077220 */ /* 0x040fe40000410000 */
[C---:B------:R-:W-:Y:S02]  /*1b7b0*/  FMUL.FTZ R18, R26.reuse, R134 ;  /* 0x000000861a127220 */ /* 0x040fe40000410000 */
[C---:B------:R-:W-:Y:S01]  /*1b7c0*/  FMUL.FTZ R19, R26.reuse, R135 ;  /* 0x000000871a137220 */ /* 0x040fe20000410000 */
[----:B------:R-:W-:Y:S01]  /*1b7d0*/  MUFU.EX2 R159, R159 ;  /* 0x0000009f009f7308 */ /* 0x000fe20000000800 */
[C---:B------:R-:W-:Y:S01]  /*1b7e0*/  FMUL.FTZ R101, R27.reuse, R101 ;  /* 0x000000651b657220 */ /* 0x040fe20000410000 */
[----:B------:R-:W-:Y:S01]  /*1b7f0*/  LDSM.16.MT88.4 R132, [R214+0x2080] ;  /* 0x00208000d684783b */ /* 0x000fe20000004200 */
[C---:B------:R-:W-:Y:S02]  /*1b800*/  FMUL.FTZ R102, R26.reuse, R102 ;  /* 0x000000661a667220 */ /* 0x040fe40000410000 */
[C---:B------:R-:W-:Y:S02]  /*1b810*/  FMUL.FTZ R103, R26.reuse, R103 ;  /* 0x000000671a677220 */ /* 0x040fe40000410000 */
[C---:B------:R-:W-:Y:S02]  /*1b820*/  FMUL.FTZ R112, R27.reuse, R112 ;  /* 0x000000701b707220 */ /* 0x040fe40000410000 */
[C---:B------:R-:W-:Y:S01]  /*1b830*/  FMUL.FTZ R113, R27.reuse, R113 ;  /* 0x000000711b717220 */ /* 0x040fe20000410000 */
[----:B------:R-:W2:Y:S01]  /*1b840*/  MUFU.EX2 R158, R158 ;  /* 0x0000009e009e7308 */ /* 0x000ea20000000800 */
[----:B------:R-:W-:Y:S01]  /*1b850*/  FMUL.FTZ R114, R26, R114 ;  /* 0x000000721a727220 */ /* 0x000fe20000410000 */
[----:B-1----:R-:W-:Y:S01]  /*1b860*/  FMNMX.FTZ R28, R4, R28, !PT ;  /* 0x0000001c041c7209 */ /* 0x002fe20007810000 */
[----:B------:R-:W-:Y:S01]  /*1b870*/  FMUL.FTZ R115, R26, R115 ;  /* 0x000000731a737220 */ /* 0x000fe20000410000 */
[----:B---3--:R-:W-:Y:S01]  /*1b880*/  F2FP.BF16.PACK_AB R33, R30, R31 ;  /* 0x0000001f1e21723e */ /* 0x008fe200000010ff */
[C---:B------:R-:W-:Y:S01]  /*1b890*/  FMUL.FTZ R116, R27.reuse, R116 ;  /* 0x000000741b747220 */ /* 0x040fe20000410000 */
[C---:B------:R-:W-:Y:S01]  /*1b8a0*/  FSETP.NEU.FTZ.AND P0, PT, R28.reuse, -INF , PT ;  /* 0xff8000001c00780b */ /* 0x040fe20003f1d000 */
[C---:B------:R-:W-:Y:S03]  /*1b8b0*/  FMUL.FTZ R149, R28.reuse, c[0x0][0x2d0] ;  /* 0x0000b4001c957a20 */ /* 0x040fe60000410000 */
[----:B------:R1:W3:Y:S01]  /*1b8c0*/  MUFU.EX2 R25, R5 ;  /* 0x0000000500197308 */ /* 0x0002e20000000800 */
[----:B------:R-:W-:Y:S01]  /*1b8d0*/  FSEL R4, R28, RZ, P0 ;  /* 0x000000ff1c047208 */ /* 0x000fe20000000000 */
[----:B------:R-:W-:Y:S01]  /*1b8e0*/  FMUL.FTZ R117, R27, R117 ;  /* 0x000000751b757220 */ /* 0x000fe20000410000 */
[----:B------:R-:W-:Y:S01]  /*1b8f0*/  FSEL R149, R149, RZ, P0 ;  /* 0x000000ff95957208 */ /* 0x000fe20000000000 */
[----:B------:R-:W-:Y:S01]  /*1b900*/  FMUL.FTZ R118, R26, R118 ;  /* 0x000000761a767220 */ /* 0x000fe20000410000 */
[C---:B------:R-:W-:Y:S01]  /*1b910*/  ISETP.GT.AND P0, PT, R243.reuse, R227, PT ;  /* 0x000000e3f300720c */ /* 0x040fe20003f04270 */
[----:B------:R-:W-:Y:S01]  /*1b920*/  FADD.FTZ R4, -R4, R148 ;  /* 0x0000009404047221 */ /* 0x000fe20000010100 */
[----:B------:R-:W-:Y:S01]  /*1b930*/  IADD3 R243, R243, -0x1, RZ ;  /* 0xfffffffff3f37810 */ /* 0x000fe20007ffe0ff */
[--C-:B------:R-:W-:Y:S02]  /*1b940*/  FFMA.FTZ R165, R10, c[0x0][0x2d0], -R149.reuse ;  /* 0x0000b4000aa57a23 */ /* 0x100fe40000010895 */
[----:B------:R-:W-:Y:S01]  /*1b950*/  FMUL.FTZ R4, R4, c[0x0][0x2d0] ;  /* 0x0000b40004047a20 */ /* 0x000fe20000410000 */
[----:B------:R-:W-:Y:S01]  /*1b960*/  MUFU.EX2 R157, R157 ;  /* 0x0000009d009d7308 */ /* 0x000fe20000000800 */
[--C-:B------:R-:W-:Y:S02]  /*1b970*/  FFMA.FTZ R164, R11, c[0x0][0x2d0], -R149.reuse ;  /* 0x0000b4000ba47a23 */ /* 0x100fe40000010895 */
[--C-:B------:R-:W-:Y:S01]  /*1b980*/  FFMA.FTZ R163, R14, c[0x0][0x2d0], -R149.reuse ;  /* 0x0000b4000ea37a23 */ /* 0x100fe20000010895 */
[----:B--2---:R-:W-:Y:S01]  /*1b990*/  F2FP.BF16.PACK_AB R35, R158, R159 ;  /* 0x0000009f9e23723e */ /* 0x004fe200000010ff */
[--C-:B------:R-:W-:Y:S02]  /*1b9a0*/  FFMA.FTZ R162, R15, c[0x0][0x2d0], -R149.reuse ;  /* 0x0000b4000fa27a23 */ /* 0x100fe40000010895 */
[--C-:B------:R-:W-:Y:S02]  /*1b9b0*/  FFMA.FTZ R196, R51, c[0x0][0x2d0], -R149.reuse ;  /* 0x0000b40033c47a23 */ /* 0x100fe40000010895 */
[--C-:B------:R-:W-:Y:S01]  /*1b9c0*/  FFMA.FTZ R197, R50, c[0x0][0x2d0], -R149.reuse ;  /* 0x0000b40032c57a23 */ /* 0x100fe20000010895 */
[----:B------:R2:W4:Y:S01]  /*1b9d0*/  MUFU.EX2 R24, R4 ;  /* 0x0000000400187308 */ /* 0x0005220000000800 */
[--C-:B------:R-:W-:Y:S02]  /*1b9e0*/  FFMA.FTZ R199, R49, c[0x0][0x2d0], -R149.reuse ;  /* 0x0000b40031c77a23 */ /* 0x100fe40000010895 */
[----:B-1----:R-:W-:Y:S02]  /*1b9f0*/  FMUL.FTZ R5, R27, R145 ;  /* 0x000000911b057220 */ /* 0x002fe40000410000 */
[C---:B---3--:R-:W-:Y:S02]  /*1ba00*/  FMUL.FTZ R8, R25.reuse, R140 ;  /* 0x0000008c19087220 */ /* 0x048fe40000410000 */
[C---:B------:R-:W-:Y:S02]  /*1ba10*/  FMUL.FTZ R9, R25.reuse, R141 ;  /* 0x0000008d19097220 */ /* 0x040fe40000410000 */
[C---:B------:R-:W-:Y:S01]  /*1ba20*/  FMUL.FTZ R12, R25.reuse, R136 ;  /* 0x00000088190c7220 */ /* 0x040fe20000410000 */
[----:B------:R-:W1:Y:S01]  /*1ba30*/  MUFU.EX2 R156, R156 ;  /* 0x0000009c009c7308 */ /* 0x000e620000000800 */
[C---:B------:R-:W-:Y:S02]  /*1ba40*/  FMUL.FTZ R13, R25.reuse, R137 ;  /* 0x00000089190d7220 */ /* 0x040fe40000410000 */
[--C-:B------:R-:W-:Y:S02]  /*1ba50*/  FFMA.FTZ R198, R48, c[0x0][0x2d0], -R149.reuse ;  /* 0x0000b40030c67a23 */ /* 0x100fe40000010895 */
[----:B------:R-:W-:Y:S01]  /*1ba60*/  LDSM.16.MT88.4 R48, [R212+0x1c80] ;  /* 0x001c8000d430783b */ /* 0x000fe20000004200 */
[C---:B------:R-:W-:Y:S02]  /*1ba70*/  FMUL.FTZ R104, R25.reuse, R104 ;  /* 0x0000006819687220 */ /* 0x040fe40000410000 */
[C---:B------:R-:W-:Y:S02]  /*1ba80*/  FMUL.FTZ R105, R25.reuse, R105 ;  /* 0x0000006919697220 */ /* 0x040fe40000410000 */
[----:B------:R-:W-:Y:S01]  /*1ba90*/  MUFU.EX2 R161, R161 ;  /* 0x000000a100a17308 */ /* 0x000fe20000000800 */
[C---:B------:R-:W-:Y:S02]  /*1baa0*/  FMUL.FTZ R108, R25.reuse, R108 ;  /* 0x0000006c196c7220 */ /* 0x040fe40000410000 */
[----:B------:R-:W-:Y:S02]  /*1bab0*/  FMUL.FTZ R109, R25, R109 ;  /* 0x0000006d196d7220 */ /* 0x000fe40000410000 */
[----:B--2---:R-:W-:Y:S02]  /*1bac0*/  FMUL.FTZ R4, R27, R144 ;  /* 0x000000901b047220 */ /* 0x004fe40000410000 */
[C---:B----4-:R-:W-:Y:S02]  /*1bad0*/  FMUL.FTZ R106, R24.reuse, R106 ;  /* 0x0000006a186a7220 */ /* 0x050fe40000410000 */
[C---:B------:R-:W-:Y:S01]  /*1bae0*/  FMUL.FTZ R107, R24.reuse, R107 ;  /* 0x0000006b186b7220 */ /* 0x040fe20000410000 */
[----:B------:R-:W2:Y:S01]  /*1baf0*/  MUFU.EX2 R160, R160 ;  /* 0x000000a000a07308 */ /* 0x000ea20000000800 */
[C---:B------:R-:W-:Y:S01]  /*1bb00*/  FMUL.FTZ R110, R24.reuse, R110 ;  /* 0x0000006e186e7220 */ /* 0x040fe20000410000 */
[-C--:B------:R-:W-:Y:S01]  /*1bb10*/  HMMA.16816.F32.BF16 R4, R32, R20.reuse, R4 ;  /* 0x000000142004723c */ /* 0x080fe20000041804 */
[----:B------:R-:W-:Y:S01]  /*1bb20*/  FMUL.FTZ R10, R24, R142 ;  /* 0x0000008e180a7220 */ /* 0x000fe20000410000 */
[----:B-1----:R-:W-:Y:S01]  /*1bb30*/  F2FP.BF16.PACK_AB R36, R156, R157 ;  /* 0x0000009d9c24723e */ /* 0x002fe200000010ff */
[C---:B------:R-:W-:Y:S02]  /*1bb40*/  FMUL.FTZ R11, R24.reuse, R143 ;  /* 0x0000008f180b7220 */ /* 0x040fe40000410000 */
[C---:B------:R-:W-:Y:S02]  /*1bb50*/  FMUL.FTZ R14, R24.reuse, R138 ;  /* 0x0000008a180e7220 */ /* 0x040fe40000410000 */
[C---:B------:R-:W-:Y:S01]  /*1bb60*/  FMUL.FTZ R15, R24.reuse, R139 ;  /* 0x0000008b180f7220 */ /* 0x040fe20000410000 */
[----:B------:R-:W-:Y:S01]  /*1bb70*/  MUFU.EX2 R165, R165 ;  /* 0x000000a500a57308 */ /* 0x000fe20000000800 */
[----:B------:R-:W-:Y:S03]  /*1bb80*/  FMUL.FTZ R111, R24, R111 ;  /* 0x0000006f186f7220 */ /* 0x000fe60000410000 */
[----:B------:R-:W-:Y:S02]  /*1bb90*/  FMUL.FTZ R119, R26, R119 ;  /* 0x000000771a777220 */ /* 0x000fe40000410000 */
[C---:B------:R-:W-:Y:S02]  /*1bba0*/  FMUL.FTZ R120, R25.reuse, R120 ;  /* 0x0000007819787220 */ /* 0x040fe40000410000 */
[----:B------:R-:W-:Y:S02]  /*1bbb0*/  FMUL.FTZ R121, R25, R121 ;  /* 0x0000007919797220 */ /* 0x000fe40000410000 */
[----:B------:R-:W1:Y:S01]  /*1bbc0*/  MUFU.EX2 R164, R164 ;  /* 0x000000a400a47308 */ /* 0x000e620000000800 */
[C---:B------:R-:W-:Y:S02]  /*1bbd0*/  FMUL.FTZ R122, R24.reuse, R122 ;  /* 0x0000007a187a7220 */ /* 0x040fe40000410000 */
[----:B------:R-:W-:Y:S01]  /*1bbe0*/  FMUL.FTZ R123, R24, R123 ;  /* 0x0000007b187b7220 */ /* 0x000fe20000410000 */
[----:B--2---:R-:W-:Y:S01]  /*1bbf0*/  F2FP.BF16.PACK_AB R38, R160, R161 ;  /* 0x000000a1a026723e */ /* 0x004fe200000010ff */
[C---:B------:R-:W-:Y:S02]  /*1bc00*/  FMUL.FTZ R124, R27.reuse, R124 ;  /* 0x0000007c1b7c7220 */ /* 0x040fe40000410000 */
[C---:B------:R-:W-:Y:S02]  /*1bc10*/  FMUL.FTZ R125, R27.reuse, R125 ;  /* 0x0000007d1b7d7220 */ /* 0x040fe40000410000 */
[C---:B------:R-:W-:Y:S01]  /*1bc20*/  FMUL.FTZ R126, R26.reuse, R126 ;  /* 0x0000007e1a7e7220 */ /* 0x040fe20000410000 */
[----:B------:R-:W-:Y:S01]  /*1bc30*/  MUFU.EX2 R163, R163 ;  /* 0x000000a300a37308 */ /* 0x000fe20000000800 */
[C---:B------:R-:W-:Y:S02]  /*1bc40*/  FMUL.FTZ R127, R26.reuse, R127 ;  /* 0x0000007f1a7f7220 */ /* 0x040fe40000410000 */
[C---:B------:R-:W-:Y:S02]  /*1bc50*/  FMUL.FTZ R52, R27.reuse, R52 ;  /* 0x000000341b347220 */ /* 0x040fe40000410000 */
[----:B------:R-:W-:Y:S02]  /*1bc60*/  FMUL.FTZ R53, R27, R53 ;  /* 0x000000351b357220 */ /* 0x000fe40000410000 */
[C---:B------:R-:W-:Y:S02]  /*1bc70*/  FMUL.FTZ R54, R26.reuse, R54 ;  /* 0x000000361a367220 */ /* 0x040fe40000410000 */
[----:B------:R-:W-:Y:S01]  /*1bc80*/  FMUL.FTZ R55, R26, R55 ;  /* 0x000000371a377220 */ /* 0x000fe20000410000 */
[----:B------:R-:W2:Y:S01]  /*1bc90*/  MUFU.EX2 R162, R162 ;  /* 0x000000a200a27308 */ /* 0x000ea20000000800 */
[C---:B------:R-:W-:Y:S02]  /*1bca0*/  FMUL.FTZ R56, R25.reuse, R56 ;  /* 0x0000003819387220 */ /* 0x040fe40000410000 */
[C---:B------:R-:W-:Y:S01]  /*1bcb0*/  FMUL.FTZ R57, R25.reuse, R57 ;  /* 0x0000003919397220 */ /* 0x040fe20000410000 */
[----:B-1----:R-:W-:Y:S01]  /*1bcc0*/  F2FP.BF16.PACK_AB R37, R164, R165 ;  /* 0x000000a5a425723e */ /* 0x002fe200000010ff */
[C---:B------:R-:W-:Y:S02]  /*1bcd0*/  FMUL.FTZ R58, R24.reuse, R58 ;  /* 0x0000003a183a7220 */ /* 0x040fe40000410000 */
[C---:B------:R-:W-:Y:S02]  /*1bce0*/  FMUL.FTZ R59, R24.reuse, R59 ;  /* 0x0000003b183b7220 */ /* 0x040fe40000410000 */
[C---:B------:R-:W-:Y:S01]  /*1bcf0*/  FMUL.FTZ R60, R25.reuse, R60 ;  /* 0x0000003c193c7220 */ /* 0x040fe20000410000 */
[----:B------:R-:W-:Y:S01]  /*1bd00*/  MUFU.EX2 R170, R170 ;  /* 0x000000aa00aa7308 */ /* 0x000fe20000000800 */
[----:B------:R-:W-:Y:S02]  /*1bd10*/  FMUL.FTZ R61, R25, R61 ;  /* 0x0000003d193d7220 */ /* 0x000fe40000410000 */
[C---:B------:R-:W-:Y:S02]  /*1bd20*/  FMUL.FTZ R62, R24.reuse, R62 ;  /* 0x0000003e183e7220 */ /* 0x040fe40000410000 */
[----:B------:R-:W-:Y:S02]  /*1bd30*/  FMUL.FTZ R63, R24, R63 ;  /* 0x0000003f183f7220 */ /* 0x000fe40000410000 */
[C---:B------:R-:W-:Y:S02]  /*1bd40*/  FMUL.FTZ R64, R27.reuse, R64 ;  /* 0x000000401b407220 */ /* 0x040fe40000410000 */
[C---:B------:R-:W-:Y:S01]  /*1bd50*/  FMUL.FTZ R65, R27.reuse, R65 ;  /* 0x000000411b417220 */ /* 0x040fe20000410000 */
[----:B------:R-:W-:Y:S01]  /*1bd60*/  MUFU.EX2 R174, R174 ;  /* 0x000000ae00ae7308 */ /* 0x000fe20000000800 */
[C---:B------:R-:W-:Y:S02]  /*1bd70*/  FMUL.FTZ R66, R26.reuse, R66 ;  /* 0x000000421a427220 */ /* 0x040fe40000410000 */
[----:B------:R-:W-:Y:S01]  /*1bd80*/  FMUL.FTZ R67, R26, R67 ;  /* 0x000000431a437220 */ /* 0x000fe20000410000 */
[----:B--2---:R-:W-:Y:S01]  /*1bd90*/  F2FP.BF16.PACK_AB R39, R162, R163 ;  /* 0x000000a3a227723e */ /* 0x004fe200000010ff */
[C---:B------:R-:W-:Y:S02]  /*1bda0*/  FMUL.FTZ R68, R27.reuse, R68 ;  /* 0x000000441b447220 */ /* 0x040fe40000410000 */
[----:B------:R-:W-:Y:S02]  /*1bdb0*/  FMUL.FTZ R69, R27, R69 ;  /* 0x000000451b457220 */ /* 0x000fe40000410000 */
[C---:B------:R-:W-:Y:S01]  /*1bdc0*/  FMUL.FTZ R70, R26.reuse, R70 ;  /* 0x000000461a467220 */ /* 0x040fe20000410000 */
[----:B------:R-:W-:Y:S01]  /*1bdd0*/  MUFU.EX2 R179, R179 ;  /* 0x000000b300b37308 */ /* 0x000fe20000000800 */
[C---:B------:R-:W-:Y:S01]  /*1bde0*/  HMMA.16816.F32.BF16 R8, R36.reuse, R20, R8 ;  /* 0x000000142408723c */ /* 0x040fe20000041808 */
[----:B------:R-:W-:Y:S02]  /*1bdf0*/  FMUL.FTZ R71, R26, R71 ;  /* 0x000000471a477220 */ /* 0x000fe40000410000 */
[C---:B------:R-:W-:Y:S02]  /*1be00*/  FMUL.FTZ R72, R25.reuse, R72 ;  /* 0x0000004819487220 */ /* 0x040fe40000410000 */
[C---:B------:R-:W-:Y:S02]  /*1be10*/  FMUL.FTZ R73, R25.reuse, R73 ;  /* 0x0000004919497220 */ /* 0x040fe40000410000 */
[C---:B------:R-:W-:Y:S01]  /*1be20*/  FMUL.FTZ R20, R25.reuse, R128 ;  /* 0x0000008019147220 */ /* 0x040fe20000410000 */
[-C--:B------:R-:W-:Y:S01]  /*1be30*/  HMMA.16816.F32.BF16 R12, R36, R22.reuse, R12 ;  /* 0x00000016240c723c */ /* 0x080fe2000004180c */
[C---:B------:R-:W-:Y:S01]  /*1be40*/  FMUL.FTZ R21, R25.reuse, R129 ;  /* 0x0000008119157220 */ /* 0x040fe20000410000 */
[----:B------:R-:W-:Y:S02]  /*1be50*/  MUFU.EX2 R181, R181 ;  /* 0x000000b500b57308 */ /* 0x000fe40000000800 */
[C---:B------:R-:W-:Y:S02]  /*1be60*/  FMUL.FTZ R74, R24.reuse, R74 ;  /* 0x0000004a184a7220 */ /* 0x040fe40000410000 */
[C---:B------:R-:W-:Y:S02]  /*1be70*/  FMUL.FTZ R75, R24.reuse, R75 ;  /* 0x0000004b184b7220 */ /* 0x040fe40000410000 */
        /* <DEDUP_REMOVED lines=20> */
[----:B------:R-:W1:Y:S03]  /*1bfc0*/  LDSM.16.MT88.4 R40, [R212+0x2480] ;  /* 0x00248000d428783b */ /* 0x000e660000004200 */
[C---:B------:R-:W-:Y:S01]  /*1bfd0*/  FMUL.FTZ R86, R26.reuse, R86 ;  /* 0x000000561a567220 */ /* 0x040fe20000410000 */
[----:B------:R-:W-:Y:S01]  /*1bfe0*/  MUFU.EX2 R190, R190 ;  /* 0x000000be00be7308 */ /* 0x000fe20000000800 */
[----:B------:R-:W-:Y:S02]  /*1bff0*/  FMUL.FTZ R87, R26, R87 ;  /* 0x000000571a577220 */ /* 0x000fe40000410000 */
[-C--:B------:R-:W-:Y:S01]  /*1c000*/  HMMA.16816.F32.BF16 R116, R32, R44.reuse, R116 ;  /* 0x0000002c2074723c */ /* 0x080fe20000041874 */
[C---:B------:R-:W-:Y:S03]  /*1c010*/  FMUL.FTZ R88, R25.reuse, R88 ;  /* 0x0000005819587220 */ /* 0x040fe60000410000 */
[C---:B------:R-:W-:Y:S02]  /*1c020*/  FMUL.FTZ R89, R25.reuse, R89 ;  /* 0x0000005919597220 */ /* 0x040fe40000410000 */
[C---:B------:R-:W-:Y:S01]  /*1c030*/  FMUL.FTZ R90, R24.reuse, R90 ;  /* 0x0000005a185a7220 */ /* 0x040fe20000410000 */
[----:B------:R-:W-:Y:S01]  /*1c040*/  MUFU.EX2 R196, R196 ;  /* 0x000000c400c47308 */ /* 0x000fe20000000800 */
[C---:B------:R-:W-:Y:S01]  /*1c050*/  HMMA.16816.F32.BF16 R120, R36.reuse, R44, R120 ;  /* 0x0000002c2478723c */ /* 0x040fe20000041878 */
[C---:B------:R-:W-:Y:S03]  /*1c060*/  FMUL.FTZ R91, R24.reuse, R91 ;  /* 0x0000005b185b7220 */ /* 0x040fe60000410000 */
[C---:B------:R-:W-:Y:S02]  /*1c070*/  FMUL.FTZ R92, R25.reuse, R92 ;  /* 0x0000005c195c7220 */ /* 0x040fe40000410000 */
[----:B------:R-:W-:Y:S02]  /*1c080*/  FMUL.FTZ R93, R25, R93 ;  /* 0x0000005d195d7220 */ /* 0x000fe40000410000 */
[-C--:B------:R-:W-:Y:S01]  /*1c090*/  HMMA.16816.F32.BF16 R20, R36, R46.reuse, R20 ;  /* 0x0000002e2414723c */ /* 0x080fe20000041814 */
[C---:B------:R-:W-:Y:S01]  /*1c0a0*/  FMUL.FTZ R94, R24.reuse, R94 ;  /* 0x0000005e185e7220 */ /* 0x040fe20000410000 */
[----:B------:R-:W-:Y:S02]  /*1c0b0*/  MUFU.EX2 R197, R197 ;  /* 0x000000c500c57308 */ /* 0x000fe40000000800 */
[----:B------:R-:W-:Y:S02]  /*1c0c0*/  FMUL.FTZ R95, R24, R95 ;  /* 0x0000005f185f7220 */ /* 0x000fe40000410000 */
[C---:B------:R-:W-:Y:S02]  /*1c0d0*/  FMUL.FTZ R96, R27.reuse, R96 ;  /* 0x000000601b607220 */ /* 0x040fe40000410000 */
[C---:B------:R-:W-:Y:S01]  /*1c0e0*/  HMMA.16816.F32.BF16 R124, R32.reuse, R46, R124 ;  /* 0x0000002e207c723c */ /* 0x040fe2000004187c */
[----:B------:R-:W2:Y:S03]  /*1c0f0*/  LDSM.16.MT88.4 R44, [R214+0x3080] ;  /* 0x00308000d62c783b */ /* 0x000ea60000004200 */
[----:B------:R-:W-:Y:S01]  /*1c100*/  FMUL.FTZ R97, R27, R97 ;  /* 0x000000611b617220 */ /* 0x000fe20000410000 */
[----:B------:R-:W-:Y:S01]  /*1c110*/  MUFU.EX2 R199, R199 ;  /* 0x000000c700c77308 */ /* 0x000fe20000000800 */
[C---:B------:R-:W-:Y:S02]  /*1c120*/  FMUL.FTZ R98, R26.reuse, R98 ;  /* 0x000000621a627220 */ /* 0x040fe40000410000 */
[----:B------:R-:W-:Y:S01]  /*1c130*/  FMUL.FTZ R99, R26, R99 ;  /* 0x000000631a637220 */ /* 0x000fe20000410000 */
[-C--:B-1----:R-:W-:Y:S03]  /*1c140*/  HMMA.16816.F32.BF16 R52, R32, R40.reuse, R52 ;  /* 0x000000282034723c */ /* 0x082fe60000041834 */
[--C-:B------:R-:W-:Y:S02]  /*1c150*/  FFMA.FTZ R168, R168, c[0x0][0x2d0], -R149.reuse ;  /* 0x0000b400a8a87a23 */ /* 0x100fe40000010895 */
[--C-:B------:R-:W-:Y:S01]  /*1c160*/  FFMA.FTZ R166, R166, c[0x0][0x2d0], -R149.reuse ;  /* 0x0000b400a6a67a23 */ /* 0x100fe20000010895 */
[----:B------:R-:W-:Y:S01]  /*1c170*/  MUFU.EX2 R198, R198 ;  /* 0x000000c600c67308 */ /* 0x000fe20000000800 */
[--C-:B------:R-:W-:Y:S01]  /*1c180*/  FFMA.FTZ R191, R191, c[0x0][0x2d0], -R178.reuse ;  /* 0x0000b400bfbf7a23 */ /* 0x100fe200000108b2 */
[C---:B------:R-:W-:Y:S01]  /*1c190*/  HMMA.16816.F32.BF16 R56, R36.reuse, R40, R56 ;  /* 0x000000282438723c */ /* 0x040fe20000041838 */
[--C-:B------:R-:W-:Y:S03]  /*1c1a0*/  FFMA.FTZ R193, R193, c[0x0][0x2d0], -R178.reuse ;  /* 0x0000b400c1c17a23 */ /* 0x100fe600000108b2 */
[--C-:B------:R-:W-:Y:S02]  /*1c1b0*/  FFMA.FTZ R194, R194, c[0x0][0x2d0], -R178.reuse ;  /* 0x0000b400c2c27a23 */ /* 0x100fe400000108b2 */
[----:B------:R-:W-:Y:S02]  /*1c1c0*/  FFMA.FTZ R195, R195, c[0x0][0x2d0], -R178 ;  /* 0x0000b400c3c37a23 */ /* 0x000fe400000108b2 */
[-C--:B------:R-:W-:Y:S01]  /*1c1d0*/  HMMA.16816.F32.BF16 R60, R36, R42.reuse, R60 ;  /* 0x0000002a243c723c */ /* 0x080fe2000004183c */
[----:B------:R-:W-:Y:S03]  /*1c1e0*/  MUFU.EX2 R191, R191 ;  /* 0x000000bf00bf7308 */ /* 0x000fe60000000800 */
[--C-:B------:R-:W-:Y:S02]  /*1c1f0*/  FFMA.FTZ R186, R186, c[0x0][0x2d0], -R188.reuse ;  /* 0x0000b400baba7a23 */ /* 0x100fe400000108bc */
[--C-:B------:R-:W-:Y:S02]  /*1c200*/  FFMA.FTZ R183, R183, c[0x0][0x2d0], -R188.reuse ;  /* 0x0000b400b7b77a23 */ /* 0x100fe400000108bc */
[C---:B------:R-:W-:Y:S01]  /*1c210*/  HMMA.16816.F32.BF16 R64, R32.reuse, R42, R64 ;  /* 0x0000002a2040723c */ /* 0x040fe20000041840 */
[----:B------:R-:W1:Y:S02]  /*1c220*/  LDSM.16.MT88.4 R40, [R212+0x3080] ;  /* 0x00308000d428783b */ /* 0x000e640000004200 */
[----:B------:R-:W3:Y:S01]  /*1c230*/  MUFU.EX2 R193, R193 ;  /* 0x000000c100c17308 */ /* 0x000ee20000000800 */
[--C-:B------:R-:W-:Y:S02]  /*1c240*/  FFMA.FTZ R175, R175, c[0x0][0x2d0], -R188.reuse ;  /* 0x0000b400afaf7a23 */ /* 0x100fe400000108bc */
[----:B------:R-:W-:Y:S02]  /*1c250*/  FFMA.FTZ R188, R173, c[0x0][0x2d0], -R188 ;  /* 0x0000b400adbc7a23 */ /* 0x000fe400000108bc */
[-C--:B--2---:R-:W-:Y:S01]  /*1c260*/  HMMA.16816.F32.BF16 R68, R32, R44.reuse, R68 ;  /* 0x0000002c2044723c */ /* 0x084fe20000041844 */
[--C-:B------:R-:W-:Y:S03]  /*1c270*/  FFMA.FTZ R173, R177, c[0x0][0x2d0], -R178.reuse ;  /* 0x0000b400b1ad7a23 */ /* 0x100fe600000108b2 */
[--C-:B------:R-:W-:Y:S01]  /*1c280*/  FFMA.FTZ R172, R172, c[0x0][0x2d0], -R178.reuse ;  /* 0x0000b400acac7a23 */ /* 0x100fe200000108b2 */
[----:B------:R-:W-:Y:S01]  /*1c290*/  MUFU.EX2 R194, R194 ;  /* 0x000000c200c27308 */ /* 0x000fe20000000800 */
[--C-:B------:R-:W-:Y:S02]  /*1c2a0*/  FFMA.FTZ R169, R169, c[0x0][0x2d0], -R178.reuse ;  /* 0x0000b400a9a97a23 */ /* 0x100fe400000108b2 */
[C---:B------:R-:W-:Y:S01]  /*1c2b0*/  HMMA.16816.F32.BF16 R72, R36.reuse, R44, R72 ;  /* 0x0000002c2448723c */ /* 0x040fe20000041848 */
[----:B------:R-:W-:Y:S03]  /*1c2c0*/  FFMA.FTZ R178, R167, c[0x0][0x2d0], -R178 ;  /* 0x0000b400a7b27a23 */ /* 0x000fe600000108b2 */
[--C-:B------:R-:W-:Y:S02]  /*1c2d0*/  FFMA.FTZ R167, R171, c[0x0][0x2d0], -R149.reuse ;  /* 0x0000b400aba77a23 */ /* 0x100fe40000010895 */
[----:B------:R-:W-:Y:S01]  /*1c2e0*/  FFMA.FTZ R149, R29, c[0x0][0x2d0], -R149 ;  /* 0x0000b4001d957a23 */ /* 0x000fe20000010895 */
[----:B------:R-:W2:Y:S01]  /*1c2f0*/  MUFU.EX2 R195, R195 ;  /* 0x000000c300c37308 */ /* 0x000ea20000000800 */
[-C--:B------:R-:W-:Y:S01]  /*1c300*/  HMMA.16816.F32.BF16 R76, R36, R46.reuse, R76 ;  /* 0x0000002e244c723c */ /* 0x080fe2000004184c */
[----:B------:R-:W-:Y:S03]  /*1c310*/  FFMA.FTZ R155, R27, R242, R155 ;  /* 0x000000f21b9b7223 */ /* 0x000fe6000001009b */
[----:B------:R-:W-:Y:S02]  /*1c320*/  FFMA.FTZ R31, R26, R241, R31 ;  /* 0x000000f11a1f7223 */ /* 0x000fe4000001001f */
[----:B------:R-:W-:Y:S02]  /*1c330*/  FFMA.FTZ R157, R25, R240, R157 ;  /* 0x000000f0199d7223 */ /* 0x000fe4000001009d */
[C---:B------:R-:W-:Y:S01]  /*1c340*/  HMMA.16816.F32.BF16 R80, R32.reuse, R46, R80 ;  /* 0x0000002e2050723c */ /* 0x040fe20000041850 */
[----:B------:R-:W4:Y:S01]  /*1c350*/  LDSM.16.MT88.4 R44, [R214+0x1c80] ;  /* 0x001c8000d62c783b */ /* 0x000f220000004200 */
[----:B------:R5:W-:Y:S02]  /*1c360*/  MUFU.EX2 R29, R149 ;  /* 0x00000095001d7308 */ /* 0x000be40000000800 */
[----:B------:R-:W-:Y:S02]  /*1c370*/  FFMA.FTZ R165, R24, R235, R165 ;  /* 0x000000eb18a57223 */ /* 0x000fe400000100a5 */
[----:B------:R-:W-:Y:S02]  /*1c380*/  FADD.FTZ R155, R154, R155 ;  /* 0x0000009b9a9b7221 */ /* 0x000fe40000010000 */
[----:B------:R-:W-:Y:S01]  /*1c390*/  FADD.FTZ R31, R30, R31 ;  /* 0x0000001f1e1f7221 */ /* 0x000fe20000010000 */
[-C--:B-1----:R-:W-:Y:S03]  /*1c3a0*/  HMMA.16816.F32.BF16 R84, R32, R40.reuse, R84 ;  /* 0x000000282054723c */ /* 0x082fe60000041854 */
[----:B------:R-:W1:Y:S01]  /*1c3b0*/  MUFU.EX2 R187, R187 ;  /* 0x000000bb00bb7308 */ /* 0x000e620000000800 */
[----:B------:R-:W-:Y:S02]  /*1c3c0*/  FADD.FTZ R157, R156, R157 ;  /* 0x0000009d9c9d7221 */ /* 0x000fe40000010000 */
[----:B------:R-:W-:Y:S02]  /*1c3d0*/  FADD.FTZ R165, R164, R165 ;  /* 0x000000a5a4a57221 */ /* 0x000fe40000010000 */
[C---:B------:R-:W-:Y:S01]  /*1c3e0*/  HMMA.16816.F32.BF16 R88, R36.reuse, R40, R88 ;  /* 0x000000282458723c */ /* 0x040fe20000041858 */
[----:B------:R-:W-:Y:S03]  /*1c3f0*/  FADD.FTZ R155, R153, R155 ;  /* 0x0000009b999b7221 */ /* 0x000fe60000010000 */
[----:B------:R-:W-:Y:S01]  /*1c400*/  MOV R153, R28 ;  /* 0x0000001c00997202 */ /* 0x000fe20000000f00 */
[----:B------:R-:W-:Y:S01]  /*1c410*/  MUFU.EX2 R184, R184 ;  /* 0x000000b800b87308 */ /* 0x000fe20000000800 */
[----:B------:R-:W-:Y:S02]  /*1c420*/  FADD.FTZ R31, R159, R31 ;  /* 0x0000001f9f1f7221 */ /* 0x000fe40000010000 */
[-C--:B------:R-:W-:Y:S01]  /*1c430*/  HMMA.16816.F32.BF16 R92, R36, R42.reuse, R92 ;  /* 0x0000002a245c723c */ /* 0x080fe2000004185c */
[----:B-----5:R-:W-:Y:S03]  /*1c440*/  LDSM.16.MT88.4 R148, [R212+0x2c80] ;  /* 0x002c8000d494783b */ /* 0x020fe60000004200 */
[----:B------:R-:W-:Y:S02]  /*1c450*/  FADD.FTZ R157, R161, R157 ;  /* 0x0000009da19d7221 */ /* 0x000fe40000010000 */
[----:B------:R-:W-:Y:S01]  /*1c460*/  FADD.FTZ R165, R163, R165 ;  /* 0x000000a5a3a57221 */ /* 0x000fe20000010000 */
[----:B---3--:R-:W-:Y:S01]  /*1c470*/  F2FP.BF16.PACK_AB R36, R193, R191 ;  /* 0x000000bfc124723e */ /* 0x008fe200000010ff */
[----:B------:R-:W-:Y:S01]  /*1c480*/  HMMA.16816.F32.BF16 R96, R32, R42, R96 ;  /* 0x0000002a2060723c */ /* 0x000fe20000041860 */
[----:B--2---:R-:W-:Y:S01]  /*1c490*/  F2FP.BF16.PACK_AB R38, R195, R194 ;  /* 0x000000c2c326723e */ /* 0x004fe200000010ff */
[----:B------:R-:W2:Y:S01]  /*1c4a0*/  LDSM.16.MT88.4 R40, [R214+0x2880] ;  /* 0x00288000d628783b */ /* 0x000ea20000004200 */
[----:B------:R-:W3:Y:S01]  /*1c4b0*/  MUFU.EX2 R186, R186 ;  /* 0x000000ba00ba7308 */ /* 0x000ee20000000800 */
[----:B------:R-:W-:Y:S01]  /*1c4c0*/  F2FP.BF16.PACK_AB R37, R197, R196 ;  /* 0x000000c4c525723e */ /* 0x000fe200000010ff */
[----:B------:R-:W-:Y:S01]  /*1c4d0*/  FADD.FTZ R155, R152, R155 ;  /* 0x0000009b989b7221 */ /* 0x000fe20000010000 */
[----:B------:R-:W-:Y:S01]  /*1c4e0*/  F2FP.BF16.PACK_AB R39, R198, R199 ;  /* 0x000000c7c627723e */ /* 0x000fe200000010ff */
[----:B------:R-:W-:Y:S01]  /*1c4f0*/  FADD.FTZ R31, R158, R31 ;  /* 0x0000001f9e1f7221 */ /* 0x000fe20000010000 */
[----:B------:R-:W-:Y:S01]  /*1c500*/  F2FP.BF16.PACK_AB R32, R174, R170 ;  /* 0x000000aaae20723e */ /* 0x000fe200000010ff */
[----:B------:R-:W-:Y:S03]  /*1c510*/  FADD.FTZ R157, R160, R157 ;  /* 0x0000009da09d7221 */ /* 0x000fe60000010000 */
[----:B------:R-:W-:Y:S01]  /*1c520*/  F2FP.BF16.PACK_AB R33, R181, R179 ;  /* 0x000000b3b521723e */ /* 0x000fe200000010ff */
[----:B------:R-:W5:Y:S01]  /*1c530*/  MUFU.EX2 R183, R183 ;  /* 0x000000b700b77308 */ /* 0x000f620000000800 */
[----:B------:R-:W-:Y:S01]  /*1c540*/  F2FP.BF16.PACK_AB R34, R185, R182 ;  /* 0x000000b6b922723e */ /* 0x000fe200000010ff */
[----:B------:R-:W-:Y:S01]  /*1c550*/  FADD.FTZ R165, R162, R165 ;  /* 0x000000a5a2a57221 */ /* 0x000fe20000010000 */
[----:B------:R-:W-:Y:S01]  /*1c560*/  F2FP.BF16.PACK_AB R35, R190, R189 ;  /* 0x000000bdbe23723e */ /* 0x000fe200000010ff */
[----:B------:R-:W-:Y:S02]  /*1c570*/  FADD.FTZ R155, R170, R155 ;  /* 0x0000009baa9b7221 */ /* 0x000fe40000010000 */
[----:B------:R-:W-:Y:S02]  /*1c580*/  FADD.FTZ R31, R179, R31 ;  /* 0x0000001fb31f7221 */ /* 0x000fe40000010000 */
[----:B------:R-:W-:Y:S02]  /*1c590*/  FADD.FTZ R157, R191, R157 ;  /* 0x0000009dbf9d7221 */ /* 0x000fe40000010000 */
[-C--:B----4-:R-:W-:Y:S01]  /*1c5a0*/  HMMA.16816.F32.BF16 R4, R32, R44.reuse, R4 ;  /* 0x0000002c2004723c */ /* 0x090fe20000041804 */
[----:B------:R-:W4:Y:S01]  /*1c5b0*/  MUFU.EX2 R180, R180 ;  /* 0x000000b400b47308 */ /* 0x000f220000000800 */
[----:B------:R-:W-:Y:S02]  /*1c5c0*/  FADD.FTZ R165, R196, R165 ;  /* 0x000000a5c4a57221 */ /* 0x000fe40000010000 */
        /* <DEDUP_REMOVED lines=8> */
[----:B------:R-:W-:Y:S03]  /*1c650*/  FADD.FTZ R31, R189, R31 ;  /* 0x0000001fbd1f7221 */ /* 0x000fe60000010000 */
[----:B------:R-:W-:Y:S01]  /*1c660*/  FADD.FTZ R157, R194, R157 ;  /* 0x0000009dc29d7221 */ /* 0x000fe20000010000 */
[----:B------:R-:W2:Y:S01]  /*1c670*/  MUFU.EX2 R175, R175 ;  /* 0x000000af00af7308 */ /* 0x000ea20000000800 */
[----:B------:R-:W-:Y:S02]  /*1c680*/  FADD.FTZ R165, R199, R165 ;  /* 0x000000a5c7a57221 */ /* 0x000fe40000010000 */
[C---:B------:R-:W-:Y:S01]  /*1c690*/  HMMA.16816.F32.BF16 R16, R32.reuse, R46, R16 ;  /* 0x0000002e2010723c */ /* 0x040fe20000041810 */
[----:B------:R-:W2:Y:S03]  /*1c6a0*/  LDSM.16.MT88.4 R44, [R212+0x2880] ;  /* 0x00288000d42c783b */ /* 0x000ea60000004200 */
[----:B------:R-:W-:Y:S02]  /*1c6b0*/  FADD.FTZ R155, R185, R155 ;  /* 0x0000009bb99b7221 */ /* 0x000fe40000010000 */
[----:B------:R-:W-:Y:S01]  /*1c6c0*/  FADD.FTZ R31, R190, R31 ;  /* 0x0000001fbe1f7221 */ /* 0x000fe20000010000 */
[----:B------:R-:W2:Y:S01]  /*1c6d0*/  MUFU.EX2 R188, R188 ;  /* 0x000000bc00bc7308 */ /* 0x000ea20000000800 */
[-C--:B------:R-:W-:Y:S01]  /*1c6e0*/  HMMA.16816.F32.BF16 R100, R32, R48.reuse, R100 ;  /* 0x000000302064723c */ /* 0x080fe20000041864 */
[----:B------:R-:W-:Y:S03]  /*1c6f0*/  FADD.FTZ R157, R195, R157 ;  /* 0x0000009dc39d7221 */ /* 0x000fe60000010000 */
[----:B------:R-:W-:Y:S02]  /*1c700*/  FADD.FTZ R165, R198, R165 ;  /* 0x000000a5c6a57221 */ /* 0x000fe40000010000 */
[----:B-1----:R-:W-:Y:S02]  /*1c710*/  FADD.FTZ R155, R187, R155 ;  /* 0x0000009bbb9b7221 */ /* 0x002fe40000010000 */
[C---:B------:R-:W-:Y:S01]  /*1c720*/  HMMA.16816.F32.BF16 R104, R36.reuse, R48, R104 ;  /* 0x000000302468723c */ /* 0x040fe20000041868 */
[----:B------:R-:W1:Y:S03]  /*1c730*/  MUFU.EX2 R173, R173 ;  /* 0x000000ad00ad7308 */ /* 0x000e660000000800 */
[----:B---3--:R-:W-:Y:S02]  /*1c740*/  FADD.FTZ R31, R186, R31 ;  /* 0x0000001fba1f7221 */ /* 0x008fe40000010000 */
[----:B------:R-:W-:Y:S02]  /*1c750*/  FADD.FTZ R155, R184, R155 ;  /* 0x0000009bb89b7221 */ /* 0x000fe40000010000 */
[-C--:B------:R-:W-:Y:S01]  /*1c760*/  HMMA.16816.F32.BF16 R108, R36, R50.reuse, R108 ;  /* 0x00000032246c723c */ /* 0x080fe2000004186c */
[----:B-----5:R-:W-:Y:S02]  /*1c770*/  FADD.FTZ R31, R183, R31 ;  /* 0x0000001fb71f7221 */ /* 0x020fe40000010000 */
[----:B------:R-:W3:Y:S01]  /*1c780*/  MUFU.EX2 R172, R172 ;  /* 0x000000ac00ac7308 */ /* 0x000ee20000000800 */
[----:B----4-:R-:W-:Y:S02]  /*1c790*/  FADD.FTZ R155, R180, R155 ;  /* 0x0000009bb49b7221 */ /* 0x010fe40000010000 */
[----:B--2---:R-:W-:Y:S02]  /*1c7a0*/  FADD.FTZ R31, R175, R31 ;  /* 0x0000001faf1f7221 */ /* 0x004fe40000010000 */
[C---:B------:R-:W-:Y:S01]  /*1c7b0*/  HMMA.16816.F32.BF16 R112, R32.reuse, R50, R112 ;  /* 0x000000322070723c */ /* 0x040fe20000041870 */
[----:B------:R-:W2:Y:S03]  /*1c7c0*/  LDSM.16.MT88.4 R48, [R214+0x3480] ;  /* 0x00348000d630783b */ /* 0x000ea60000004200 */
[----:B------:R-:W-:Y:S01]  /*1c7d0*/  FADD.FTZ R242, R192, R155 ;  /* 0x0000009bc0f27221 */ /* 0x000fe20000010000 */
[----:B------:R-:W4:Y:S01]  /*1c7e0*/  MUFU.EX2 R169, R169 ;  /* 0x000000a900a97308 */ /* 0x000f220000000800 */
[----:B------:R-:W-:Y:S02]  /*1c7f0*/  FADD.FTZ R241, R188, R31 ;  /* 0x0000001fbcf17221 */ /* 0x000fe40000010000 */
[-C--:B------:R-:W-:Y:S01]  /*1c800*/  HMMA.16816.F32.BF16 R116, R32, R40.reuse, R116 ;  /* 0x000000282074723c */ /* 0x080fe20000041874 */
[----:B-1----:R-:W-:Y:S06]  /*1c810*/  FADD.FTZ R157, R173, R157 ;  /* 0x0000009dad9d7221 */ /* 0x002fec0000010000 */
[----:B------:R-:W1:Y:S01]  /*1c820*/  MUFU.EX2 R178, R178 ;  /* 0x000000b200b27308 */ /* 0x000e620000000800 */
[C---:B------:R-:W-:Y:S01]  /*1c830*/  HMMA.16816.F32.BF16 R120, R36.reuse, R40, R120 ;  /* 0x000000282478723c */ /* 0x040fe20000041878 */
[----:B---3--:R-:W-:Y:S07]  /*1c840*/  FADD.FTZ R157, R172, R157 ;  /* 0x0000009dac9d7221 */ /* 0x008fee0000010000 */
[-C--:B------:R-:W-:Y:S01]  /*1c850*/  HMMA.16816.F32.BF16 R20, R36, R42.reuse, R20 ;  /* 0x0000002a2414723c */ /* 0x080fe20000041814 */
[----:B------:R-:W3:Y:S03]  /*1c860*/  MUFU.EX2 R167, R167 ;  /* 0x000000a700a77308 */ /* 0x000ee60000000800 */
[----:B----4-:R-:W-:Y:S04]  /*1c870*/  FADD.FTZ R157, R169, R157 ;  /* 0x0000009da99d7221 */ /* 0x010fe80000010000 */
[C---:B------:R-:W-:Y:S01]  /*1c880*/  HMMA.16816.F32.BF16 R124, R32.reuse, R42, R124 ;  /* 0x0000002a207c723c */ /* 0x040fe2000004187c */
[----:B------:R-:W4:Y:S02]  /*1c890*/  LDSM.16.MT88.4 R40, [R212+0x3480] ;  /* 0x00348000d428783b */ /* 0x000f240000004200 */
[----:B------:R-:W5:Y:S01]  /*1c8a0*/  MUFU.EX2 R168, R168 ;  /* 0x000000a800a87308 */ /* 0x000f620000000800 */
[----:B-1----:R-:W-:Y:S04]  /*1c8b0*/  FADD.FTZ R240, R178, R157 ;  /* 0x0000009db2f07221 */ /* 0x002fe80000010000 */
[-C--:B------:R-:W-:Y:S05]  /*1c8c0*/  HMMA.16816.F32.BF16 R52, R32, R44.reuse, R52 ;  /* 0x0000002c2034723c */ /* 0x080fea0000041834 */
[----:B------:R-:W1:Y:S03]  /*1c8d0*/  MUFU.EX2 R166, R166 ;  /* 0x000000a600a67308 */ /* 0x000e660000000800 */
[C---:B------:R-:W-:Y:S01]  /*1c8e0*/  HMMA.16816.F32.BF16 R56, R36.reuse, R44, R56 ;  /* 0x0000002c2438723c */ /* 0x040fe20000041838 */
[----:B---3--:R-:W-:Y:S07]  /*1c8f0*/  FADD.FTZ R165, R167, R165 ;  /* 0x000000a5a7a57221 */ /* 0x008fee0000010000 */
[-C--:B------:R-:W-:Y:S01]  /*1c900*/  HMMA.16816.F32.BF16 R60, R36, R46.reuse, R60 ;  /* 0x0000002e243c723c */ /* 0x080fe2000004183c */
[----:B-----5:R-:W-:Y:S07]  /*1c910*/  FADD.FTZ R165, R168, R165 ;  /* 0x000000a5a8a57221 */ /* 0x020fee0000010000 */
[C---:B------:R-:W-:Y:S01]  /*1c920*/  HMMA.16816.F32.BF16 R64, R32.reuse, R46, R64 ;  /* 0x0000002e2040723c */ /* 0x040fe20000041840 */
[----:B------:R-:W3:Y:S03]  /*1c930*/  LDSM.16.MT88.4 R44, [R212+0x2080] ;  /* 0x00208000d42c783b */ /* 0x000ee60000004200 */
[----:B-1----:R-:W-:Y:S04]  /*1c940*/  FADD.FTZ R165, R166, R165 ;  /* 0x000000a5a6a57221 */ /* 0x002fe80000010000 */
[-C--:B--2---:R-:W-:Y:S01]  /*1c950*/  HMMA.16816.F32.BF16 R68, R32, R48.reuse, R68 ;  /* 0x000000302044723c */ /* 0x084fe20000041844 */
[C---:B------:R-:W-:Y:S07]  /*1c960*/  FADD.FTZ R235, R29.reuse, R165 ;  /* 0x000000a51deb7221 */ /* 0x040fee0000010000 */
[C---:B------:R-:W-:Y:S08]  /*1c970*/  HMMA.16816.F32.BF16 R72, R36.reuse, R48, R72 ;  /* 0x000000302448723c */ /* 0x040ff00000041848 */
[-C--:B------:R-:W-:Y:S08]  /*1c980*/  HMMA.16816.F32.BF16 R76, R36, R50.reuse, R76 ;  /* 0x00000032244c723c */ /* 0x080ff0000004184c */
[C---:B------:R-:W-:Y:S01]  /*1c990*/  HMMA.16816.F32.BF16 R80, R32.reuse, R50, R80 ;  /* 0x000000322050723c */ /* 0x040fe20000041850 */
[----:B------:R-:W1:Y:S07]  /*1c9a0*/  LDSM.16.MT88.4 R48, [R214+0x2c80] ;  /* 0x002c8000d630783b */ /* 0x000e6e0000004200 */
[-C--:B----4-:R-:W-:Y:S08]  /*1c9b0*/  HMMA.16816.F32.BF16 R84, R32, R40.reuse, R84 ;  /* 0x000000282054723c */ /* 0x090ff00000041854 */
[C---:B------:R-:W-:Y:S08]  /*1c9c0*/  HMMA.16816.F32.BF16 R88, R36.reuse, R40, R88 ;  /* 0x000000282458723c */ /* 0x040ff00000041858 */
[-C--:B------:R-:W-:Y:S07]  /*1c9d0*/  HMMA.16816.F32.BF16 R92, R36, R42.reuse, R92 ;  /* 0x0000002a245c723c */ /* 0x080fee000004185c */
[----:B------:R-:W-:Y:S01]  /*1c9e0*/  F2FP.BF16.PACK_AB R36, R172, R173 ;  /* 0x000000adac24723e */ /* 0x000fe200000010ff */
[----:B------:R-:W-:Y:S01]  /*1c9f0*/  HMMA.16816.F32.BF16 R96, R32, R42, R96 ;  /* 0x0000002a2060723c */ /* 0x000fe20000041860 */
[----:B------:R-:W-:Y:S01]  /*1ca00*/  F2FP.BF16.PACK_AB R38, R178, R169 ;  /* 0x000000a9b226723e */ /* 0x000fe200000010ff */
[----:B------:R-:W2:Y:S02]  /*1ca10*/  LDSM.16.MT88.4 R40, [R214+0x3880] ;  /* 0x00388000d628783b */ /* 0x000ea40000004200 */
[----:B------:R-:W-:Y:S02]  /*1ca20*/  F2FP.BF16.PACK_AB R37, R168, R167 ;  /* 0x000000a7a825723e */ /* 0x000fe400000010ff */
[----:B------:R-:W-:Y:S02]  /*1ca30*/  F2FP.BF16.PACK_AB R39, R29, R166 ;  /* 0x000000a61d27723e */ /* 0x000fe400000010ff */
[----:B------:R-:W-:Y:S04]  /*1ca40*/  F2FP.BF16.PACK_AB R32, R184, R187 ;  /* 0x000000bbb820723e */ /* 0x000fe800000010ff */
[----:B------:R-:W-:Y:S02]  /*1ca50*/  F2FP.BF16.PACK_AB R33, R183, R186 ;  /* 0x000000bab721723e */ /* 0x000fe400000010ff */
[----:B------:R-:W-:Y:S02]  /*1ca60*/  F2FP.BF16.PACK_AB R34, R192, R180 ;  /* 0x000000b4c022723e */ /* 0x000fe400000010ff */
[----:B------:R-:W-:Y:S07]  /*1ca70*/  F2FP.BF16.PACK_AB R35, R188, R175 ;  /* 0x000000afbc23723e */ /* 0x000fee00000010ff */
[-C--:B------:R-:W-:Y:S01]  /*1ca80*/  HMMA.16816.F32.BF16 R144, R32, R132.reuse, R4 ;  /* 0x000000842090723c */ /* 0x080fe20000041804 */
[----:B------:R-:W4:Y:S07]  /*1ca90*/  LDSM.16.MT88.4 R4, [R212+0x3880] ;  /* 0x00388000d404783b */ /* 0x000f2e0000004200 */
[C---:B------:R-:W-:Y:S08]  /*1caa0*/  HMMA.16816.F32.BF16 R140, R36.reuse, R132, R8 ;  /* 0x00000084248c723c */ /* 0x040ff00000041808 */
[-C--:B------:R-:W-:Y:S08]  /*1cab0*/  HMMA.16816.F32.BF16 R136, R36, R134.reuse, R12 ;  /* 0x000000862488723c */ /* 0x080ff0000004180c */
[C---:B------:R-:W-:Y:S08]  /*1cac0*/  HMMA.16816.F32.BF16 R132, R32.reuse, R134, R16 ;  /* 0x000000862084723c */ /* 0x040ff00000041810 */
[-C--:B---3--:R-:W-:Y:S08]  /*1cad0*/  HMMA.16816.F32.BF16 R100, R32, R44.reuse, R100 ;  /* 0x0000002c2064723c */ /* 0x088ff00000041864 */
[C---:B------:R-:W-:Y:S08]  /*1cae0*/  HMMA.16816.F32.BF16 R104, R36.reuse, R44, R104 ;  /* 0x0000002c2468723c */ /* 0x040ff00000041868 */
[-C--:B------:R-:W-:Y:S08]  /*1caf0*/  HMMA.16816.F32.BF16 R108, R36, R46.reuse, R108 ;  /* 0x0000002e246c723c */ /* 0x080ff0000004186c */
[C---:B------:R-:W-:Y:S08]  /*1cb00*/  HMMA.16816.F32.BF16 R112, R32.reuse, R46, R112 ;  /* 0x0000002e2070723c */ /* 0x040ff00000041870 */
[-C--:B-1----:R-:W-:Y:S08]  /*1cb10*/  HMMA.16816.F32.BF16 R116, R32, R48.reuse, R116 ;  /* 0x000000302074723c */ /* 0x082ff00000041874 */
[C---:B------:R-:W-:Y:S08]  /*1cb20*/  HMMA.16816.F32.BF16 R120, R36.reuse, R48, R120 ;  /* 0x000000302478723c */ /* 0x040ff00000041878 */
[-C--:B------:R-:W-:Y:S08]  /*1cb30*/  HMMA.16816.F32.BF16 R128, R36, R50.reuse, R20 ;  /* 0x000000322480723c */ /* 0x080ff00000041814 */
[C---:B------:R-:W-:Y:S08]  /*1cb40*/  HMMA.16816.F32.BF16 R124, R32.reuse, R50, R124 ;  /* 0x00000032207c723c */ /* 0x040ff0000004187c */
[-C--:B------:R-:W-:Y:S08]  /*1cb50*/  HMMA.16816.F32.BF16 R52, R32, R148.reuse, R52 ;  /* 0x000000942034723c */ /* 0x080ff00000041834 */
[C---:B------:R-:W-:Y:S07]  /*1cb60*/  HMMA.16816.F32.BF16 R56, R36.reuse, R148, R56 ;  /* 0x000000942438723c */ /* 0x040fee0000041838 */
[----:B------:R-:W-:Y:S01]  /*1cb70*/  MOV R149, R0 ;  /* 0x0000000000957202 */ /* 0x000fe20000000f00 */
[-C--:B------:R-:W-:Y:S01]  /*1cb80*/  HMMA.16816.F32.BF16 R60, R36, R150.reuse, R60 ;  /* 0x00000096243c723c */ /* 0x080fe2000004183c */
[----:B------:R-:W-:Y:S07]  /*1cb90*/  MOV R148, R28 ;  /* 0x0000001c00947202 */ /* 0x000fee0000000f00 */
[C---:B------:R-:W-:Y:S07]  /*1cba0*/  HMMA.16816.F32.BF16 R64, R32.reuse, R150, R64 ;  /* 0x000000962040723c */ /* 0x040fee0000041840 */
[----:B------:R-:W-:Y:S01]  /*1cbb0*/  MOV R150, R2 ;  /* 0x0000000200967202 */ /* 0x000fe20000000f00 */
[-C--:B--2---:R-:W-:Y:S01]  /*1cbc0*/  HMMA.16816.F32.BF16 R68, R32, R40.reuse, R68 ;  /* 0x000000282044723c */ /* 0x084fe20000041844 */
[----:B------:R-:W-:Y:S07]  /*1cbd0*/  MOV R151, R3 ;  /* 0x0000000300977202 */ /* 0x000fee0000000f00 */
[C---:B------:R-:W-:Y:S08]  /*1cbe0*/  HMMA.16816.F32.BF16 R72, R36.reuse, R40, R72 ;  /* 0x000000282448723c */ /* 0x040ff00000041848 */
[-C--:B------:R-:W-:Y:S08]  /*1cbf0*/  HMMA.16816.F32.BF16 R76, R36, R42.reuse, R76 ;  /* 0x0000002a244c723c */ /* 0x080ff0000004184c */
[C---:B------:R-:W-:Y:S08]  /*1cc00*/  HMMA.16816.F32.BF16 R80, R32.reuse, R42, R80 ;  /* 0x0000002a2050723c */ /* 0x040ff00000041850 */
[-C--:B----4-:R-:W-:Y:S08]  /*1cc10*/  HMMA.16816.F32.BF16 R84, R32, R4.reuse, R84 ;  /* 0x000000042054723c */ /* 0x090ff00000041854 */
[C---:B------:R-:W-:Y:S08]  /*1cc20*/  HMMA.16816.F32.BF16 R88, R36.reuse, R4, R88 ;  /* 0x000000042458723c */ /* 0x040ff00000041858 */
[-C--:B------:R-:W-:Y:S08]  /*1cc30*/  HMMA.16816.F32.BF16 R92, R36, R6.reuse, R92 ;  /* 0x00000006245c723c */ /* 0x080ff0000004185c */
[----:B------:R-:W-:Y:S01]  /*1cc40*/  HMMA.16816.F32.BF16 R96, R32, R6, R96 ;  /* 0x000000062060723c */ /* 0x000fe20000041860 */
[----:B------:R-:W-:-:S07]  /*1cc50*/  @P0 BRA `(.L_x_515) ;  /* 0xffffc43000000947 */ /* 0x000fce000383ffff */
.L_x_497:
[----:B------:R-:W1:Y:S01]  /*1cc60*/  SHFL.BFLY PT, R4, R242, 0x2, 0x1f ;  /* 0x0c401f00f2047f89 */ /* 0x000e6200000e0000 */
[----:B------:R-:W-:-:S02]  /*1cc70*/  MOV R11, RZ ;  /* 0x000000ff000b7202 */ /* 0x000fc40000000f00 */
[----:B------:R-:W-:Y:S01]  /*1cc80*/  MOV R12, RZ ;  /* 0x000000ff000c7202 */ /* 0x000fe20000000f00 */
        /* <DEDUP_REMOVED lines=15> */
[----:B------:R-:W-:Y:S01]  /*1cd80*/  CS2R R6, SRZ ;  /* 0x0000000000067805 */ /* 0x000fe2000001ff00 */
[----:B--2---:R-:W-:Y:S02]  /*1cd90*/  FADD.FTZ R9, R241, R9 ;  /* 0x00000009f1097221 */ /* 0x004fe40000010000 */
[----:B------:R-:W-:Y:S01]  /*1cda0*/  FSETP.NE.FTZ.AND P3, PT, R4, RZ, PT ;  /* 0x000000ff0400720b */ /* 0x000fe20003f75000 */
[----:B---3--:R-:W-:-:S02]  /*1cdb0*/  FADD.FTZ R8, R8, R10 ;  /* 0x0000000a08087221 */ /* 0x008fc40000010000 */
[----:B------:R-:W-:Y:S01]  /*1cdc0*/  FSETP.NE.FTZ.AND P2, PT, R9, RZ, PT ;  /* 0x000000ff0900720b */ /* 0x000fe20003f55000 */
[----:B----4-:R-:W-:Y:S02]  /*1cdd0*/  FADD.FTZ R5, R5, R235 ;  /* 0x000000eb05057221 */ /* 0x010fe40000010000 */
[----:B------:R-:W-:-:S03]  /*1cde0*/  FSETP.NE.FTZ.AND P1, PT, R8, RZ, PT ;  /* 0x000000ff0800720b */ /* 0x000fc60003f35000 */
[----:B------:R-:W-:-:S04]  /*1cdf0*/  FSETP.NE.FTZ.AND P0, PT, R5, RZ, PT ;  /* 0x000000ff0500720b */ /* 0x000fc80003f15000 */
        /* <DEDUP_REMOVED lines=9> */
[----:B------:R-:W2:Y:S01]  /*1ce90*/  @P3 MUFU.LG2 R4, R4 ;  /* 0x0000000400043308 */ /* 0x000ea20000000c00 */
[----:B------:R-:W-:Y:S02]  /*1cea0*/  @P0 FMUL.FTZ R19, R19, c[0x0][0x2d0] ;  /* 0x0000b40013130a20 */ /* 0x000fe40000410000 */
[C---:B-1----:R-:W-:Y:S02]  /*1ceb0*/  FMUL.FTZ R144, R7.reuse, R144 ;  /* 0x0000009007907220 */ /* 0x042fe40000410000 */
[C---:B------:R-:W-:Y:S02]  /*1cec0*/  FMUL.FTZ R145, R7.reuse, R145 ;  /* 0x0000009107917220 */ /* 0x040fe40000410000 */
[C---:B------:R-:W-:Y:S01]  /*1ced0*/  FMUL.FTZ R132, R7.reuse, R132 ;  /* 0x0000008407847220 */ /* 0x040fe20000410000 */
[----:B------:R-:W1:Y:S01]  /*1cee0*/  @P2 MUFU.LG2 R9, R9 ;  /* 0x0000000900092308 */ /* 0x000e620000000c00 */
[----:B------:R-:W-:-:S02]  /*1cef0*/  FMUL.FTZ R133, R7, R133 ;  /* 0x0000008507857220 */ /* 0x000fc40000410000 */
[C---:B------:R-:W-:Y:S02]  /*1cf00*/  FMUL.FTZ R100, R7.reuse, R100 ;  /* 0x0000006407647220 */ /* 0x040fe40000410000 */
[C---:B------:R-:W-:Y:S02]  /*1cf10*/  FMUL.FTZ R101, R7.reuse, R101 ;  /* 0x0000006507657220 */ /* 0x040fe40000410000 */
[C---:B------:R-:W-:Y:S01]  /*1cf20*/  FMUL.FTZ R112, R7.reuse, R112 ;  /* 0x0000007007707220 */ /* 0x040fe20000410000 */
[----:B------:R-:W3:Y:S01]  /*1cf30*/  @P1 MUFU.LG2 R18, R8 ;  /* 0x0000000800121308 */ /* 0x000ee20000000c00 */
[----:B--2---:R-:W-:Y:S02]  /*1cf40*/  @P3 FMUL.FTZ R4, R4, 0.69314718246459960938 ;  /* 0x3f31721804043820 */ /* 0x004fe40000410000 */
[C---:B------:R-:W-:Y:S02]  /*1cf50*/  FMUL.FTZ R113, R7.reuse, R113 ;  /* 0x0000007107717220 */ /* 0x040fe40000410000 */
[----:B------:R-:W-:-:S02]  /*1cf60*/  FMUL.FTZ R116, R7, R116 ;  /* 0x0000007407747220 */ /* 0x000fc40000410000 */
[----:B------:R-:W-:Y:S01]  /*1cf70*/  FMUL.FTZ R117, R7, R117 ;  /* 0x0000007507757220 */ /* 0x000fe20000410000 */
[----:B------:R-:W2:Y:S01]  /*1cf80*/  @P0 MUFU.LG2 R23, R5 ;  /* 0x0000000500170308 */ /* 0x000ea20000000c00 */
[----:B-1----:R-:W-:Y:S02]  /*1cf90*/  @P2 FMUL.FTZ R9, R9, 0.69314718246459960938 ;  /* 0x3f31721809092820 */ /* 0x002fe40000410000 */
[C---:B------:R-:W-:Y:S02]  /*1cfa0*/  FMUL.FTZ R124, R7.reuse, R124 ;  /* 0x0000007c077c7220 */ /* 0x040fe40000410000 */
[C---:B------:R-:W-:Y:S02]  /*1cfb0*/  FMUL.FTZ R125, R7.reuse, R125 ;  /* 0x0000007d077d7220 */ /* 0x040fe40000410000 */
[----:B------:R-:W-:Y:S01]  /*1cfc0*/  FMUL.FTZ R52, R7, R52 ;  /* 0x0000003407347220 */ /* 0x000fe20000410000 */
[----:B------:R1:W4:Y:S01]  /*1cfd0*/  @P1 MUFU.RCP R11, R8 ;  /* 0x00000008000b1308 */ /* 0x0003220000001000 */
[----:B---3--:R-:W-:-:S02]  /*1cfe0*/  @P1 FMUL.FTZ R18, R18, 0.69314718246459960938 ;  /* 0x3f31721812121820 */ /* 0x008fc40000410000 */
[C---:B------:R-:W-:Y:S02]  /*1cff0*/  FMUL.FTZ R53, R7.reuse, R53 ;  /* 0x0000003507357220 */ /* 0x040fe40000410000 */
[C---:B------:R-:W-:Y:S02]  /*1d000*/  FMUL.FTZ R64, R7.reuse, R64 ;  /* 0x0000004007407220 */ /* 0x040fe40000410000 */
[----:B------:R-:W-:Y:S01]  /*1d010*/  FMUL.FTZ R65, R7, R65 ;  /* 0x0000004107417220 */ /* 0x000fe20000410000 */
[----:B------:R3:W5:Y:S01]  /*1d020*/  @P0 MUFU.RCP R12, R5 ;  /* 0x00000005000c0308 */ /* 0x0007620000001000 */
[----:B--2---:R-:W-:Y:S02]  /*1d030*/  @P0 FMUL.FTZ R23, R23, 0.69314718246459960938 ;  /* 0x3f31721817170820 */ /* 0x004fe40000410000 */
[C---:B------:R-:W-:Y:S02]  /*1d040*/  FMUL.FTZ R68, R7.reuse, R68 ;  /* 0x0000004407447220 */ /* 0x040fe40000410000 */
[----:B------:R-:W-:-:S02]  /*1d050*/  FMUL.FTZ R69, R7, R69 ;  /* 0x0000004507457220 */ /* 0x000fc40000410000 */
[C---:B------:R-:W-:Y:S01]  /*1d060*/  FMUL.FTZ R80, R7.reuse, R80 ;  /* 0x0000005007507220 */ /* 0x040fe20000410000 */
[----:B-1----:R-:W-:Y:S01]  /*1d070*/  MOV R8, 0xff800000 ;  /* 0xff80000000087802 */ /* 0x002fe20000000f00 */
[C---:B------:R-:W-:Y:S02]  /*1d080*/  FMUL.FTZ R81, R7.reuse, R81 ;  /* 0x0000005107517220 */ /* 0x040fe40000410000 */
[C---:B------:R-:W-:Y:S02]  /*1d090*/  FMUL.FTZ R84, R7.reuse, R84 ;  /* 0x0000005407547220 */ /* 0x040fe40000410000 */
[C---:B------:R-:W-:Y:S02]  /*1d0a0*/  FMUL.FTZ R85, R7.reuse, R85 ;  /* 0x0000005507557220 */ /* 0x040fe40000410000 */
[----:B------:R-:W-:Y:S01]  /*1d0b0*/  FMUL.FTZ R96, R7, R96 ;  /* 0x0000006007607220 */ /* 0x000fe20000410000 */
[----:B---3--:R-:W-:Y:S01]  /*1d0c0*/  MOV R5, 0xff800000 ;  /* 0xff80000000057802 */ /* 0x008fe20000000f00 */
        /* <DEDUP_REMOVED lines=23> */
[C---:B----4-:R-:W-:Y:S02]  /*1d240*/  FMUL.FTZ R140, R11.reuse, R140 ;  /* 0x0000008c0b8c7220 */ /* 0x050fe40000410000 */
        /* <DEDUP_REMOVED lines=22> */
[C---:B-----5:R-:W-:Y:S02]  /*1d3b0*/  FMUL.FTZ R142, R12.reuse, R142 ;  /* 0x0000008e0c8e7220 */ /* 0x060fe40000410000 */
        /* <DEDUP_REMOVED lines=24> */
[----:B------:R-:W-:Y:S02]  /*1d540*/  FMUL.FTZ R11, R11, R93 ;  /* 0x0000005d0b0b7220 */ /* 0x000fe40000410000 */
[----:B------:R-:W-:-:S02]  /*1d550*/  FMUL.FTZ R12, R12, R95 ;  /* 0x0000005f0c0c7220 */ /* 0x000fc40000410000 */
[----:B------:R-:W-:Y:S02]  /*1d560*/  @P3 FFMA.FTZ R5, R22, R3, R4 ;  /* 0x0000000316053223 */ /* 0x000fe40000010004 */
[----:B------:R-:W-:Y:S02]  /*1d570*/  @P2 FFMA.FTZ R8, R21, R2, R9 ;  /* 0x0000000215082223 */ /* 0x000fe40000010009 */
[----:B------:R-:W-:Y:S02]  /*1d580*/  @P1 FFMA.FTZ R16, R20, R0, R18 ;  /* 0x0000000014101223 */ /* 0x000fe40000010012 */
[----:B------:R-:W-:Y:S02]  /*1d590*/  @P0 FFMA.FTZ R17, R19, R153, R23 ;  /* 0x0000009913110223 */ /* 0x000fe40000010017 */
.L_x_399:
[----:B------:R-:W-:Y:S05]  /*1d5a0*/  @P4 BRA `(.L_x_516) ;  /* 0x0000175000004947 */ /* 0x000fea0003800000 */
[----:B------:R-:W1:Y:S01]  /*1d5b0*/  S2R R0, SR_TID.X ;  /* 0x0000000000007919 */ /* 0x000e620000002100 */
[----:B------:R-:W-:Y:S02]  /*1d5c0*/  F2FP.BF16.PACK_AB R70, R10, R70 ;  /* 0x000000460a46723e */ /* 0x000fe400000010ff */
[----:B------:R-:W-:Y:S01]  /*1d5d0*/  F2FP.BF16.PACK_AB R14, R15, R14 ;  /* 0x0000000e0f0e723e */ /* 0x000fe200000010ff */
[----:B------:R-:W-:Y:S01]  /*1d5e0*/  BAR.SYNC.DEFER_BLOCKING 0x1, 0x80 ;  /* 0x0042000000007b1d */ /* 0x000fe20000010000 */
        /* <DEDUP_REMOVED lines=10> */
[----:B-1----:R-:W-:Y:S02]  /*1d690*/  SHF.R.S32.HI R2, RZ, 0x1f, R0 ;  /* 0x0000001fff027819 */ /* 0x002fe40000011400 */
[----:B------:R-:W-:Y:S02]  /*1d6a0*/  F2FP.BF16.PACK_AB R102, R103, R102 ;  /* 0x000000666766723e */ /* 0x000fe400000010ff */
[----:B------:R-:W-:-:S02]  /*1d6b0*/  LEA.HI R3, R2, R0, RZ, 0x2 ;  /* 0x0000000002037211 */ /* 0x000fc400078f10ff */
[----:B------:R-:W-:Y:S02]  /*1d6c0*/  LEA.HI R10, R2, R0, RZ, 0x5 ;  /* 0x00000000020a7211 */ /* 0x000fe400078f28ff */
[--C-:B------:R-:W-:Y:S02]  /*1d6d0*/  SHF.R.S32.HI R4, RZ, 0x2, R3.reuse ;  /* 0x00000002ff047819 */ /* 0x100fe40000011403 */
[----:B------:R-:W-:Y:S02]  /*1d6e0*/  SHF.R.S32.HI R9, RZ, 0x1f, R3 ;  /* 0x0000001fff097819 */ /* 0x000fe40000011403 */
[----:B------:R-:W-:Y:S02]  /*1d6f0*/  LOP3.LUT R19, R3, 0xfffffffc, RZ, 0xc0, !PT ;  /* 0xfffffffc03137812 */ /* 0x000fe400078ec0ff */
[----:B------:R-:W-:Y:S02]  /*1d700*/  LEA.HI R9, R9, R4, RZ, 0x3 ;  /* 0x0000000409097211 */ /* 0x000fe400078f18ff */
[----:B------:R-:W-:Y:S01]  /*1d710*/  SHF.R.S32.HI R3, RZ, 0x5, R10 ;  /* 0x00000005ff037819 */ /* 0x000fe2000001140a */
[----:B------:R-:W-:Y:S01]  /*1d720*/  IMAD.IADD R19, R0, 0x1, -R19 ;  /* 0x0000000100137824 */ /* 0x000fe200078e0a13 */
[----:B------:R-:W-:-:S02]  /*1d730*/  LOP3.LUT R9, R9, 0xfffffff8, RZ, 0xc0, !PT ;  /* 0xfffffff809097812 */ /* 0x000fc400078ec0ff */
[----:B------:R-:W-:Y:S02]  /*1d740*/  F2FP.BF16.PACK_AB R112, R113, R112 ;  /* 0x000000707170723e */ /* 0x000fe400000010ff */
[----:B------:R-:W-:Y:S01]  /*1d750*/  F2FP.BF16.PACK_AB R114, R115, R114 ;  /* 0x000000727372723e */ /* 0x000fe200000010ff */
[----:B------:R-:W-:Y:S01]  /*1d760*/  IMAD.IADD R9, R4, 0x1, -R9 ;  /* 0x0000000104097824 */ /* 0x000fe200078e0a09 */
[----:B------:R-:W-:Y:S02]  /*1d770*/  F2FP.BF16.PACK_AB R104, R105, R104 ;  /* 0x000000686968723e */ /* 0x000fe400000010ff */
[----:B------:R-:W-:Y:S02]  /*1d780*/  F2FP.BF16.PACK_AB R106, R107, R106 ;  /* 0x0000006a6b6a723e */ /* 0x000fe400000010ff */
[----:B------:R-:W-:Y:S02]  /*1d790*/  LEA.HI R18, R9, R9, RZ, 0x1 ;  /* 0x0000000909127211 */ /* 0x000fe400078f08ff */
[----:B------:R-:W-:-:S02]  /*1d7a0*/  F2FP.BF16.PACK_AB R108, R109, R108 ;  /* 0x0000006c6d6c723e */ /* 0x000fc400000010ff */
[----:B------:R-:W-:Y:S02]  /*1d7b0*/  SHF.R.S32.HI R20, RZ, 0x1, R18 ;  /* 0x00000001ff147819 */ /* 0x000fe40000011412 */
[----:B------:R-:W-:Y:S02]  /*1d7c0*/  LOP3.LUT R18, R18, 0x3fffffe, RZ, 0xc0, !PT ;  /* 0x03fffffe12127812 */ /* 0x000fe400078ec0ff */
[C---:B------:R-:W-:Y:S01]  /*1d7d0*/  LOP3.LUT P0, RZ, R20.reuse, 0x2, RZ, 0xc0, !PT ;  /* 0x0000000214ff7812 */ /* 0x040fe2000780c0ff */
[----:B------:R-:W-:Y:S01]  /*1d7e0*/  IMAD.SHL.U32 R21, R20, 0x40, RZ ;  /* 0x0000004014157824 */ /* 0x000fe200078e00ff */
[----:B------:R-:W-:Y:S01]  /*1d7f0*/  F2FP.BF16.PACK_AB R110, R111, R110 ;  /* 0x0000006e6f6e723e */ /* 0x000fe200000010ff */
[----:B------:R-:W-:Y:S01]  /*1d800*/  IMAD.IADD R18, R9, 0x1, -R18 ;  /* 0x0000000109127824 */ /* 0x000fe200078e0a12 */
[----:B------:R-:W-:Y:S01]  /*1d810*/  F2FP.BF16.PACK_AB R116, R117, R116 ;  /* 0x000000747574723e */ /* 0x000fe200000010ff */
[----:B------:R-:W-:Y:S01]  /*1d820*/  IMAD R9, R3, 0x100, R19 ;  /* 0x0000010003097824 */ /* 0x000fe200078e0213 */
[----:B------:R-:W-:-:S02]  /*1d830*/  LOP3.LUT R21, R21, 0xc0, RZ, 0xc0, !PT ;  /* 0x000000c015157812 */ /* 0x000fc400078ec0ff */
[----:B------:R-:W-:Y:S01]  /*1d840*/  F2FP.BF16.PACK_AB R118, R119, R118 ;  /* 0x000000767776723e */ /* 0x000fe200000010ff */
[----:B------:R-:W-:Y:S01]  /*1d850*/  IMAD R9, R18, 0x10, R9 ;  /* 0x0000001012097824 */ /* 0x000fe200078e0209 */
[----:B------:R-:W-:Y:S02]  /*1d860*/  LEA.HI R21, R21, R21, RZ, 0x1d ;  /* 0x0000001515157211 */ /* 0x000fe400078fe8ff */
[----:B------:R-:W-:Y:S02]  /*1d870*/  LOP3.LUT R18, R20, 0x1, RZ, 0xc0, !PT ;  /* 0x0000000114127812 */ /* 0x000fe400078ec0ff */
[----:B------:R-:W-:Y:S01]  /*1d880*/  F2FP.BF16.PACK_AB R124, R125, R124 ;  /* 0x0000007c7d7c723e */ /* 0x000fe200000010ff */
[----:B------:R-:W-:Y:S01]  /*1d890*/  IMAD.U32 R9, R9, 0x2, R21 ;  /* 0x0000000209097824 */ /* 0x000fe200078e0015 */
[----:B------:R-:W-:Y:S02]  /*1d8a0*/  ISETP.NE.U32.AND P1, PT, R18, 0x1, PT ;  /* 0x000000011200780c */ /* 0x000fe40003f25070 */
[----:B------:R-:W-:Y:S01]  /*1d8b0*/  F2FP.BF16.PACK_AB R126, R127, R126 ;  /* 0x0000007e7f7e723e */ /* 0x000fe200000010ff */
[----:B------:R-:W-:Y:S01]  /*1d8c0*/  IMAD.SHL.U32 R9, R9, 0x2, RZ ;  /* 0x0000000209097824 */ /* 0x000fe200078e00ff */
[----:B------:R-:W-:-:S02]  /*1d8d0*/  F2FP.BF16.PACK_AB R120, R121, R120 ;  /* 0x000000787978723e */ /* 0x000fc400000010ff */
[----:B------:R-:W-:Y:S02]  /*1d8e0*/  F2FP.BF16.PACK_AB R122, R123, R122 ;  /* 0x0000007a7b7a723e */ /* 0x000fe400000010ff */
[C---:B------:R-:W-:Y:S01]  /*1d8f0*/  IADD3 R15, R9.reuse, 0x80, RZ ;  /* 0x00000080090f7810 */ /* 0x040fe20007ffe0ff */
[----:B------:R-:W-:Y:S01]  /*1d900*/  STS [R9+0x80], R144 ;  /* 0x0000809009007388 */ /* 0x000fe20000000800 */
[----:B------:R-:W-:Y:S02]  /*1d910*/  IADD3 R6, R9, 0x70, RZ ;  /* 0x0000007009067810 */ /* 0x000fe40007ffe0ff */
[----:B------:R-:W-:Y:S01]  /*1d920*/  F2FP.BF16.PACK_AB R128, R129, R128 ;  /* 0x000000808180723e */ /* 0x000fe200000010ff */
[----:B------:R-:W-:Y:S01]  /*1d930*/  STS [R9+0x280], R146 ;  /* 0x0002809209007388 */ /* 0x000fe20000000800 */
[----:B------:R-:W-:Y:S01]  /*1d940*/  @P1 IADD3 R6, R15, 0x10, RZ ;  /* 0x000000100f061810 */ /* 0x000fe20007ffe0ff */
[----:B------:R-:W-:Y:S01]  /*1d950*/  IMAD.MOV.U32 R15, RZ, RZ, 0x20 ;  /* 0x00000020ff0f7424 */ /* 0x000fe200078e00ff */
[----:B------:R-:W-:-:S02]  /*1d960*/  F2FP.BF16.PACK_AB R130, R131, R130 ;  /* 0x000000828382723e */ /* 0x000fc400000010ff */
[----:B------:R-:W-:Y:S01]  /*1d970*/  F2FP.BF16.PACK_AB R52, R53, R52 ;  /* 0x000000343534723e */ /* 0x000fe200000010ff */
[----:B------:R-:W-:Y:S01]  /*1d980*/  STS [R6], R132 ;  /* 0x0000008406007388 */ /* 0x000fe20000000800 */
[----:B------:R-:W-:Y:S02]  /*1d990*/  SEL R15, R15, 0xffffffe0, !P0 ;  /* 0xffffffe00f0f7807 */ /* 0x000fe40004000000 */
[----:B------:R-:W-:Y:S01]  /*1d9a0*/  F2FP.BF16.PACK_AB R54, R55, R54 ;  /* 0x000000363736723e */ /* 0x000fe200000010ff */
[----:B------:R-:W-:Y:S01]  /*1d9b0*/  STS [R6+0x200], R134 ;  /* 0x0002008606007388 */ /* 0x000fe20000000800 */
[----:B------:R-:W-:Y:S01]  /*1d9c0*/  F2FP.BF16.PACK_AB R64, R65, R64 ;  /* 0x000000404140723e */ /* 0x000fe200000010ff */
[----:B------:R-:W-:Y:S01]  /*1d9d0*/  IMAD.IADD R18, R9, 0x1, R15 ;  /* 0x0000000109127824 */ /* 0x000fe200078e020f */
[----:B------:R-:W-:Y:S01]  /*1d9e0*/  F2FP.BF16.PACK_AB R66, R67, R66 ;  /* 0x000000424342723e */ /* 0x000fe200000010ff */
[----:B------:R-:W-:Y:S01]  /*1d9f0*/  IMAD.IADD R15, R15, 0x1, R6 ;  /* 0x000000010f0f7824 */ /* 0x000fe200078e0206 */
        /* <DEDUP_REMOVED lines=60> */
[----:B------:R-:W-:Y:S01]  /*1ddc0*/  STS [R15+0x4200], R98 ;  /* 0x004200620f007388 */ /* 0x000fe20000000800 */
[----:B-1----:R-:W-:-:S03]  /*1ddd0*/  IMAD.MOV.U32 R9, RZ, RZ, 0x4 ;  /* 0x00000004ff097424 */ /* 0x002fc600078e00ff */
[----:B------:R-:W-:Y:S01]  /*1dde0*/  STS [R18+0x5080], R88 ;  /* 0x0050805812007388 */ /* 0x000fe20000000800 */
[----:B------:R-:W-:-:S03]  /*1ddf0*/  IMAD.WIDE R20, R225, R9, c[0x0][0x500] ;  /* 0x00014000e1147625 */ /* 0x000fc600078e0209 */
[----:B------:R-:W-:Y:S04]  /*1de00*/  STS [R18+0x5280], R90 ;  /* 0x0052805a12007388 */ /* 0x000fe80000000800 */
[----:B------:R-:W-:Y:S04]  /*1de10*/  STS [R15+0x5000], R11 ;  /* 0x0050000b0f007388 */ /* 0x000fe80000000800 */
[----:B------:R1:W-:Y:S04]  /*1de20*/  STS [R15+0x5200], R12 ;  /* 0x0052000c0f007388 */ /* 0x0003e80000000800 */
[----:B------:R-:W-:Y:S06]  /*1de30*/  BAR.SYNC.DEFER_BLOCKING 0x1, 0x80 ;  /* 0x0042000000007b1d */ /* 0x000fec0000010000 */
[----:B--2---:R-:W2:Y:S01]  /*1de40*/  @P1 LDG.E R7, [R20.64] ;  /* 0x0000000c14071981 */ /* 0x004ea2000c1e1900 */
[----:B------:R-:W-:-:S02]  /*1de50*/  IMAD.MOV.U32 R6, RZ, RZ, c[0x0][0x388] ;  /* 0x0000e200ff067624 */ /* 0x000fc400078e00ff */
[----:B-1----:R-:W-:-:S05]  /*1de60*/  @P0 IMAD.WIDE R12, R225, R9, c[0x0][0x508] ;  /* 0x00014200e10c0625 */ /* 0x002fca00078e0209 */
[----:B------:R1:W5:Y:S02]  /*1de70*/  @P0 LDG.E R6, [R12.64] ;  /* 0x0000000c0c060981 */ /* 0x000364000c1e1900 */
[----:B-1----:R-:W-:Y:S02]  /*1de80*/  CS2R R12, SRZ ;  /* 0x00000000000c7805 */ /* 0x002fe4000001ff00 */
[--C-:B--2---:R-:W-:Y:S01]  /*1de90*/  @P1 SHF.R.S32.HI R13, RZ, 0x1f, R7.reuse ;  /* 0x0000001fff0d1819 */ /* 0x104fe20000011407 */
[----:B------:R-:W-:Y:S01]  /*1dea0*/  @P1 IMAD.MOV.U32 R12, RZ, RZ, R7 ;  /* 0x000000ffff0c1224 */ /* 0x000fe200078e0007 */
[----:B------:R-:W-:Y:S05]  /*1deb0*/  @P0 BRA `(.L_x_517) ;  /* 0x0000004000000947 */ /* 0x000fea0003800000 */
[----:B------:R-:W-:Y:S05]  /*1dec0*/  @!P1 BRA `(.L_x_517) ;  /* 0x0000003000009947 */ /* 0x000fea0003800000 */
[----:B-----5:R1:W2:Y:S04]  /*1ded0*/  LDG.E R6, [R20.64] ;  /* 0x0000000c14067981 */ /* 0x0202a8000c1e1900 */
[----:B-1----:R-:W2:Y:S02]  /*1dee0*/  LDG.E R20, [R20.64+0x4] ;  /* 0x0000040c14147981 */ /* 0x002ea4000c1e1900 */
[----:B--2---:R-:W-:-:S02]  /*1def0*/  IADD3 R6, -R6, R20, RZ ;  /* 0x0000001406067210 */ /* 0x004fc40007ffe1ff */
.L_x_517:
[----:B------:R-:W-:Y:S01]  /*1df00*/  LOP3.LUT R10, R10, 0xffffffe0, RZ, 0xc0, !PT ;  /* 0xffffffe00a0a7812 */ /* 0x000fe200078ec0ff */
[----:B------:R-:W1:Y:S01]  /*1df10*/  S2R R57, SR_CTAID.X ;  /* 0x0000000000397919 */ /* 0x000e620000002500 */
[----:B------:R-:W-:Y:S01]  /*1df20*/  SHF.R.S32.HI R7, RZ, 0x1f, R3 ;  /* 0x0000001fff077819 */ /* 0x000fe20000011403 */
[----:B------:R-:W-:Y:S01]  /*1df30*/  IMAD.MOV.U32 R15, RZ, RZ, c[0x0][0x4e8] ;  /* 0x00013a00ff0f7624 */ /* 0x000fe200078e00ff */
[----:B------:R-:W-:Y:S01]  /*1df40*/  LEA.HI R9, R19, R19, RZ, 0x1 ;  /* 0x0000001313097211 */ /* 0x000fe200078f08ff */
[----:B------:R-:W-:Y:S01]  /*1df50*/  IMAD.IADD R10, R0, 0x1, -R10 ;  /* 0x00000001000a7824 */ /* 0x000fe200078e0a0a */
[----:B------:R-:W-:Y:S01]  /*1df60*/  LEA.HI R7, R7, R3, RZ, 0x2 ;  /* 0x0000000307077211 */ /* 0x000fe200078f10ff */
[----:B------:R-:W-:Y:S01]  /*1df70*/  IMAD R18, R221, c[0x0][0x490], RZ ;  /* 0x00012400dd127a24 */ /* 0x000fe200078e02ff */
[----:B------:R-:W-:Y:S01]  /*1df80*/  LOP3.LUT R14, R9, 0x1ffffffe, RZ, 0xc0, !PT ;  /* 0x1ffffffe090e7812 */ /* 0x000fe200078ec0ff */
[----:B------:R-:W-:Y:S01]  /*1df90*/  IMAD R20, R221, c[0x0][0x3e8], RZ ;  /* 0x0000fa00dd147a24 */ /* 0x000fe200078e02ff */
[----:B------:R-:W-:Y:S01]  /*1dfa0*/  SHF.R.S32.HI R11, RZ, 0x1f, R10 ;  /* 0x0000001fff0b7819 */ /* 0x000fe2000001140a */
[C---:B------:R-:W-:Y:S01]  /*1dfb0*/  IMAD R18, R222.reuse, c[0x0][0x494], R18 ;  /* 0x00012500de127a24 */ /* 0x040fe200078e0212 */
[----:B------:R-:W-:Y:S01]  /*1dfc0*/  SHF.L.U32 R9, R9, 0x5, RZ ;  /* 0x0000000509097819 */ /* 0x000fe200000006ff */
[----:B------:R-:W-:Y:S01]  /*1dfd0*/  IMAD.IADD R14, R19, 0x1, -R14 ;  /* 0x00000001130e7824 */ /* 0x000fe200078e0a0e */
[----:B------:R-:W-:Y:S01]  /*1dfe0*/  LOP3.LUT R7, R7, 0xffffffc, RZ, 0xc0, !PT ;  /* 0x0ffffffc07077812 */ /* 0x000fe200078ec0ff */
[----:B------:R-:W-:Y:S01]  /*1dff0*/  IMAD R20, R222, c[0x0][0x3ec], R20 ;  /* 0x0000fb00de147a24 */ /* 0x000fe200078e0214 */
[----:B------:R-:W-:Y:S01]  /*1e000*/  LEA.HI R11, R11, R10, RZ, 0x2 ;  /* 0x0000000a0b0b7211 */ /* 0x000fe200078f10ff */
[----:B------:R-:W-:Y:S01]  /*1e010*/  BSSY B0, `(.L_x_518) ;  /* 0x0000086000007945 */ /* 0x000fe20003800000 */
[----:B------:R-:W-:Y:S01]  /*1e020*/  LOP3.LUT R9, R9, 0xffffffc0, RZ, 0xc0, !PT ;  /* 0xffffffc009097812 */ /* 0x000fe200078ec0ff */
[----:B------:R-:W-:Y:S01]  /*1e030*/  IMAD.IADD R7, R3, 0x1, -R7 ;  /* 0x0000000103077824 */ /* 0x000fe200078e0a07 */
[----:B------:R-:W-:-:S02]  /*1e040*/  SHF.R.S32.HI R11, RZ, 0x2, R11 ;  /* 0x00000002ff0b7819 */ /* 0x000fc4000001140b */
[----:B------:R-:W-:Y:S02]  /*1e050*/  ISETP.NE.AND P2, PT, R15, 0x1, PT ;  /* 0x000000010f00780c */ /* 0x000fe40003f45270 */
[----:B------:R-:W-:Y:S01]  /*1e060*/  LEA R9, R14, R9, 0x3 ;  /* 0x000000090e097211 */ /* 0x000fe200078e18ff */
[----:B------:R-:W-:Y:S01]  /*1e070*/  IMAD R7, R7, 0x10, R11 ;  /* 0x0000001007077824 */ /* 0x000fe200078e020b */
[----:B------:R-:W-:Y:S01]  /*1e080*/  LEA.HI R0, R2, R0, RZ, 0x3 ;  /* 0x0000000002007211 */ /* 0x000fe200078f18ff */
[----:B------:R-:W-:Y:S01]  /*1e090*/  IMAD R2, R13, c[0x0][0x3a0], RZ ;  /* 0x0000e8000d027a24 */ /* 0x000fe200078e02ff */
[----:B------:R-:W-:Y:S01]  /*1e0a0*/  LEA.HI R11, R4, R4, RZ, 0x1 ;  /* 0x00000004040b7211 */ /* 0x000fe200078f08ff */
[----:B------:R-:W-:Y:S01]  /*1e0b0*/  IMAD.IADD R9, R7, 0x1, R9 ;  /* 0x0000000107097824 */ /* 0x000fe200078e0209 */
[----:B------:R-:W-:Y:S01]  /*1e0c0*/  MOV R15, R13 ;  /* 0x0000000d000f7202 */ /* 0x000fe20000000f00 */
[----:B------:R-:W-:Y:S01]  /*1e0d0*/  IMAD.MOV.U32 R14, RZ, RZ, R12 ;  /* 0x000000ffff0e7224 */ /* 0x000fe200078e000c */
[----:B------:R-:W-:Y:S01]  /*1e0e0*/  LOP3.LUT P0, RZ, R10, 0x3, RZ, 0xc0, !PT ;  /* 0x000000030aff7812 */ /* 0x000fe2000780c0ff */
[----:B-1----:R-:W-:Y:S01]  /*1e0f0*/  IMAD R9, R57, 0x80, R9 ;  /* 0x0000008039097824 */ /* 0x002fe200078e0209 */
[----:B------:R-:W-:Y:S01]  /*1e100*/  LOP3.LUT R11, R11, 0x3fffffe, RZ, 0xc0, !PT ;  /* 0x03fffffe0b0b7812 */ /* 0x000fe200078ec0ff */
[----:B------:R-:W-:-:S02]  /*1e110*/  IMAD R2, R12, c[0x0][0x3a4], R2 ;  /* 0x0000e9000c027a24 */ /* 0x000fc400078e0202 */
[----:B------:R-:W-:-:S04]  /*1e120*/  IMAD.WIDE.U32 R12, R12, c[0x0][0x3a0], RZ ;  /* 0x0000e8000c0c7a25 */ /* 0x000fc800078e00ff */
[----:B------:R-:W-:-:S04]  /*1e130*/  @P2 IMAD.HI.U32 R10, R9, c[0x0][0x4ec], RZ ;  /* 0x00013b00090a2a27 */ /* 0x000fc800078e00ff */
[----:B------:R-:W-:Y:S01]  /*1e140*/  IMAD.IADD R13, R13, 0x1, R2 ;  /* 0x000000010d0d7824 */ /* 0x000fe200078e0202 */
[----:B------:R-:W-:Y:S01]  /*1e150*/  MOV R2, R9 ;  /* 0x0000000900027202 */ /* 0x000fe20000000f00 */
[----:B------:R-:W-:Y:S01]  /*1e160*/  IMAD.WIDE.U32 R14, R222, c[0x0][0x490], R14 ;  /* 0x00012400de0e7a25 */ /* 0x000fe200078e000e */
[----:B------:R-:W-:Y:S02]  /*1e170*/  @P2 SHF.R.U32.HI R2, RZ, c[0x0][0x4f0], R10 ;  /* 0x00013c00ff022a19 */ /* 0x000fe4000001160a */
[----:B------:R-:W-:Y:S01]  /*1e180*/  SHF.R.S32.HI R10, RZ, 0x1f, R225 ;  /* 0x0000001fff0a7819 */ /* 0x000fe200000114e1 */
[----:B------:R-:W-:Y:S01]  /*1e190*/  IMAD.IADD R11, R4, 0x1, -R11 ;  /* 0x00000001040b7824 */ /* 0x000fe200078e0a0b */
[----:B------:R-:W-:Y:S01]  /*1e1a0*/  IADD3 R15, R15, R18, RZ ;  /* 0x000000120f0f7210 */ /* 0x000fe20007ffe0ff */
[----:B------:R-:W-:Y:S01]  /*1e1b0*/  IMAD.WIDE.U32 R12, R222, c[0x0][0x3e8], R12 ;  /* 0x0000fa00de0c7a25 */ /* 0x000fe200078e000c */
[----:B------:R-:W-:Y:S02]  /*1e1c0*/  SEL R225, R225, RZ, !P1 ;  /* 0x000000ffe1e17207 */ /* 0x000fe40004800000 */
[----:B------:R-:W-:Y:S01]  /*1e1d0*/  IADD3 R18, -R2, RZ, RZ ;  /* 0x000000ff02127210 */ /* 0x000fe20007ffe1ff */
[----:B------:R-:W-:Y:S01]  /*1e1e0*/  IMAD R3, R3, 0x8, R11 ;  /* 0x0000000803037824 */ /* 0x000fe200078e020b */
[----:B------:R-:W-:Y:S01]  /*1e1f0*/  SEL R10, R10, RZ, !P1 ;  /* 0x000000ff0a0a7207 */ /* 0x000fe20004800000 */
[----:B------:R-:W-:-:S02]  /*1e200*/  IMAD R11, R19, 0x20, R4 ;  /* 0x00000020130b7824 */ /* 0x000fc400078e0204 */
[----:B------:R-:W-:Y:S01]  /*1e210*/  IMAD.WIDE.U32 R22, R225, c[0x0][0x498], R14 ;  /* 0x00012600e1167a25 */ /* 0x000fe200078e000e */
[----:B------:R-:W-:Y:S02]  /*1e220*/  IADD3 R15, R13, R20, RZ ;  /* 0x000000140d0f7210 */ /* 0x000fe40007ffe0ff */
[----:B------:R-:W-:Y:S01]  /*1e230*/  SHF.R.S32.HI R13, RZ, 0x1f, R2 ;  /* 0x0000001fff0d7819 */ /* 0x000fe20000011402 */
[----:B------:R-:W-:Y:S01]  /*1e240*/  IMAD R11, R57, 0x80, R11 ;  /* 0x00000080390b7824 */ /* 0x000fe200078e020b */
[----:B------:R-:W-:Y:S01]  /*1e250*/  IADD3 R20, P1, R2, R22, RZ ;  /* 0x0000001602147210 */ /* 0x000fe20007f3e0ff */
[----:B------:R-:W-:Y:S02]  /*1e260*/  IMAD R18, R18, c[0x0][0x4e8], R9 ;  /* 0x00013a0012127a24 */ /* 0x000fe400078e0209 */
[----:B------:R-:W-:Y:S02]  /*1e270*/  IMAD R21, R10, c[0x0][0x498], RZ ;  /* 0x000126000a157a24 */ /* 0x000fe400078e02ff */
[----:B------:R-:W-:Y:S01]  /*1e280*/  @P2 IMAD.HI.U32 R14, R11, c[0x0][0x4ec], RZ ;  /* 0x00013b000b0e2a27 */ /* 0x000fe200078e00ff */
[----:B------:R-:W-:-:S03]  /*1e290*/  SHF.R.S32.HI R2, RZ, 0x1f, R18 ;  /* 0x0000001fff027819 */ /* 0x000fc60000011412 */
[----:B------:R-:W-:Y:S02]  /*1e2a0*/  IMAD R21, R225, c[0x0][0x49c], R21 ;  /* 0x00012700e1157a24 */ /* 0x000fe400078e0215 */
[----:B------:R-:W-:Y:S01]  /*1e2b0*/  IMAD.MOV.U32 R9, RZ, RZ, R11 ;  /* 0x000000ffff097224 */ /* 0x000fe200078e000b */
[----:B------:R-:W-:Y:S01]  /*1e2c0*/  @P2 SHF.R.U32.HI R9, RZ, c[0x0][0x4f0], R14 ;  /* 0x00013c00ff092a19 */ /* 0x000fe2000001160e */
[----:B------:R-:W-:Y:S01]  /*1e2d0*/  IMAD.MOV.U32 R14, RZ, RZ, R12 ;  /* 0x000000ffff0e7224 */ /* 0x000fe200078e000c */
[----:B------:R-:W-:Y:S01]  /*1e2e0*/  IADD3.X R21, R13, R23, R21, P1, !PT ;  /* 0x000000170d157210 */ /* 0x000fe20000ffe415 */
[----:B------:R-:W-:Y:S02]  /*1e2f0*/  IMAD R10, R10, c[0x0][0x3f0], RZ ;  /* 0x0000fc000a0a7a24 */ /* 0x000fe400078e02ff */
[----:B------:R-:W-:Y:S02]  /*1e300*/  IMAD R13, R2, c[0x0][0x488], RZ ;  /* 0x00012200020d7a24 */ /* 0x000fe400078e02ff */
[----:B------:R-:W-:-:S02]  /*1e310*/  IMAD R10, R225, c[0x0][0x3f4], R10 ;  /* 0x0000fd00e10a7a24 */ /* 0x000fc400078e020a */
[----:B------:R-:W-:-:S04]  /*1e320*/  IMAD.WIDE.U32 R14, R225, c[0x0][0x3f0], R14 ;  /* 0x0000fc00e10e7a25 */ /* 0x000fc800078e000e */
[----:B------:R-:W-:-:S04]  /*1e330*/  IMAD.WIDE.U32 R20, R18, c[0x0][0x488], R20 ;  /* 0x0001220012147a25 */ /* 0x000fc800078e0014 */
[----:B------:R-:W-:Y:S02]  /*1e340*/  IMAD R13, R18, c[0x0][0x48c], R13 ;  /* 0x00012300120d7a24 */ /* 0x000fe400078e020d */
[----:B------:R-:W-:Y:S01]  /*1e350*/  IMAD.SHL.U32 R12, R0, 0x8, RZ ;  /* 0x00000008000c7824 */ /* 0x000fe200078e00ff */
[----:B------:R-:W-:Y:S01]  /*1e360*/  SHF.L.U32 R0, R19, 0x3, RZ ;  /* 0x0000000313007819 */ /* 0x000fe200000006ff */
[----:B------:R-:W-:Y:S01]  /*1e370*/  IMAD.IADD R23, R15, 0x1, R10 ;  /* 0x000000010f177824 */ /* 0x000fe200078e020a */
[----:B------:R-:W-:Y:S01]  /*1e380*/  LEA R10, P1, R20, c[0x0][0x450], 0x2 ;  /* 0x00011400140a7a11 */ /* 0x000fe200078210ff */
[----:B------:R-:W-:Y:S01]  /*1e390*/  IMAD.MOV.U32 R22, RZ, RZ, R14 ;  /* 0x000000ffff167224 */ /* 0x000fe200078e000e */
[----:B------:R-:W-:Y:S01]  /*1e3a0*/  IADD3 R13, R21, R13, RZ ;  /* 0x0000000d150d7210 */ /* 0x000fe20007ffe0ff */
[----:B------:R-:W-:Y:S01]  /*1e3b0*/  IMAD R7, R57, 0x80, R7 ;  /* 0x0000008039077824 */ /* 0x000fe200078e0207 */
[----:B------:R-:W-:Y:S01]  /*1e3c0*/  LOP3.LUT R2, R12, 0xc0, RZ, 0xc0, !PT ;  /* 0x000000c00c027812 */ /* 0x000fe200078ec0ff */
[----:B------:R-:W-:Y:S01]  /*1e3d0*/  SHFL.IDX PT, R14, R10, 0x2, 0x1c1f ;  /* 0x005c1f000a0e7f89 */ /* 0x000fe200000e0000 */
[----:B------:R-:W-:Y:S01]  /*1e3e0*/  LEA.HI.X R13, R20, c[0x0][0x454], R13, 0x2, P1 ;  /* 0x00011500140d7a11 */ /* 0x000fe200008f140d */
[----:B------:R-:W-:Y:S01]  /*1e3f0*/  IMAD.WIDE.U32 R22, R9, c[0x0][0x3e0], R22 ;  /* 0x0000f80009167a25 */ /* 0x000fe200078e0016 */
[----:B------:R-:W-:Y:S01]  /*1e400*/  SHF.R.U32.HI R12, RZ, 0x3, R2 ;  /* 0x00000003ff0c7819 */ /* 0x000fe20000011602 */
[----:B------:R-:W-:Y:S01]  /*1e410*/  SHFL.IDX PT, R20, R10, RZ, 0x1c1f ;  /* 0x001c1fff0a147589 */ /* 0x000fe200000e0000 */
[----:B------:R-:W-:Y:S01]  /*1e420*/  LOP3.LUT R18, R2, 0x18, R0, 0xf8, !PT ;  /* 0x0000001802127812 */ /* 0x000fe200078ef800 */
[--C-:B------:R-:W-:Y:S01]  /*1e430*/  IMAD.MOV R2, RZ, RZ, -R9.reuse ;  /* 0x000000ffff027224 */ /* 0x100fe200078e0a09 */
[----:B------:R-:W-:Y:S01]  /*1e440*/  SHF.R.S32.HI R15, RZ, 0x1f, R9 ;  /* 0x0000001fff0f7819 */ /* 0x000fe20000011409 */
[----:B------:R-:W1:Y:S01]  /*1e450*/  SHFL.IDX PT, R21, R13, RZ, 0x1c1f ;  /* 0x001c1fff0d157589 */ /* 0x000e6200000e0000 */
[----:B------:R-:W-:Y:S01]  /*1e460*/  LOP3.LUT R12, R18, R12, RZ, 0x3c, !PT ;  /* 0x0000000c120c7212 */ /* 0x000fe200078e3cff */
[----:B------:R-:W-:Y:S01]  /*1e470*/  IMAD R11, R2, c[0x0][0x4e8], R11 ;  /* 0x00013a00020b7a24 */ /* 0x000fe200078e020b */
[----:B------:R-:W-:Y:S01]  /*1e480*/  LEA R57, R57, R4, 0x7 ;  /* 0x0000000439397211 */ /* 0x000fe200078e38ff */
[----:B-----5:R-:W-:Y:S01]  /*1e490*/  IMAD R2, R6, c[0x0][0x4e8], RZ ;  /* 0x00013a0006027a24 */ /* 0x020fe200078e02ff */
[----:B------:R-:W-:Y:S01]  /*1e4a0*/  SHFL.IDX PT, R18, R10, 0x1, 0x1c1f ;  /* 0x003c1f000a127f89 */ /* 0x000fe200000e0000 */
[----:B------:R-:W-:-:S02]  /*1e4b0*/  IMAD R6, R15, c[0x0][0x3e0], RZ ;  /* 0x0000f8000f067a24 */ /* 0x000fc400078e02ff */
[----:B------:R-:W-:Y:S01]  /*1e4c0*/  IMAD.U32 R12, R3, 0x20, R12 ;  /* 0x00000020030c7824 */ /* 0x000fe200078e000c */
[----:B------:R-:W2:Y:S01]  /*1e4d0*/  SHFL.IDX PT, R19, R13, 0x1, 0x1c1f ;  /* 0x003c1f000d137f89 */ /* 0x000ea200000e0000 */
[----:B------:R-:W-:Y:S01]  /*1e4e0*/  ISETP.GE.OR P3, PT, R7, R2, P0 ;  /* 0x000000020700720c */ /* 0x000fe20000766670 */
[----:B------:R-:W-:Y:S01]  /*1e4f0*/  IMAD R6, R9, c[0x0][0x3e4], R6 ;  /* 0x0000f90009067a24 */ /* 0x000fe200078e0206 */
[----:B------:R-:W-:Y:S01]  /*1e500*/  SHF.R.S32.HI R9, RZ, 0x1f, R11 ;  /* 0x0000001fff097819 */ /* 0x000fe2000001140b */
[----:B------:R-:W3:Y:S03]  /*1e510*/  SHFL.IDX PT, R15, R13, 0x2, 0x1c1f ;  /* 0x005c1f000d0f7f89 */ /* 0x000ee600000e0000 */
[----:B------:R-:W-:Y:S01]  /*1e520*/  IADD3 R23, R23, R6, RZ ;  /* 0x0000000617177210 */ /* 0x000fe20007ffe0ff */
[----:B------:R4:W-:Y:S01]  /*1e530*/  SHFL.IDX PT, R24, R10, 0x3, 0x1c1f ;  /* 0x007c1f000a187f89 */ /* 0x0009e200000e0000 */
[----:B------:R-:W-:-:S03]  /*1e540*/  IMAD R9, R9, c[0x0][0x3d8], RZ ;  /* 0x0000f60009097a24 */ /* 0x000fc600078e02ff */
[----:B------:R2:W3:Y:S01]  /*1e550*/  SHFL.IDX PT, R25, R13, 0x3, 0x1c1f ;  /* 0x007c1f000d197f89 */ /* 0x0004e200000e0000 */
[----:B------:R-:W-:-:S03]  /*1e560*/  IMAD R3, R11, c[0x0][0x3dc], R9 ;  /* 0x0000f7000b037a24 */ /* 0x000fc600078e0209 */
[----:B-1----:R1:W-:Y:S01]  /*1e570*/  @!P3 ST.E [R20.64], R5 ;  /* 0x000000051400b985 */ /* 0x0023e2000c10190c */
[C---:B----4-:R-:W-:Y:S02]  /*1e580*/  IADD3 R10, R7.reuse, 0x40, RZ ;  /* 0x00000040070a7810 */ /* 0x050fe40007ffe0ff */
[C---:B--2---:R-:W-:Y:S02]  /*1e590*/  IADD3 R13, R7.reuse, 0x8, RZ ;  /* 0x00000008070d7810 */ /* 0x044fe40007ffe0ff */
[----:B------:R-:W-:Y:S02]  /*1e5a0*/  IADD3 R7, R7, 0x48, RZ ;  /* 0x0000004807077810 */ /* 0x000fe40007ffe0ff */
[-C--:B------:R-:W-:Y:S02]  /*1e5b0*/  ISETP.GE.OR P2, PT, R13, R2.reuse, P0 ;  /* 0x000000020d00720c */ /* 0x080fe40000746670 */
[-C--:B------:R-:W-:Y:S02]  /*1e5c0*/  ISETP.GE.OR P1, PT, R10, R2.reuse, P0 ;  /* 0x000000020a00720c */ /* 0x080fe40000726670 */
[----:B------:R-:W-:Y:S01]  /*1e5d0*/  ISETP.GE.OR P0, PT, R7, R2, P0 ;  /* 0x000000020700720c */ /* 0x000fe20000706670 */
[----:B------:R-:W-:Y:S01]  /*1e5e0*/  IMAD.WIDE.U32 R6, R11, c[0x0][0x3d8], R22 ;  /* 0x0000f6000b067a25 */ /* 0x000fe200078e0016 */
[----:B-1----:R-:W-:-:S03]  /*1e5f0*/  SHF.L.U32 R5, R12, 0x1, RZ ;  /* 0x000000010c057819 */ /* 0x002fc600000006ff */
[----:B------:R-:W-:-:S04]  /*1e600*/  IMAD.IADD R3, R7, 0x1, R3 ;  /* 0x0000000107037824 */ /* 0x000fc800078e0203 */
[----:B------:R1:W-:Y:S04]  /*1e610*/  @!P2 ST.E [R18.64], R8 ;  /* 0x000000081200a985 */ /* 0x0003e8000c10190c */
[----:B---3--:R1:W-:Y:S04]  /*1e620*/  @!P1 ST.E [R14.64], R16 ;  /* 0x000000100e009985 */ /* 0x0083e8000c10190c */
[----:B------:R1:W-:Y:S01]  /*1e630*/  @!P0 ST.E [R24.64], R17 ;  /* 0x0000001118008985 */ /* 0x0003e2000c10190c */
[----:B------:R-:W-:-:S03]  /*1e640*/  LEA R52, P0, R6, c[0x0][0x380], 0x1 ;  /* 0x0000e00006347a11 */ /* 0x000fc600078008ff */
[----:B------:R1:W2:Y:S01]  /*1e650*/  LDS.128 R40, [R5+0x880] ;  /* 0x0008800005287984 */ /* 0x0002a20000000c00 */
[----:B------:R-:W-:Y:S02]  /*1e660*/  LEA.HI.X R3, R6, c[0x0][0x384], R3, 0x1, P0 ;  /* 0x0000e10006037a11 */ /* 0x000fe400000f0c03 */
[----:B------:R-:W-:Y:S01]  /*1e670*/  ISETP.GE.AND P0, PT, R57, R2, PT ;  /* 0x000000023900720c */ /* 0x000fe20003f06270 */
[----:B------:R1:W3:Y:S04]  /*1e680*/  LDS.128 R36, [R5+0x1080] ;  /* 0x0010800005247984 */ /* 0x0002e80000000c00 */
[----:B------:R1:W4:Y:S04]  /*1e690*/  LDS.128 R32, [R5+0x1880] ;  /* 0x0018800005207984 */ /* 0x0003280000000c00 */
[----:B------:R1:W1:Y:S04]  /*1e6a0*/  LDS.128 R28, [R5+0x2880] ;  /* 0x00288000051c7984 */ /* 0x0002680000000c00 */
[----:B------:R1:W1:Y:S04]  /*1e6b0*/  LDS.128 R24, [R5+0x3080] ;  /* 0x0030800005187984 */ /* 0x0002680000000c00 */
[----:B------:R1:W1:Y:S04]  /*1e6c0*/  LDS.128 R20, [R5+0x3880] ;  /* 0x0038800005147984 */ /* 0x0002680000000c00 */
[----:B------:R1:W1:Y:S04]  /*1e6d0*/  LDS.128 R16, [R5+0x4880] ;  /* 0x0048800005107984 */ /* 0x0002680000000c00 */
[----:B------:R1:W1:Y:S04]  /*1e6e0*/  LDS.128 R12, [R5+0x5080] ;  /* 0x00508000050c7984 */ /* 0x0002680000000c00 */
[----:B------:R1:W1:Y:S04]  /*1e6f0*/  LDS.128 R8, [R5+0x5880] ;  /* 0x0058800005087984 */ /* 0x0002680000000c00 */
[----:B------:R1:W1:Y:S04]  /*1e700*/  SHFL.IDX PT, R58, R52, RZ, 0x1c1f ;  /* 0x001c1fff343a7589 */ /* 0x00026800000e0000 */
[----:B------:R1:W1:Y:S01]  /*1e710*/  SHFL.IDX PT, R59, R3, RZ, 0x1c1f ;  /* 0x001c1fff033b7589 */ /* 0x00026200000e0000 */
[----:B------:R-:W-:Y:S05]  /*1e720*/  @P0 BRA `(.L_x_519) ;  /* 0x0000014000000947 */ /* 0x000fea0003800000 */
[----:B--2---:R-:W2:Y:S01]  /*1e730*/  LDS.128 R48, [R5+0x80] ;  /* 0x0000800005307984 */ /* 0x004ea20000000c00 */
[----:B------:R-:W-:-:S02]  /*1e740*/  IADD3 R56, R0, 0x20, RZ ;  /* 0x0000002000387810 */ /* 0x000fc40007ffe0ff */
[----:B------:R-:W-:Y:S01]  /*1e750*/  IADD3 R54, R0, 0x40, RZ ;  /* 0x0000004000367810 */ /* 0x000fe20007ffe0ff */
[----:B------:R-:W5:Y:S01]  /*1e760*/  LDS.128 R44, [R5+0x2080] ;  /* 0x00208000052c7984 */ /* 0x000f620000000c00 */
[----:B------:R-:W-:Y:S02]  /*1e770*/  ISETP.GE.AND P1, PT, R56, c[0x0][0x3c8], PT ;  /* 0x0000f20038007a0c */ /* 0x000fe40003f26270 */
[----:B------:R-:W-:Y:S01]  /*1e780*/  ISETP.GE.AND P0, PT, R54, c[0x0][0x3c8], PT ;  /* 0x0000f20036007a0c */ /* 0x000fe20003f06270 */
[----:B-1----:R-:W1:Y:S01]  /*1e790*/  LDS.128 R4, [R5+0x4080] ;  /* 0x0040800005047984 */ /* 0x002e620000000c00 */
[----:B------:R-:W-:-:S09]  /*1e7a0*/  ISETP.GE.AND P2, PT, R0, c[0x0][0x3c8], PT ;  /* 0x0000f20000007a0c */ /* 0x000fd20003f46270 */
[----:B------:R-:W-:Y:S02]  /*1e7b0*/  @!P1 SHF.R.S32.HI R55, RZ, 0x1f, R56 ;  /* 0x0000001fff379819 */ /* 0x000fe40000011438 */
[----:B------:R-:W-:Y:S02]  /*1e7c0*/  @!P0 SHF.R.S32.HI R53, RZ, 0x1f, R54 ;  /* 0x0000001fff358819 */ /* 0x000fe40000011436 */
[----:B------:R-:W-:Y:S01]  /*1e7d0*/  @!P1 LEA.HI R55, R55, R56, RZ, 0x3 ;  /* 0x0000003837379211 */ /* 0x000fe200078f18ff */
[----:B------:R-:W-:Y:S01]  /*1e7e0*/  @!P2 IMAD.WIDE R60, R0, 0x2, R58 ;  /* 0x00000002003ca825 */ /* 0x000fe200078e023a */
[----:B------:R-:W-:Y:S02]  /*1e7f0*/  @!P0 LEA.HI R53, R53, R54, RZ, 0x3 ;  /* 0x0000003635358211 */ /* 0x000fe400078f18ff */
[----:B------:R-:W-:Y:S02]  /*1e800*/  @!P1 LOP3.LUT R55, R55, 0xfffffff8, RZ, 0xc0, !PT ;  /* 0xfffffff837379812 */ /* 0x000fe400078ec0ff */
[----:B------:R-:W-:-:S03]  /*1e810*/  @!P0 LOP3.LUT R53, R53, 0xfffffff8, RZ, 0xc0, !PT ;  /* 0xfffffff835358812 */ /* 0x000fc600078ec0ff */
[----:B------:R-:W-:-:S04]  /*1e820*/  @!P1 IMAD.WIDE R54, R55, 0x2, R58 ;  /* 0x0000000237369825 */ /* 0x000fc800078e023a */
[----:B------:R-:W-:Y:S01]  /*1e830*/  @!P0 IMAD.WIDE R58, R53, 0x2, R58 ;  /* 0x00000002353a8825 */ /* 0x000fe200078e023a */
[----:B--2---:R2:W-:Y:S04]  /*1e840*/  @!P2 ST.E.128 [R60.64], R48 ;  /* 0x000000303c00a985 */ /* 0x0045e8000c101d0c */
[----:B-----5:R2:W-:Y:S04]  /*1e850*/  @!P1 ST.E.128 [R54.64], R44 ;  /* 0x0000002c36009985 */ /* 0x0205e8000c101d0c */
[----:B-1----:R2:W-:Y:S02]  /*1e860*/  @!P0 ST.E.128 [R58.64], R4 ;  /* 0x000000043a008985 */ /* 0x0025e4000c101d0c */
.L_x_519:
[----:B--2---:R-:W-:Y:S05]  /*1e870*/  BSYNC B0 ;  /* 0x0000000000007941 */ /* 0x004fea0003800000 */
.L_x_518:
[----:B------:R-:W-:Y:S01]  /*1e880*/  IADD3 R4, R57, 0x20, RZ ;  /* 0x0000002039047810 */ /* 0x000fe20007ffe0ff */
[----:B------:R2:W4:Y:S01]  /*1e890*/  SHFL.IDX PT, R45, R3, 0x1, 0x1c1f ;  /* 0x003c1f00032d7f89 */ /* 0x00052200000e0000 */
[----:B------:R-:W-:Y:S02]  /*1e8a0*/  BSSY B0, `(.L_x_520) ;  /* 0x0000015000007945 */ /* 0x000fe40003800000 */
[----:B------:R-:W-:Y:S01]  /*1e8b0*/  ISETP.GE.AND P0, PT, R4, R2, PT ;  /* 0x000000020400720c */ /* 0x000fe20003f06270 */
[----:B------:R2:W3:-:S12]  /*1e8c0*/  SHFL.IDX PT, R44, R52, 0x1, 0x1c1f ;  /* 0x003c1f00342c7f89 */ /* 0x0004d800000e0000 */
[----:B------:R-:W-:Y:S05]  /*1e8d0*/  @P0 BRA `(.L_x_521) ;  /* 0x0000011000000947 */ /* 0x000fea0003800000 */
[C---:B------:R-:W-:Y:S02]  /*1e8e0*/  IADD3 R7, R0.reuse, 0x20, RZ ;  /* 0x0000002000077810 */ /* 0x040fe40007ffe0ff */
[C---:B-1----:R-:W-:Y:S02]  /*1e8f0*/  IADD3 R5, R0.reuse, 0x40, RZ ;  /* 0x0000004000057810 */ /* 0x042fe40007ffe0ff */
        /* <DEDUP_REMOVED lines=15> */
.L_x_521:
[----:B------:R-:W-:Y:S05]  /*1e9f0*/  BSYNC B0 ;  /* 0x0000000000007941 */ /* 0x000fea0003800000 */
.L_x_520:
[----:B-1----:R-:W-:Y:S01]  /*1ea00*/  IADD3 R4, R57, 0x40, RZ ;  /* 0x0000004039047810 */ /* 0x002fe20007ffe0ff */
[----:B------:R1:W2:Y:S01]  /*1ea10*/  SHFL.IDX PT, R17, R3, 0x2, 0x1c1f ;  /* 0x005c1f0003117f89 */ /* 0x0002a200000e0000 */
        /* <DEDUP_REMOVED lines=12> */
[--C-:B--2-4-:R-:W-:Y:S01]  /*1eae0*/  @!P2 IMAD.WIDE R18, R0, 0x2, R16.reuse ;  /* 0x000000020012a825 */ /* 0x114fe200078e0210 */
[----:B------:R-:W-:Y:S02]  /*1eaf0*/  @!P0 LEA.HI R4, R4, R5, RZ, 0x3 ;  /* 0x0000000504048211 */ /* 0x000fe400078f18ff */
[----:B------:R-:W-:Y:S02]  /*1eb00*/  @!P1 LOP3.LUT R6, R6, 0xfffffff8, RZ, 0xc0, !PT ;  /* 0xfffffff806069812 */ /* 0x000fe400078ec0ff */
[----:B------:R-:W-:Y:S01]  /*1eb10*/  @!P0 LOP3.LUT R4, R4, 0xfffffff8, RZ, 0xc0, !PT ;  /* 0xfffffff804048812 */ /* 0x000fe200078ec0ff */
[----:B---3--:R2:W-:Y:S02]  /*1eb20*/  @!P2 ST.E.128 [R18.64], R36 ;  /* 0x000000241200a985 */ /* 0x0085e4000c101d0c */
[----:B------:R-:W-:-:S04]  /*1eb30*/  @!P1 IMAD.WIDE R6, R6, 0x2, R16 ;  /* 0x0000000206069825 */ /* 0x000fc800078e0210 */
[----:B------:R-:W-:Y:S01]  /*1eb40*/  @!P0 IMAD.WIDE R4, R4, 0x2, R16 ;  /* 0x0000000204048825 */ /* 0x000fe200078e0210 */
[----:B------:R2:W-:Y:S04]  /*1eb50*/  @!P1 ST.E.128 [R6.64], R24 ;  /* 0x0000001806009985 */ /* 0x0005e8000c101d0c */
[----:B------:R2:W-:Y:S02]  /*1eb60*/  @!P0 ST.E.128 [R4.64], R12 ;  /* 0x0000000c04008985 */ /* 0x0005e4000c101d0c */
.L_x_523:
[----:B------:R-:W-:Y:S05]  /*1eb70*/  BSYNC B0 ;  /* 0x0000000000007941 */ /* 0x000fea0003800000 */
.L_x_522:
[----:B------:R-:W-:Y:S01]  /*1eb80*/  IADD3 R57, R57, 0x60, RZ ;  /* 0x0000006039397810 */ /* 0x000fe20007ffe0ff */
[----:B--2---:R2:W1:Y:S03]  /*1eb90*/  SHFL.IDX PT, R5, R3, 0x3, 0x1c1f ;  /* 0x007c1f0003057f89 */ /* 0x00446600000e0000 */
[----:B------:R-:W-:Y:S01]  /*1eba0*/  ISETP.GE.AND P0, PT, R57, R2, PT ;  /* 0x000000023900720c */ /* 0x000fe20003f06270 */
[----:B------:R2:W4:-:S12]  /*1ebb0*/  SHFL.IDX PT, R4, R52, 0x3, 0x1c1f ;  /* 0x007c1f0034047f89 */ /* 0x00051800000e0000 */
[----:B------:R-:W-:Y:S05]  /*1ebc0*/  @P0 EXIT ;  /* 0x000000000000094d */ /* 0x000fea0003800000 */
[C---:B-12---:R-:W-:Y:S02]  /*1ebd0*/  IADD3 R3, R0.reuse, 0x20, RZ ;  /* 0x0000002000037810 */ /* 0x046fe40007ffe0ff */
[----:B------:R-:W-:Y:S02]  /*1ebe0*/  ISETP.GE.AND P1, PT, R0, c[0x0][0x3c8], PT ;  /* 0x0000f20000007a0c */ /* 0x000fe40003f26270 */
[----:B------:R-:W-:-:S11]  /*1ebf0*/  ISETP.GE.AND P0, PT, R3, c[0x0][0x3c8], PT ;  /* 0x0000f20003007a0c */ /* 0x000fd60003f06270 */
[----:B----4-:R-:W-:Y:S02]  /*1ec00*/  @!P1 IMAD.WIDE R6, R0, 0x2, R4 ;  /* 0x0000000200069825 */ /* 0x010fe400078e0204 */
[----:B------:R-:W-:-:S03]  /*1ec10*/  @!P0 SHF.R.S32.HI R2, RZ, 0x1f, R3 ;  /* 0x0000001fff028819 */ /* 0x000fc60000011403 */
[----:B------:R-:W-:Y:S01]  /*1ec20*/  @!P1 ST.E.128 [R6.64], R32 ;  /* 0x0000002006009985 */ /* 0x000fe2000c101d0c */
[----:B------:R-:W-:-:S04]  /*1ec30*/  @!P0 LEA.HI R2, R2, R3, RZ, 0x3 ;  /* 0x0000000302028211 */ /* 0x000fc800078f18ff */
[----:B------:R-:W-:-:S05]  /*1ec40*/  @!P0 LOP3.LUT R2, R2, 0xfffffff8, RZ, 0xc0, !PT ;  /* 0xfffffff802028812 */ /* 0x000fca00078ec0ff */
[----:B------:R-:W-:-:S05]  /*1ec50*/  @!P0 IMAD.WIDE R2, R2, 0x2, R4 ;  /* 0x0000000202028825 */ /* 0x000fca00078e0204 */
[----:B------:R1:W-:Y:S02]  /*1ec60*/  @!P0 ST.E.128 [R2.64], R20 ;  /* 0x0000001402008985 */ /* 0x0003e4000c101d0c */
[----:B-1----:R-:W-:-:S04]  /*1ec70*/  IADD3 R2, R0, 0x40, RZ ;  /* 0x0000004000027810 */ /* 0x002fc80007ffe0ff */
        /* <DEDUP_REMOVED lines=8> */
.L_x_516:
        /* <DEDUP_REMOVED lines=15> */
[----:B-----5:R1:W2:Y:S04]  /*1edf0*/  LDG.E R2, [R4.64] ;  /* 0x0000000c04027981 */ /* 0x0202a8000c1e1900 */
[----:B-1----:R-:W2:Y:S02]  /*1ee00*/  LDG.E R4, [R4.64+0x4] ;  /* 0x0000040c04047981 */ /* 0x002ea4000c1e1900 */
[----:B--2---:R-:W-:-:S02]  /*1ee10*/  IADD3 R2, -R2, R4, RZ ;  /* 0x0000000402027210 */ /* 0x004fc40007ffe1ff */
.L_x_524:
        /* <DEDUP_REMOVED lines=12> */
[----:B------:R-:W-:Y:S01]  /*1eee0*/  MOV R3, c[0x0][0x4e8] ;  /* 0x00013a0000037a02 */ /* 0x000fe20000000f00 */
[----:B------:R-:W-:Y:S01]  /*1eef0*/  IMAD.MOV.U32 R11, RZ, RZ, R9 ;  /* 0x000000ffff0b7224 */ /* 0x000fe200078e0009 */
[----:B------:R-:W-:Y:S02]  /*1ef00*/  MOV R10, R8 ;  /* 0x00000008000a7202 */ /* 0x000fe40000000f00 */
[----:B------:R-:W-:Y:S01]  /*1ef10*/  ISETP.NE.AND P0, PT, R3, 0x1, PT ;  /* 0x000000010300780c */ /* 0x000fe20003f05270 */
[----:B------:R-:W-:Y:S01]  /*1ef20*/  IMAD R3, R221, c[0x0][0x490], RZ ;  /* 0x00012400dd037a24 */ /* 0x000fe200078e02ff */
[----:B------:R-:W-:Y:S01]  /*1ef30*/  MOV R6, R7 ;  /* 0x0000000700067202 */ /* 0x000fe20000000f00 */
[----:B------:R-:W-:-:S04]  /*1ef40*/  IMAD.WIDE.U32 R10, R222, c[0x0][0x490], R10 ;  /* 0x00012400de0a7a25 */ /* 0x000fc800078e000a */
[----:B------:R-:W-:-:S05]  /*1ef50*/  IMAD R3, R222, c[0x0][0x494], R3 ;  /* 0x00012500de037a24 */ /* 0x000fca00078e0203 */
[----:B------:R-:W-:Y:S01]  /*1ef60*/  IADD3 R11, R3, R11, RZ ;  /* 0x0000000b030b7210 */ /* 0x000fe20007ffe0ff */
[----:B------:R-:W-:-:S04]  /*1ef70*/  @P0 IMAD.HI.U32 R5, R7, c[0x0][0x4ec], RZ ;  /* 0x00013b0007050a27 */ /* 0x000fc800078e00ff */
[----:B------:R-:W-:Y:S01]  /*1ef80*/  IMAD.WIDE.U32 R10, R225, c[0x0][0x498], R10 ;  /* 0x00012600e10a7a25 */ /* 0x000fe200078e000a */
[----:B------:R-:W-:-:S03]  /*1ef90*/  @P0 SHF.R.U32.HI R6, RZ, c[0x0][0x4f0], R5 ;  /* 0x00013c00ff060a19 */ /* 0x000fc60000011605 */
[----:B------:R-:W-:Y:S01]  /*1efa0*/  IMAD R5, R4, c[0x0][0x498], RZ ;  /* 0x0001260004057a24 */ /* 0x000fe200078e02ff */
[----:B------:R-:W-:Y:S01]  /*1efb0*/  IADD3 R10, P0, R6, R10, RZ ;  /* 0x0000000a060a7210 */ /* 0x000fe20007f1e0ff */
[--C-:B------:R-:W-:Y:S02]  /*1efc0*/  IMAD.MOV R3, RZ, RZ, -R6.reuse ;  /* 0x000000ffff037224 */ /* 0x100fe400078e0a06 */
        /* <DEDUP_REMOVED lines=13> */
.L_x_526:
[----:B------:R-:W-:Y:S05]  /*1f0a0*/  BSYNC B0 ;  /* 0x0000000000007941 */ /* 0x000fea0003800000 */
.L_x_525:
[----:B------:R-:W2:Y:S01]  /*1f0b0*/  S2R R5, SR_CTAID.X ;  /* 0x0000000000057919 */ /* 0x000ea20000002500 */
[----:B-1----:R-:W-:Y:S01]  /*1f0c0*/  SHF.R.S32.HI R3, RZ, 0x1f, R0 ;  /* 0x0000001fff037819 */ /* 0x002fe20000011400 */
[----:B------:R-:W-:Y:S01]  /*1f0d0*/  IMAD R6, R9, c[0x0][0x3a0], RZ ;  /* 0x0000e80009067a24 */ /* 0x000fe200078e02ff */
[----:B------:R-:W-:Y:S01]  /*1f0e0*/  MOV R7, c[0x0][0x4e8] ;  /* 0x00013a0000077a02 */ /* 0x000fe20000000f00 */
[C---:B------:R-:W-:Y:S01]  /*1f0f0*/  IMAD.WIDE.U32 R10, R8.reuse, c[0x0][0x3a0], RZ ;  /* 0x0000e800080a7a25 */ /* 0x040fe200078e00ff */
[----:B------:R-:W-:Y:S01]  /*1f100*/  LEA.HI R3, R3, R0, RZ, 0x2 ;  /* 0x0000000003037211 */ /* 0x000fe200078f10ff */
[----:B------:R-:W-:Y:S01]  /*1f110*/  BSSY B0, `(.L_x_527) ;  /* 0x000003d000007945 */ /* 0x000fe20003800000 */
[----:B------:R-:W-:Y:S01]  /*1f120*/  ISETP.NE.AND P0, PT, R7, 0x1, PT ;  /* 0x000000010700780c */ /* 0x000fe20003f05270 */
[----:B------:R-:W-:Y:S01]  /*1f130*/  IMAD R6, R8, c[0x0][0x3a4], R6 ;  /* 0x0000e90008067a24 */ /* 0x000fe200078e0206 */
[----:B------:R-:W-:Y:S01]  /*1f140*/  LOP3.LUT R8, R3, 0xfffffffc, RZ, 0xc0, !PT ;  /* 0xfffffffc03087812 */ /* 0x000fe200078ec0ff */
[----:B------:R-:W-:Y:S01]  /*1f150*/  IMAD R221, R221, c[0x0][0x3e8], RZ ;  /* 0x0000fa00dddd7a24 */ /* 0x000fe200078e02ff */
[----:B------:R-:W-:Y:S01]  /*1f160*/  SHF.R.S32.HI R3, RZ, 0x2, R3 ;  /* 0x00000002ff037819 */ /* 0x000fe20000011403 */
[----:B-----5:R-:W-:Y:S01]  /*1f170*/  IMAD R2, R2, c[0x0][0x4e8], RZ ;  /* 0x00013a0002027a24 */ /* 0x020fe200078e02ff */
[----:B------:R-:W-:Y:S01]  /*1f180*/  IADD3 R7, R11, R6, RZ ;  /* 0x000000060b077210 */ /* 0x000fe20007ffe0ff */
[----:B------:R-:W-:Y:S01]  /*1f190*/  IMAD.IADD R8, R0, 0x1, -R8 ;  /* 0x0000000100087824 */ /* 0x000fe200078e0a08 */
[----:B------:R-:W-:Y:S01]  /*1f1a0*/  MOV R6, R10 ;  /* 0x0000000a00067202 */ /* 0x000fe20000000f00 */
[----:B------:R-:W-:-:S02]  /*1f1b0*/  IMAD R221, R222, c[0x0][0x3ec], R221 ;  /* 0x0000fb00dedd7a24 */ /* 0x000fc400078e02dd */
[----:B------:R-:W-:Y:S02]  /*1f1c0*/  IMAD R0, R8, 0x20, R3 ;  /* 0x0000002008007824 */ /* 0x000fe400078e0203 */
[----:B------:R-:W-:-:S03]  /*1f1d0*/  IMAD.WIDE.U32 R6, R222, c[0x0][0x3e8], R6 ;  /* 0x0000fa00de067a25 */ /* 0x000fc600078e0006 */
[----:B--2---:R-:W-:Y:S02]  /*1f1e0*/  LEA R0, R5, R0, 0x7 ;  /* 0x0000000005007211 */ /* 0x004fe400078e38ff */
[----:B------:R-:W-:Y:S01]  /*1f1f0*/  IADD3 R11, R221, R7, RZ ;  /* 0x00000007dd0b7210 */ /* 0x000fe20007ffe0ff */
[----:B------:R-:W-:Y:S01]  /*1f200*/  IMAD R7, R4, c[0x0][0x3f0], RZ ;  /* 0x0000fc0004077a24 */ /* 0x000fe200078e02ff */
[----:B------:R-:W-:Y:S01]  /*1f210*/  MOV R10, R6 ;  /* 0x00000006000a7202 */ /* 0x000fe20000000f00 */
[----:B------:R-:W-:Y:S01]  /*1f220*/  @P0 IMAD.HI.U32 R4, R0, c[0x0][0x4ec], RZ ;  /* 0x00013b0000040a27 */ /* 0x000fe200078e00ff */
[----:B------:R-:W-:-:S03]  /*1f230*/  LEA R3, R5, R3, 0x7 ;  /* 0x0000000305037211 */ /* 0x000fc600078e38ff */
[----:B------:R-:W-:Y:S01]  /*1f240*/  IMAD.MOV.U32 R9, RZ, RZ, R0 ;  /* 0x000000ffff097224 */ /* 0x000fe200078e0000 */
[----:B------:R-:W-:Y:S01]  /*1f250*/  @P0 SHF.R.U32.HI R9, RZ, c[0x0][0x4f0], R4 ;  /* 0x00013c00ff090a19 */ /* 0x000fe20000011604 */
[C---:B------:R-:W-:Y:S02]  /*1f260*/  IMAD R7, R225.reuse, c[0x0][0x3f4], R7 ;  /* 0x0000fd00e1077a24 */ /* 0x040fe400078e0207 */
[----:B------:R-:W-:Y:S01]  /*1f270*/  IMAD.WIDE.U32 R10, R225, c[0x0][0x3f0], R10 ;  /* 0x0000fc00e10a7a25 */ /* 0x000fe200078e000a */
[----:B------:R-:W-:Y:S02]  /*1f280*/  SHF.R.S32.HI R6, RZ, 0x1f, R9 ;  /* 0x0000001fff067819 */ /* 0x000fe40000011409 */
[----:B------:R-:W-:Y:S01]  /*1f290*/  IADD3 R4, -R9, RZ, RZ ;  /* 0x000000ff09047210 */ /* 0x000fe20007ffe1ff */
[----:B------:R-:W-:Y:S02]  /*1f2a0*/  IMAD.IADD R11, R11, 0x1, R7 ;  /* 0x000000010b0b7824 */ /* 0x000fe400078e0207 */
[----:B------:R-:W-:-:S02]  /*1f2b0*/  IMAD R6, R6, c[0x0][0x3e0], RZ ;  /* 0x0000f80006067a24 */ /* 0x000fc400078e02ff */
[----:B------:R-:W-:Y:S02]  /*1f2c0*/  IMAD R4, R4, c[0x0][0x4e8], R0 ;  /* 0x00013a0004047a24 */ /* 0x000fe400078e0200 */
[----:B------:R-:W-:-:S03]  /*1f2d0*/  IMAD.WIDE.U32 R10, R9, c[0x0][0x3e0], R10 ;  /* 0x0000f800090a7a25 */ /* 0x000fc600078e000a */
[----:B------:R-:W-:Y:S01]  /*1f2e0*/  SHF.R.S32.HI R0, RZ, 0x1f, R4 ;  /* 0x0000001fff007819 */ /* 0x000fe20000011404 */
[----:B------:R-:W-:Y:S01]  /*1f2f0*/  IMAD R6, R9, c[0x0][0x3e4], R6 ;  /* 0x0000f90009067a24 */ /* 0x000fe200078e0206 */
[----:B------:R-:W-:-:S03]  /*1f300*/  SHF.L.U32 R9, R8, 0x3, RZ ;  /* 0x0000000308097819 */ /* 0x000fc600000006ff */
[----:B------:R-:W-:Y:S01]  /*1f310*/  IMAD R0, R0, c[0x0][0x3d8], RZ ;  /* 0x0000f60000007a24 */ /* 0x000fe200078e02ff */
[----:B------:R-:W-:Y:S02]  /*1f320*/  IADD3 R7, R11, R6, RZ ;  /* 0x000000060b077210 */ /* 0x000fe40007ffe0ff */
[----:B------:R-:W-:Y:S01]  /*1f330*/  MOV R6, R10 ;  /* 0x0000000a00067202 */ /* 0x000fe20000000f00 */
[C---:B------:R-:W-:Y:S01]  /*1f340*/  IMAD R0, R4.reuse, c[0x0][0x3dc], R0 ;  /* 0x0000f70004007a24 */ /* 0x040fe200078e0200 */
[C---:B------:R-:W-:Y:S02]  /*1f350*/  IADD3 R8, R9.reuse, 0x20, RZ ;  /* 0x0000002009087810 */ /* 0x040fe40007ffe0ff */
[----:B------:R-:W-:Y:S01]  /*1f360*/  IADD3 R5, R9, 0x40, RZ ;  /* 0x0000004009057810 */ /* 0x000fe20007ffe0ff */
[----:B------:R-:W-:-:S04]  /*1f370*/  IMAD.WIDE.U32 R6, R4, c[0x0][0x3d8], R6 ;  /* 0x0000f60004067a25 */ /* 0x000fc800078e0006 */
[----:B------:R-:W-:Y:S01]  /*1f380*/  IMAD.IADD R0, R7, 0x1, R0 ;  /* 0x0000000107007824 */ /* 0x000fe200078e0200 */
[----:B------:R-:W-:-:S04]  /*1f390*/  LEA R4, P0, R6, c[0x0][0x380], 0x1 ;  /* 0x0000e00006047a11 */ /* 0x000fc800078008ff */
[----:B------:R-:W-:Y:S02]  /*1f3a0*/  LEA.HI.X R0, R6, c[0x0][0x384], R0, 0x1, P0 ;  /* 0x0000e10006007a11 */ /* 0x000fe400000f0c00 */
[----:B------:R-:W-:Y:S01]  /*1f3b0*/  ISETP.GE.AND P0, PT, R3, R2, PT ;  /* 0x000000020300720c */ /* 0x000fe20003f06270 */
[----:B------:R1:W2:Y:S04]  /*1f3c0*/  SHFL.IDX PT, R6, R4, RZ, 0x1c1f ;  /* 0x001c1fff04067589 */ /* 0x0002a800000e0000 */
[----:B------:R1:W3:Y:S08]  /*1f3d0*/  SHFL.IDX PT, R7, R0, RZ, 0x1c1f ;  /* 0x001c1fff00077589 */ /* 0x0002f000000e0000 */
        /* <DEDUP_REMOVED lines=16> */
.L_x_528:
[----:B------:R-:W-:Y:S05]  /*1f4e0*/  BSYNC B0 ;  /* 0x0000000000007941 */ /* 0x000fea0003800000 */
.L_x_527:
[----:B--2---:R-:W-:Y:S01]  /*1f4f0*/  IADD3 R6, R3, 0x20, RZ ;  /* 0x0000002003067810 */ /* 0x004fe20007ffe0ff */
[----:B------:R2:W4:Y:S01]  /*1f500*/  SHFL.IDX PT, R11, R0, 0x1, 0x1c1f ;  /* 0x003c1f00000b7f89 */ /* 0x00052200000e0000 */
[----:B------:R-:W-:Y:S02]  /*1f510*/  BSSY B0, `(.L_x_529) ;  /* 0x0000013000007945 */ /* 0x000fe40003800000 */
[----:B------:R-:W-:Y:S01]  /*1f520*/  ISETP.GE.AND P0, PT, R6, R2, PT ;  /* 0x000000020600720c */ /* 0x000fe20003f06270 */
[----:B------:R2:W1:-:S12]  /*1f530*/  SHFL.IDX PT, R10, R4, 0x1, 0x1c1f ;  /* 0x003c1f00040a7f89 */ /* 0x00045800000e0000 */
[----:B------:R-:W-:Y:S05]  /*1f540*/  @P0 BRA `(.L_x_530) ;  /* 0x000000f000000947 */ /* 0x000fea0003800000 */
[----:B------:R-:W-:Y:S02]  /*1f550*/  ISETP.GE.AND P1, PT, R8, c[0x0][0x3c8], PT ;  /* 0x0000f20008007a0c */ /* 0x000fe40003f26270 */
[----:B------:R-:W-:Y:S02]  /*1f560*/  ISETP.GE.AND P0, PT, R5, c[0x0][0x3c8], PT ;  /* 0x0000f20005007a0c */ /* 0x000fe40003f06270 */
[----:B------:R-:W-:-:S09]  /*1f570*/  ISETP.GE.AND P2, PT, R9, c[0x0][0x3c8], PT ;  /* 0x0000f20009007a0c */ /* 0x000fd20003f46270 */
[----:B---3--:R-:W-:Y:S02]  /*1f580*/  @!P1 SHF.R.S32.HI R7, RZ, 0x1f, R8 ;  /* 0x0000001fff079819 */ /* 0x008fe40000011408 */
        /* <DEDUP_REMOVED lines=11> */
.L_x_530:
[----:B------:R-:W-:Y:S05]  /*1f640*/  BSYNC B0 ;  /* 0x0000000000007941 */ /* 0x000fea0003800000 */
.L_x_529:
[----:B-1----:R-:W-:Y:S01]  /*1f650*/  IADD3 R6, R3, 0x40, RZ ;  /* 0x0000004003067810 */ /* 0x002fe20007ffe0ff */
[----:B----4-:R1:W4:Y:S01]  /*1f660*/  SHFL.IDX PT, R11, R0, 0x2, 0x1c1f ;  /* 0x005c1f00000b7f89 */ /* 0x01032200000e0000 */
[----:B------:R-:W-:Y:S02]  /*1f670*/  BSSY B0, `(.L_x_531) ;  /* 0x0000013000007945 */ /* 0x000fe40003800000 */
[----:B------:R-:W-:Y:S01]  /*1f680*/  ISETP.GE.AND P0, PT, R6, R2, PT ;  /* 0x000000020600720c */ /* 0x000fe20003f06270 */
[----:B------:R1:W2:-:S12]  /*1f690*/  SHFL.IDX PT, R10, R4, 0x2, 0x1c1f ;  /* 0x005c1f00040a7f89 */ /* 0x00029800000e0000 */
[----:B------:R-:W-:Y:S05]  /*1f6a0*/  @P0 BRA `(.L_x_532) ;  /* 0x000000f000000947 */ /* 0x000fea0003800000 */
[----:B------:R-:W-:Y:S02]  /*1f6b0*/  ISETP.GE.AND P1, PT, R8, c[0x0][0x3c8], PT ;  /* 0x0000f20008007a0c */ /* 0x000fe40003f26270 */
[----:B------:R-:W-:Y:S02]  /*1f6c0*/  ISETP.GE.AND P0, PT, R5, c[0x0][0x3c8], PT ;  /* 0x0000f20005007a0c */ /* 0x000fe40003f06270 */
[----:B------:R-:W-:-:S09]  /*1f6d0*/  ISETP.GE.AND P2, PT, R9, c[0x0][0x3c8], PT ;  /* 0x0000f20009007a0c */ /* 0x000fd20003f46270 */
[----:B---3--:R-:W-:Y:S02]  /*1f6e0*/  @!P1 SHF.R.S32.HI R7, RZ, 0x1f, R8 ;  /* 0x0000001fff079819 */ /* 0x008fe40000011408 */
[----:B------:R-:W-:Y:S02]  /*1f6f0*/  @!P0 SHF.R.S32.HI R6, RZ, 0x1f, R5 ;  /* 0x0000001fff068819 */ /* 0x000fe40000011405 */
[----:B------:R-:W-:Y:S01]  /*1f700*/  @!P1 LEA.HI R7, R7, R8, RZ, 0x3 ;  /* 0x0000000807079211 */ /* 0x000fe200078f18ff */
[--C-:B--2-4-:R-:W-:Y:S01]  /*1f710*/  @!P2 IMAD.WIDE R12, R9, 0x2, R10.reuse ;  /* 0x00000002090ca825 */ /* 0x114fe200078e020a */
        /* <DEDUP_REMOVED lines=8> */
.L_x_532:
[----:B------:R-:W-:Y:S05]  /*1f7a0*/  BSYNC B0 ;  /* 0x0000000000007941 */ /* 0x000fea0003800000 */
.L_x_531:
[----:B------:R-:W-:Y:S01]  /*1f7b0*/  IADD3 R3, R3, 0x60, RZ ;  /* 0x0000006003037810 */ /* 0x000fe20007ffe0ff */
[----:B--23--:R2:W3:Y:S03]  /*1f7c0*/  SHFL.IDX PT, R7, R0, 0x3, 0x1c1f ;  /* 0x007c1f0000077f89 */ /* 0x00c4e600000e0000 */
[----:B------:R-:W-:Y:S01]  /*1f7d0*/  ISETP.GE.AND P0, PT, R3, R2, PT ;  /* 0x000000020300720c */ /* 0x000fe20003f06270 */
[----:B------:R2:W1:-:S12]  /*1f7e0*/  SHFL.IDX PT, R6, R4, 0x3, 0x1c1f ;  /* 0x007c1f0004067f89 */ /* 0x00045800000e0000 */
[----:B------:R-:W-:Y:S05]  /*1f7f0*/  @P0 EXIT ;  /* 0x000000000000094d */ /* 0x000fea0003800000 */
[----:B------:R-:W-:Y:S02]  /*1f800*/  ISETP.GE.AND P0, PT, R8, c[0x0][0x3c8], PT ;  /* 0x0000f20008007a0c */ /* 0x000fe40003f06270 */
[----:B------:R-:W-:-:S11]  /*1f810*/  ISETP.GE.AND P1, PT, R9, c[0x0][0x3c8], PT ;  /* 0x0000f20009007a0c */ /* 0x000fd60003f26270 */
[----:B-12---:R-:W-:Y:S02]  /*1f820*/  @!P0 SHF.R.S32.HI R0, RZ, 0x1f, R8 ;  /* 0x0000001fff008819 */ /* 0x006fe40000011408 */
[----:B---3--:R-:W-:Y:S02]  /*1f830*/  @!P1 IMAD.WIDE R2, R9, 0x2, R6 ;  /* 0x0000000209029825 */ /* 0x008fe400078e0206 */
        /* <DEDUP_REMOVED lines=13> */
.L_x_533:
        /* <DEDUP_REMOVED lines=15> */
.L_x_759:


//--------------------- .text._ZN7cutlass13device_kernelIN5flash19enable_sm80_to_sm89INS1_16FlashAttnFwdSm80INS1_25CollectiveMainloopFwdSm80ILi4ELi1ELb0EN4cute5tupleIJNS5_1CILi128EEENS7_ILi64EEENS7_ILi96EEEEEELi96ENS_10bfloat16_tEfNS_4arch4Sm80ELb1ELb0ELb0ELb0ELb0ELb0ELb1ELb0EEENS1_21CollectiveEpilogueFwdINS6_IJS8_SA_S9_EEENS6_IJNS7_ILi1EEESI_SI_EEESC_SE_Li128ELb0ELb1ELb0ELb0EEENS1_30DynamicPersistentTileSchedulerILi128ELi128ELb0ELb1ELb0EEEEEEEEEvNT_6ParamsE --------------------------
	.section	.text._ZN7cutlass13device_kernelIN5flash19enable_sm80_to_sm89INS1_16FlashAttnFwdSm80INS1_25CollectiveMainloopFwdSm80ILi4ELi1ELb0EN4cute5tupleIJNS5_1CILi128EEENS7_ILi64EEENS7_ILi96EEEEEELi96ENS_10bfloat16_tEfNS_4arch4Sm80ELb1ELb0ELb0ELb0ELb0ELb0ELb1ELb0EEENS1_21CollectiveEpilogueFwdINS6_IJS8_SA_S9_EEENS6_IJNS7_ILi1EEESI_SI_EEESC_SE_Li128ELb0ELb1ELb0ELb0EEENS1_30DynamicPersistentTileSchedulerILi128ELi128ELb0ELb1ELb0EEEEEEEEEvNT_6ParamsE,"ax",@progbits
	.sectioninfo	@"SHI_REGISTERS=255"
	.align	128
.text._ZN7cutlass13device_kernelIN5flash19enable_sm80_to_sm89INS1_16FlashAttnFwdSm80INS1_25CollectiveMainloopFwdSm80ILi4ELi1ELb0EN4cute5tupleIJNS5_1CILi128EEENS7_ILi64EEENS7_ILi96EEEEEELi96ENS_10bfloat16_tEfNS_4arch4Sm80ELb1ELb0ELb0ELb0ELb0ELb0ELb1ELb0EEENS1_21CollectiveEpilogueFwdINS6_IJS8_SA_S9_EEENS6_IJNS7_ILi1EEESI_SI_EEESC_SE_Li128ELb0ELb1ELb0ELb0EEENS1_30DynamicPersistentTileSchedulerILi128ELi128ELb0ELb1ELb0EEEEEEEEEvNT_6ParamsE:
        .type           _ZN7cutlass13device_kernelIN5flash19enable_sm80_to_sm89INS1_16FlashAttnFwdSm80INS1_25CollectiveMainloopFwdSm80ILi4ELi1ELb0EN4cute5tupleIJNS5_1CILi128EEENS7_ILi64EEENS7_ILi96EEEEEELi96ENS_10bfloat16_tEfNS_4arch4Sm80ELb1ELb0ELb0ELb0ELb0ELb0ELb1ELb0EEENS1_21CollectiveEpilogueFwdINS6_IJS8_SA_S9_EEENS6_IJNS7_ILi1EEESI_SI_EEESC_SE_Li128ELb0ELb1ELb0ELb0EEENS1_30DynamicPersistentTileSchedulerILi128ELi128ELb0ELb1ELb0EEEEEEEEEvNT_6ParamsE,@function
        .size           _ZN7cutlass13device_kernelIN5flash19enable_sm80_to_sm89INS1_16FlashAttnFwdSm80INS1_25CollectiveMainloopFwdSm80ILi4ELi1ELb0EN4cute5tupleIJNS5_1CILi128EEENS7_ILi64EEENS7_ILi96EEEEEELi96ENS_10bfloat16_tEfNS_4arch4Sm80ELb1ELb0ELb0ELb0ELb0ELb0ELb1ELb0EEENS1_21CollectiveEpilogueFwdINS6_IJS8_SA_S9_EEENS6_IJNS7_ILi1EEESI_SI_EEESC_SE_Li128ELb0ELb1ELb0ELb0EEENS1_30DynamicPersistentTileSchedulerILi128ELi128ELb0ELb1ELb0EEEEEEEEEvNT_6ParamsE,(.L_x_760 - _ZN7cutlass13device_kernelIN5flash19enable_sm80_to_sm89INS1_16FlashAttnFwdSm80INS1_25CollectiveMainloopFwdSm80ILi4ELi1ELb0EN4cute5tupleIJNS5_1CILi128EEENS7_ILi64EEENS7_ILi96EEEEEELi96ENS_10bfloat16_tEfNS_4arch4Sm80ELb1ELb0ELb0ELb0ELb0ELb0ELb1ELb0EEENS1_21CollectiveEpilogueFwdINS6_IJS8_SA_S9_EEENS6_IJNS7_ILi1EEESI_SI_EEESC_SE_Li128ELb0ELb1ELb0ELb0EEENS1_30DynamicPersistentTileSchedulerILi128ELi128ELb0ELb1ELb0EEEEEEEEEvNT_6ParamsE)
        .other          _ZN7cutlass13device_kernelIN5flash19enable_sm80_to_sm89INS1_16FlashAttnFwdSm80INS1_25CollectiveMainloopFwdSm80ILi4ELi1ELb0EN4cute5tupleIJNS5_1CILi128EEENS7_ILi64EEENS7_ILi96EEEEEELi96ENS_10bfloat16_tEfNS_4arch4Sm80ELb1ELb0ELb0ELb0ELb0ELb0ELb1ELb0EEENS1_21CollectiveEpilogueFwdINS6_IJS8_SA_S9_EEENS6_IJNS7_ILi1EEESI_SI_EEESC_SE_Li128ELb0ELb1ELb0ELb0EEENS1_30DynamicPersistentTileSchedulerILi128ELi128ELb0ELb1ELb0EEEEEEEEEvNT_6ParamsE,@"STO_CUDA_ENTRY STV_DEFAULT"
_ZN7cutlass13device_kernelIN5flash19enable_sm80_to_sm89INS1_16FlashAttnFwdSm80INS1_25CollectiveMainloopFwdSm80ILi4ELi1ELb0EN4cute5tupleIJNS5_1CILi128EEENS7_ILi64EEENS7_ILi96EEEEEELi96ENS_10bfloat16_tEfNS_4arch4Sm80ELb1ELb0ELb0ELb0ELb0ELb0ELb1ELb0EEENS1_21CollectiveEpilogueFwdINS6_IJS8_SA_S9_EEENS6_IJNS7_ILi1EEESI_SI_EEESC_SE_Li128ELb0ELb1ELb0ELb0EEENS1_30DynamicPersistentTileSchedulerILi128ELi128ELb0ELb1ELb0EEEEEEEEEvNT_6ParamsE:
[----:B------:R-:W-:-:S03]  /*0000*/  MOV R1, c[0x0][0x28] ;  /* 0x00000a0000017a02 */ /* 0x000fc60000000f00 */
[----:B------:R-:W1:Y:S01]  /*0010*/  S2R R18, SR_TID.X ;  /* 0x0000000000127919 */ /* 0x000e620000002100 */
[----:B------:R-:W-:-:S03]  /*0020*/  IADD3 R1, R1, -0x80, RZ ;  /* 0xffffff8001017810 */ /* 0x000fc60007ffe0ff */
[----:B------:R-:W2:Y:S01]  /*0030*/  S2R R17, SR_CTAID.X ;  /* 0x0000000000117919 */ /* 0x000ea20000002500 */
[----:B-1----:R-:W-:-:S05]  /*0040*/  SHF.R.U32.HI R2, RZ, 0x5, R18 ;  /* 0x00000005ff027819 */ /* 0x002fca0000011612 */
[----:B------:R-:W1:Y:S02]  /*0050*/  SHFL.IDX PT, R0, R2, RZ, 0x1f ;  /* 0x00001fff02007589 */ /* 0x000e6400000e0000 */
[----:B-1----:R-:W-:Y:S02]  /*0060*/  ISETP.GE.AND P0, PT, R0, 0x1, PT ;  /* 0x000000010000780c */ /* 0x002fe40003f06270 */
[----:B------:R1:W-:Y:S11]  /*0070*/  STL [R1+0x74], R0 ;  /* 0x0000740001007387 */ /* 0x0003f60000100800 */
[----:B------:R-:W-:Y:S06]  /*0080*/  @P0 BAR.ARV 0x4, 0x80 ;  /* 0x0102000000000b1d */ /* 0x000fec0000002000 */
[----:B--2---:R-:W-:-:S13]  /*0090*/  ISETP.GE.AND P0, PT, R17, c[0x0][0x538], PT ;  /* 0x00014e0011007a0c */ /* 0x004fda0003f06270 */
[----:B------:R-:W-:Y:S05]  /*00a0*/  @P0 EXIT ;  /* 0x000000000000094d */ /* 0x000fea0003800000 */
[----:B-1----:R-:W-:Y:S01]  /*00b0*/  SHF.R.S32.HI R6, RZ, 0x1f, R18 ;  /* 0x0000001fff067819 */ /* 0x002fe20000011412 */
[----:B------:R-:W-:Y:S01]  /*00c0*/  IMAD.MOV.U32 R206, RZ, RZ, 0x20 ;  /* 0x00000020ffce7424 */ /* 0x000fe200078e00ff */
[----:B------:R-:W-:Y:S02]  /*00d0*/  ULDC.64 UR6, c[0x0][0x118] ;  /* 0x0000460000067ab9 */ /* 0x000fe40000000a00 */
[CC--:B------:R-:W-:Y:S02]  /*00e0*/  LEA.HI R16, R6.reuse, R18.reuse, RZ, 0x3 ;  /* 0x0000001206107211 */ /* 0x0c0fe400078f18ff */
[----:B------:R-:W-:Y:S02]  /*00f0*/  LEA.HI R5, R6, R18, RZ, 0x4 ;  /* 0x0000001206057211 */ /* 0x000fe400078f20ff */
[----:B------:R-:W-:Y:S02]  /*0100*/  LOP3.LUT R0, R16, 0xfffffff8, RZ, 0xc0, !PT ;  /* 0xfffffff810007812 */ /* 0x000fe400078ec0ff */
[----:B------:R-:W-:-:S02]  /*0110*/  SHF.R.S32.HI R4, RZ, 0x4, R5 ;  /* 0x00000004ff047819 */ /* 0x000fc40000011405 */
[----:B------:R-:W-:Y:S01]  /*0120*/  LEA.HI R10, R6, R18, RZ, 0x2 ;  /* 0x00000012060a7211 */ /* 0x000fe200078f10ff */
[----:B------:R-:W-:Y:S01]  /*0130*/  IMAD.IADD R0, R18, 0x1, -R0 ;  /* 0x0000000112007824 */ /* 0x000fe200078e0a00 */
[----:B------:R-:W-:Y:S02]  /*0140*/  LEA.HI R3, R5, R4, RZ, 0x1 ;  /* 0x0000000405037211 */ /* 0x000fe400078f08ff */
[----:B------:R-:W-:Y:S02]  /*0150*/  SHF.R.S32.HI R24, RZ, 0x2, R10 ;  /* 0x00000002ff187819 */ /* 0x000fe4000001140a */
[----:B------:R-:W-:Y:S02]  /*0160*/  LEA.HI R11, R0, R0, RZ, 0x1 ;  /* 0x00000000000b7211 */ /* 0x000fe400078f08ff */
[----:B------:R-:W-:Y:S02]  /*0170*/  LOP3.LUT R3, R3, 0xfffffffe, RZ, 0xc0, !PT ;  /* 0xfffffffe03037812 */ /* 0x000fe400078ec0ff */
[----:B------:R-:W-:-:S02]  /*0180*/  LOP3.LUT R2, R11, 0x3fffffe, RZ, 0xc0, !PT ;  /* 0x03fffffe0b027812 */ /* 0x000fc400078ec0ff */
[----:B------:R-:W-:Y:S01]  /*0190*/  LEA.HI R13, R6, R18, RZ, 0x5 ;  /* 0x00000012060d7211 */ /* 0x000fe200078f28ff */
[----:B------:R-:W-:Y:S01]  /*01a0*/  IMAD.IADD R14, R4, 0x1, -R3 ;  /* 0x00000001040e7824 */ /* 0x000fe200078e0a03 */
[----:B------:R-:W-:Y:S01]  /*01b0*/  LOP3.LUT R3, R5, 0xfffffff0, RZ, 0xc0, !PT ;  /* 0xfffffff005037812 */ /* 0x000fe200078ec0ff */
[----:B------:R-:W-:Y:S01]  /*01c0*/  IMAD.IADD R204, R0, 0x1, -R2 ;  /* 0x0000000100cc7824 */ /* 0x000fe200078e0a02 */
[----:B------:R-:W-:Y:S02]  /*01d0*/  SHF.R.S32.HI R0, RZ, 0x3, R16 ;  /* 0x00000003ff007819 */ /* 0x000fe40000011410 */
[----:B------:R-:W-:Y:S01]  /*01e0*/  LOP3.LUT R2, R10, 0xfffffffc, RZ, 0xc0, !PT ;  /* 0xfffffffc0a027812 */ /* 0x000fe200078ec0ff */
[----:B------:R-:W-:Y:S01]  /*01f0*/  IMAD R204, R14, 0x8, R204 ;  /* 0x000000080ecc7824 */ /* 0x000fe200078e02cc */
[----:B------:R-:W-:Y:S01]  /*0200*/  LEA.HI R4, R10, R24, RZ, 0x1 ;  /* 0x000000180a047211 */ /* 0x000fe200078f08ff */
[----:B------:R-:W-:Y:S01]  /*0210*/  IMAD.SHL.U32 R0, R0, 0x40, RZ ;  /* 0x0000004000007824 */ /* 0x000fe200078e00ff */
[----:B------:R-:W-:Y:S01]  /*0220*/  SHF.R.S32.HI R207, RZ, 0x5, R13 ;  /* 0x00000005ffcf7819 */ /* 0x000fe2000001140d */
[----:B------:R-:W-:Y:S01]  /*0230*/  IMAD.IADD R9, R18, 0x1, -R2 ;  /* 0x0000000112097824 */ /* 0x000fe200078e0a02 */
[----:B------:R-:W-:-:S02]  /*0240*/  LOP3.LUT R4, R4, 0x7fffffe, RZ, 0xc0, !PT ;  /* 0x07fffffe04047812 */ /* 0x000fc400078ec0ff */
[----:B------:R-:W-:Y:S01]  /*0250*/  LOP3.LUT R2, R0, 0xc0, RZ, 0xc0, !PT ;  /* 0x000000c000027812 */ /* 0x000fe200078ec0ff */
[----:B------:R-:W-:Y:S02]  /*0260*/  IMAD.IADD R0, R18, 0x1, -R3 ;  /* 0x0000000112007824 */ /* 0x000fe400078e0a03 */
[----:B------:R-:W-:Y:S01]  /*0270*/  IMAD.SHL.U32 R22, R9, 0x8, RZ ;  /* 0x0000000809167824 */ /* 0x000fe200078e00ff */
[----:B------:R-:W-:Y:S01]  /*0280*/  SHF.R.U32.HI R3, RZ, 0x3, R2 ;  /* 0x00000003ff037819 */ /* 0x000fe20000011602 */
[----:B------:R-:W-:Y:S01]  /*0290*/  IMAD.IADD R6, R24, 0x1, -R4 ;  /* 0x0000000118067824 */ /* 0x000fe200078e0a04 */
[----:B------:R-:W-:Y:S02]  /*02a0*/  LEA.HI R7, R0, R0, RZ, 0x1 ;  /* 0x0000000000077211 */ /* 0x000fe400078f08ff */
[----:B------:R-:W-:Y:S02]  /*02b0*/  LOP3.LUT R2, R2, 0x18, R22, 0xf8, !PT ;  /* 0x0000001802027812 */ /* 0x000fe400078ef816 */
[----:B------:R-:W-:-:S02]  /*02c0*/  LOP3.LUT R4, R7, 0x7fffffe, RZ, 0xc0, !PT ;  /* 0x07fffffe07047812 */ /* 0x000fc400078ec0ff */
[----:B------:R-:W-:Y:S01]  /*02d0*/  LOP3.LUT R5, R2, R3, RZ, 0x3c, !PT ;  /* 0x0000000302057212 */ /* 0x000fe200078e3cff */
[----:B------:R-:W-:Y:S01]  /*02e0*/  IMAD R3, R207, 0x8, R6 ;  /* 0x00000008cf037824 */ /* 0x000fe200078e0206 */
[----:B------:R-:W-:Y:S01]  /*02f0*/  SHF.R.S32.HI R8, RZ, 0x1f, R0 ;  /* 0x0000001fff087819 */ /* 0x000fe20000011400 */
[----:B------:R-:W-:Y:S01]  /*0300*/  IMAD.IADD R12, R0, 0x1, -R4 ;  /* 0x00000001000c7824 */ /* 0x000fe200078e0a04 */
[----:B------:R-:W-:Y:S02]  /*0310*/  LEA.HI R2, R9, R9, RZ, 0x1 ;  /* 0x0000000909027211 */ /* 0x000fe400078f08ff */
[----:B------:R-:W-:Y:S01]  /*0320*/  LEA.HI R15, R8, R0, RZ, 0x3 ;  /* 0x00000000080f7211 */ /* 0x000fe200078f18ff */
[----:B------:R-:W-:Y:S01]  /*0330*/  IMAD.U32 R0, R3, 0x20, R5 ;  /* 0x0000002003007824 */ /* 0x000fe200078e0005 */
[----:B------:R-:W-:Y:S02]  /*0340*/  LOP3.LUT R4, R13, 0xffffffe0, RZ, 0xc0, !PT ;  /* 0xffffffe00d047812 */ /* 0x000fe400078ec0ff */
[----:B------:R-:W-:-:S02]  /*0350*/  SHF.R.S32.HI R6, RZ, 0x1f, R10 ;  /* 0x0000001fff067819 */ /* 0x000fc4000001140a */
[----:B------:R1:W-:Y:S01]  /*0360*/  STL [R1+0x28], R0 ;  /* 0x0000280001007387 */ /* 0x0003e20000100800 */
[----:B------:R-:W-:Y:S01]  /*0370*/  LOP3.LUT R3, R2, 0x1ffffffe, RZ, 0xc0, !PT ;  /* 0x1ffffffe02037812 */ /* 0x000fe200078ec0ff */
[----:B------:R-:W-:Y:S01]  /*0380*/  IMAD.IADD R21, R18, 0x1, -R4 ;  /* 0x0000000112157824 */ /* 0x000fe200078e0a04 */
[----:B------:R-:W-:Y:S02]  /*0390*/  SHF.R.S32.HI R5, RZ, 0x1f, R13 ;  /* 0x0000001fff057819 */ /* 0x000fe4000001140d */
[----:B------:R-:W-:Y:S01]  /*03a0*/  SHF.R.S32.HI R8, RZ, 0x1, R7 ;  /* 0x00000001ff087819 */ /* 0x000fe20000011407 */
[----:B------:R-:W-:Y:S01]  /*03b0*/  IMAD.IADD R3, R9, 0x1, -R3 ;  /* 0x0000000109037824 */ /* 0x000fe200078e0a03 */
[----:B------:R-:W-:Y:S02]  /*03c0*/  LEA.HI R4, R5, R207, RZ, 0x2 ;  /* 0x000000cf05047211 */ /* 0x000fe400078f10ff */
[----:B------:R-:W-:Y:S02]  /*03d0*/  SHF.R.S32.HI R5, RZ, 0x1f, R21 ;  /* 0x0000001fff057819 */ /* 0x000fe40000011415 */
[----:B------:R-:W-:-:S02]  /*03e0*/  SHF.R.S32.HI R23, RZ, 0x1f, R22 ;  /* 0x0000001fff177819 */ /* 0x000fc40000011416 */
[----:B------:R-:W-:Y:S01]  /*03f0*/  LEA.HI R10, R5, R21, RZ, 0x2 ;  /* 0x00000015050a7211 */ /* 0x000fe200078f10ff */
[----:B-1----:R-:W-:Y:S01]  /*0400*/  IMAD.SHL.U32 R0, R2, 0x20, RZ ;  /* 0x0000002002007824 */ /* 0x002fe200078e00ff */
[----:B------:R-:W-:Y:S02]  /*0410*/  LEA.HI R2, R6, R24, RZ, 0x3 ;  /* 0x0000001806027211 */ /* 0x000fe400078f18ff */
[----:B------:R-:W-:Y:S02]  /*0420*/  SHF.R.S32.HI R6, RZ, 0x1f, R7 ;  /* 0x0000001fff067819 */ /* 0x000fe40000011407 */
[----:B------:R-:W-:Y:S02]  /*0430*/  LOP3.LUT R0, R0, 0xffffffc0, RZ, 0xc0, !PT ;  /* 0xffffffc000007812 */ /* 0x000fe400078ec0ff */
[----:B------:R-:W-:-:S03]  /*0440*/  LOP3.LUT R2, R2, 0xfffffff8, RZ, 0xc0, !PT ;  /* 0xfffffff802027812 */ /* 0x000fc600078ec0ff */
[----:B------:R-:W-:Y:S01]  /*0450*/  IMAD R13, R3, 0x8, R0 ;  /* 0x00000008030d7824 */ /* 0x000fe200078e0200 */
[----:B------:R-:W-:Y:S01]  /*0460*/  LOP3.LUT R0, R4, 0xffffffc, RZ, 0xc0, !PT ;  /* 0x0ffffffc04007812 */ /* 0x000fe200078ec0ff */
[----:B------:R-:W-:Y:S01]  /*0470*/  IMAD.IADD R4, R24, 0x1, -R2 ;  /* 0x0000000118047824 */ /* 0x000fe200078e0a02 */
[----:B------:R-:W-:-:S03]  /*0480*/  SHF.R.S32.HI R3, RZ, 0x1, R11 ;  /* 0x00000001ff037819 */ /* 0x000fc6000001140b */
[C---:B------:R-:W-:Y:S01]  /*0490*/  IMAD.IADD R2, R207.reuse, 0x1, -R0 ;  /* 0x00000001cf027824 */ /* 0x040fe200078e0a00 */
[----:B------:R-:W-:Y:S01]  /*04a0*/  SHF.R.S32.HI R0, RZ, 0x2, R10 ;  /* 0x00000002ff007819 */ /* 0x000fe2000001140a */
[----:B------:R-:W-:Y:S01]  /*04b0*/  IMAD.SHL.U32 R207, R207, 0x200, RZ ;  /* 0x00000200cfcf7824 */ /* 0x000fe200078e00ff */
[----:B------:R-:W-:Y:S02]  /*04c0*/  LEA.HI R7, R4, R4, RZ, 0x1 ;  /* 0x0000000404077211 */ /* 0x000fe400078f08ff */
[C---:B------:R-:W-:Y:S01]  /*04d0*/  LOP3.LUT P2, RZ, R3.reuse, 0x2, RZ, 0xc0, !PT ;  /* 0x0000000203ff7812 */ /* 0x040fe2000784c0ff */
[----:B------:R-:W-:Y:S01]  /*04e0*/  IMAD.SHL.U32 R3, R3, 0x40, RZ ;  /* 0x0000004003037824 */ /* 0x000fe200078e00ff */
[----:B------:R-:W-:Y:S01]  /*04f0*/  LOP3.LUT R5, R7, 0x3fffffe, RZ, 0xc0, !PT ;  /* 0x03fffffe07057812 */ /* 0x000fe200078ec0ff */
[----:B------:R-:W-:Y:S01]  /*0500*/  IMAD R20, R2, 0x10, R0 ;  /* 0x0000001002147824 */ /* 0x000fe200078e0200 */
[----:B------:R-:W-:Y:S01]  /*0510*/  LEA.HI R2, R6, R8, RZ, 0x2 ;  /* 0x0000000806027211 */ /* 0x000fe200078f10ff */
[----:B------:R-:W-:Y:S01]  /*0520*/  IMAD R6, R9, 0x2, R207 ;  /* 0x0000000209067824 */ /* 0x000fe200078e02cf */
[----:B------:R-:W-:Y:S01]  /*0530*/  LOP3.LUT R0, R3, 0xc0, RZ, 0xc0, !PT ;  /* 0x000000c003007812 */ /* 0x000fe200078ec0ff */
[----:B------:R-:W-:Y:S01]  /*0540*/  IMAD.IADD R5, R4, 0x1, -R5 ;  /* 0x0000000104057824 */ /* 0x000fe200078e0a05 */
[----:B------:R-:W-:Y:S01]  /*0550*/  LOP3.LUT R2, R2, 0xfffffffc, RZ, 0xc0, !PT ;  /* 0xfffffffc02027812 */ /* 0x000fe200078ec0ff */
[----:B------:R-:W-:Y:S01]  /*0560*/  STL [R1+0x78], R20 ;  /* 0x0000781401007387 */ /* 0x000fe20000100800 */
[----:B------:R-:W-:Y:S01]  /*0570*/  LOP3.LUT R4, R0, 0x8, R16, 0xf8, !PT ;  /* 0x0000000800047812 */ /* 0x000fe200078ef810 */
[----:B------:R-:W-:Y:S01]  /*0580*/  IMAD R6, R5, 0x20, R6 ;  /* 0x0000002005067824 */ /* 0x000fe200078e0206 */
[----:B------:R-:W-:Y:S01]  /*0590*/  SHF.R.U32.HI R3, RZ, 0x3, R0 ;  /* 0x00000003ff037819 */ /* 0x000fe20000011600 */
[----:B------:R-:W-:Y:S01]  /*05a0*/  IMAD.IADD R2, R8, 0x1, -R2 ;  /* 0x0000000108027824 */ /* 0x000fe200078e0a02 */
[----:B------:R-:W-:Y:S01]  /*05b0*/  SHF.R.S32.HI R0, RZ, 0x1, R7 ;  /* 0x00000001ff007819 */ /* 0x000fe20000011407 */
[----:B------:R-:W-:Y:S01]  /*05c0*/  IMAD.SHL.U32 R5, R15, 0x20, RZ ;  /* 0x000000200f057824 */ /* 0x000fe200078e00ff */
[----:B------:R-:W-:Y:S01]  /*05d0*/  LOP3.LUT R8, R4, R3, RZ, 0x3c, !PT ;  /* 0x0000000304087212 */ /* 0x000fe200078e3cff */
[----:B------:R-:W-:Y:S01]  /*05e0*/  IMAD.SHL.U32 R7, R14, 0x8, RZ ;  /* 0x000000080e077824 */ /* 0x000fe200078e00ff */
[C---:B------:R-:W-:Y:S01]  /*05f0*/  LOP3.LUT R4, R0.reuse, 0x1, RZ, 0xc0, !PT ;  /* 0x0000000100047812 */ /* 0x040fe200078ec0ff */
[----:B------:R-:W-:Y:S01]  /*0600*/  IMAD.SHL.U32 R3, R0, 0x40, RZ ;  /* 0x0000004000037824 */ /* 0x000fe200078e00ff */
[C---:B------:R-:W-:Y:S01]  /*0610*/  LOP3.LUT P3, RZ, R2.reuse, 0x2, RZ, 0xc0, !PT ;  /* 0x0000000202ff7812 */ /* 0x040fe2000786c0ff */
[----:B------:R-:W-:Y:S01]  /*0620*/  IMAD.SHL.U32 R2, R2, 0x40, RZ ;  /* 0x0000004002027824 */ /* 0x000fe200078e00ff */
[----:B------:R-:W-:Y:S01]  /*0630*/  ISETP.NE.U32.AND P1, PT, R4, 0x1, PT ;  /* 0x000000010400780c */ /* 0x000fe20003f25070 */
[----:B------:R-:W-:Y:S01]  /*0640*/  IMAD.U32 R204, R204, 0x20, R8 ;  /* 0x00000020cccc7824 */ /* 0x000fe200078e0008 */
[----:B------:R-:W-:-:S02]  /*0650*/  LOP3.LUT R3, R3, 0xc0, RZ, 0xc0, !PT ;  /* 0x000000c003037812 */ /* 0x000fc400078ec0ff */
[----:B------:R-:W-:Y:S02]  /*0660*/  LOP3.LUT P0, RZ, R0, 0x2, RZ, 0xc0, !PT ;  /* 0x0000000200ff7812 */ /* 0x000fe4000780c0ff */
[----:B------:R-:W-:Y:S02]  /*0670*/  LEA.HI R3, R3, R3, RZ, 0x1d ;  /* 0x0000000303037211 */ /* 0x000fe400078fe8ff */
[----:B------:R-:W-:Y:S02]  /*0680*/  LOP3.LUT R0, R5, 0xffffff00, RZ, 0xc0, !PT ;  /* 0xffffff0005007812 */ /* 0x000fe400078ec0ff */
[----:B------:R-:W-:Y:S01]  /*0690*/  LOP3.LUT R2, R2, 0xc0, RZ, 0xc0, !PT ;  /* 0x000000c002027812 */ /* 0x000fe200078ec0ff */
[----:B------:R-:W-:Y:S01]  /*06a0*/  IMAD.IADD R3, R3, 0x1, R6 ;  /* 0x0000000103037824 */ /* 0x000fe200078e0206 */
[----:B------:R-:W-:Y:S01]  /*06b0*/  LEA R204, R204, 0x3100, 0x1 ;  /* 0x00003100cccc7811 */ /* 0x000fe200078e08ff */
[----:B------:R-:W-:Y:S01]  /*06c0*/  IMAD.IADD R207, R0, 0x1, R207 ;  /* 0x0000000100cf7824 */ /* 0x000fe200078e02cf */
[----:B------:R-:W-:Y:S01]  /*06d0*/  LOP3.LUT R4, R2, 0x8, R7, 0xf8, !PT ;  /* 0x0000000802047812 */ /* 0x000fe200078ef807 */
[----:B------:R-:W-:Y:S01]  /*06e0*/  IMAD.SHL.U32 R19, R3, 0x2, RZ ;  /* 0x0000000203137824 */ /* 0x000fe200078e00ff */
[----:B------:R-:W-:Y:S01]  /*06f0*/  SHF.R.U32.HI R205, RZ, 0x3, R2 ;  /* 0x00000003ffcd7819 */ /* 0x000fe20000011602 */
[----:B------:R-:W-:Y:S01]  /*0700*/  IMAD R2, R12, 0x20, R0 ;  /* 0x000000200c027824 */ /* 0x000fe200078e0200 */
[----:B------:R-:W-:Y:S01]  /*0710*/  IADD3 R3, R22, 0x20, RZ ;  /* 0x0000002016037810 */ /* 0x000fe20007ffe0ff */
[----:B------:R-:W-:Y:S01]  /*0720*/  IMAD R207, R12, 0x20, R207 ;  /* 0x000000200ccf7824 */ /* 0x000fe200078e02cf */
[----:B------:R-:W-:Y:S01]  /*0730*/  IADD3 R0, R19, 0x80, RZ ;  /* 0x0000008013007810 */ /* 0x000fe20007ffe0ff */
[----:B------:R-:W-:Y:S01]  /*0740*/  STL [R1+0x54], R19 ;  /* 0x0000541301007387 */ /* 0x000fe20000100800 */
[----:B------:R-:W-:-:S02]  /*0750*/  LOP3.LUT R205, R4, R205, RZ, 0x3c, !PT ;  /* 0x000000cd04cd7212 */ /* 0x000fc400078e3cff */
[----:B------:R-:W-:Y:S01]  /*0760*/  IADD3 R18, R19, 0x70, RZ ;  /* 0x0000007013127810 */ /* 0x000fe20007ffe0ff */
[----:B------:R-:W-:Y:S01]  /*0770*/  STL [R1+0x6c], R17 ;  /* 0x00006c1101007387 */ /* 0x000fe20000100800 */
[----:B------:R-:W-:Y:S01]  /*0780*/  @P1 IADD3 R18, R0, 0x10, RZ ;  /* 0x0000001000121810 */ /* 0x000fe20007ffe0ff */
[----:B------:R-:W-:Y:S01]  /*0790*/  IMAD R0, R9, 0x20, R24 ;  /* 0x0000002009007824 */ /* 0x000fe200078e0218 */
[C---:B------:R-:W-:Y:S01]  /*07a0*/  IADD3 R209, R204.reuse, 0x20, RZ ;  /* 0x00000020ccd17810 */ /* 0x040fe20007ffe0ff */
[C---:B------:R-:W-:Y:S01]  /*07b0*/  IMAD.IADD R207, R205.reuse, 0x1, R207 ;  /* 0x00000001cdcf7824 */ /* 0x040fe200078e02cf */
[----:B------:R-:W-:Y:S01]  /*07c0*/  @P2 IADD3 R209, R204, -0x20, RZ ;  /* 0xffffffe0ccd12810 */ /* 0x000fe20007ffe0ff */
[----:B------:R-:W-:Y:S01]  /*07d0*/  IMAD.IADD R205, R205, 0x1, R2 ;  /* 0x00000001cdcd7824 */ /* 0x000fe200078e0202 */
[----:B------:R-:W-:Y:S01]  /*07e0*/  STL [R1+0x58], R18 ;  /* 0x0000581201007387 */ /* 0x000fe20000100800 */
[----:B------:R-:W-:Y:S02]  /*07f0*/  IADD3 R2, R22, 0x40, RZ ;  /* 0x0000004016027810 */ /* 0x000fe40007ffe0ff */
[----:B------:R-:W-:Y:S01]  /*0800*/  LEA R207, R207, 0x6100, 0x1 ;  /* 0x00006100cfcf7811 */ /* 0x000fe200078e08ff */
[----:B------:R1:W-:Y:S01]  /*0810*/  STL [R1+0x70], R0 ;  /* 0x0000700001007387 */ /* 0x0003e20000100800 */
[----:B------:R-:W-:-:S02]  /*0820*/  LEA R205, R205, 0x100, 0x1 ;  /* 0x00000100cdcd7811 */ /* 0x000fc400078e08ff */
[C---:B------:R-:W-:Y:S01]  /*0830*/  IADD3 R220, R209.reuse, 0x400, RZ ;  /* 0x00000400d1dc7810 */ /* 0x040fe20007ffe0ff */
[----:B------:R-:W-:Y:S01]  /*0840*/  STL.64 [R1+0x30], R22 ;  /* 0x0000301601007387 */ /* 0x000fe20000100a00 */
[C---:B------:R-:W-:Y:S02]  /*0850*/  IADD3 R219, R209.reuse, 0x800, RZ ;  /* 0x00000800d1db7810 */ /* 0x040fe40007ffe0ff */
[C---:B------:R-:W-:Y:S01]  /*0860*/  IADD3 R218, R209.reuse, 0xc00, RZ ;  /* 0x00000c00d1da7810 */ /* 0x040fe20007ffe0ff */
[----:B------:R2:W-:Y:S01]  /*0870*/  STL [R1+0x38], R3 ;  /* 0x0000380301007387 */ /* 0x0005e20000100800 */
[C---:B------:R-:W-:Y:S02]  /*0880*/  IADD3 R217, R209.reuse, 0x1000, RZ ;  /* 0x00001000d1d97810 */ /* 0x040fe40007ffe0ff */
[C---:B------:R-:W-:Y:S01]  /*0890*/  IADD3 R216, R209.reuse, 0x1400, RZ ;  /* 0x00001400d1d87810 */ /* 0x040fe20007ffe0ff */
[----:B------:R3:W-:Y:S01]  /*08a0*/  STL [R1+0x3c], R2 ;  /* 0x00003c0201007387 */ /* 0x0007e20000100800 */
[----:B------:R-:W-:-:S02]  /*08b0*/  IADD3 R215, R209, 0x1800, RZ ;  /* 0x00001800d1d77810 */ /* 0x000fc40007ffe0ff */
[C---:B------:R-:W-:Y:S02]  /*08c0*/  IADD3 R214, R209.reuse, 0x1c00, RZ ;  /* 0x00001c00d1d67810 */ /* 0x040fe40007ffe0ff */
[C---:B------:R-:W-:Y:S02]  /*08d0*/  IADD3 R213, R209.reuse, 0x2000, RZ ;  /* 0x00002000d1d57810 */ /* 0x040fe40007ffe0ff */
[C---:B------:R-:W-:Y:S02]  /*08e0*/  IADD3 R212, R209.reuse, 0x2400, RZ ;  /* 0x00002400d1d47810 */ /* 0x040fe40007ffe0ff */
[C---:B------:R-:W-:Y:S02]  /*08f0*/  IADD3 R211, R209.reuse, 0x2800, RZ ;  /* 0x00002800d1d37810 */ /* 0x040fe40007ffe0ff */
[----:B------:R-:W-:Y:S02]  /*0900*/  IADD3 R210, R209, 0x2c00, RZ ;  /* 0x00002c00d1d27810 */ /* 0x000fe40007ffe0ff */
[----:B-1----:R-:W-:-:S05]  /*0910*/  LOP3.LUT R0, R10, 0x7ffffffc, RZ, 0xc0, !PT ;  /* 0x7ffffffc0a007812 */ /* 0x002fca00078ec0ff */
[----:B------:R-:W-:Y:S01]  /*0920*/  IMAD.IADD R0, R21, 0x1, -R0 ;  /* 0x0000000115007824 */ /* 0x000fe200078e0a00 */
[----:B--2---:R-:W-:-:S03]  /*0930*/  SHF.R.S32.HI R3, RZ, 0x1f, R3 ;  /* 0x0000001fff037819 */ /* 0x004fc60000011403 */
[----:B------:R-:W-:Y:S01]  /*0940*/  IMAD.SHL.U32 R0, R0, 0x2, RZ ;  /* 0x0000000200007824 */ /* 0x000fe200078e00ff */
[----:B---3--:R-:W-:Y:S01]  /*0950*/  SHF.R.S32.HI R2, RZ, 0x1f, R2 ;  /* 0x0000001fff027819 */ /* 0x008fe20000011402 */
[----:B------:R1:W-:Y:S04]  /*0960*/  STL [R1+0x68], R3 ;  /* 0x0000680301007387 */ /* 0x0003e80000100800 */
[----:B------:R2:W-:Y:S01]  /*0970*/  STL [R1+0x64], R2 ;  /* 0x0000640201007387 */ /* 0x0005e20000100800 */
[----:B-1----:R-:W-:Y:S01]  /*0980*/  IMAD.IADD R3, R20, 0x1, R13 ;  /* 0x0000000114037824 */ /* 0x002fe200078e020d */
[----:B--2---:R-:W-:-:S04]  /*0990*/  SEL R2, R206, 0xffffffe0, !P0 ;  /* 0xffffffe0ce027807 */ /* 0x004fc80004000000 */
[----:B------:R-:W-:Y:S01]  /*09a0*/  STL [R1+0x50], R3 ;  /* 0x0000500301007387 */ /* 0x000fe20000100800 */
[----:B------:R-:W-:-:S03]  /*09b0*/  SEL R206, R206, 0xffffffe0, !P3 ;  /* 0xffffffe0cece7807 */ /* 0x000fc60005800000 */
[----:B------:R1:W-:Y:S02]  /*09c0*/  STL [R1+0x4c], R0 ;  /* 0x00004c0001007387 */ /* 0x0003e40000100800 */
[----:B------:R-:W-:Y:S02]  /*09d0*/  IMAD.IADD R208, R207, 0x1, R206 ;  /* 0x00000001cfd07824 */ /* 0x000fe400078e02ce */
[----:B------:R-:W-:Y:S02]  /*09e0*/  IMAD.IADD R206, R206, 0x1, R205 ;  /* 0x00000001cece7824 */ /* 0x000fe400078e02cd */
[----:B-1----:R-:W-:-:S05]  /*09f0*/  IMAD.IADD R0, R19, 0x1, R2 ;  /* 0x0000000113007824 */ /* 0x002fca00078e0202 */
[----:B------:R1:W-:Y:S02]  /*0a00*/  STL [R1+0x60], R0 ;  /* 0x0000600001007387 */ /* 0x0003e40000100800 */
[----:B-1----:R-:W-:-:S05]  /*0a10*/  IMAD.IADD R0, R2, 0x1, R18 ;  /* 0x0000000102007824 */ /* 0x002fca00078e0212 */
[----:B------:R1:W-:Y:S02]  /*0a20*/  STL [R1+0x5c], R0 ;  /* 0x00005c0001007387 */ /* 0x0003e40000100800 */
.L_x_587:
[----:B------:R-:W2:Y:S01]  /*0a30*/  LDL R4, [R1+0x6c] ;  /* 0x00006c0001047983 */ /* 0x000ea20000100800 */
[----:B-1----:R-:W-:Y:S01]  /*0a40*/  IMAD.MOV.U32 R0, RZ, RZ, c[0x0][0x560] ;  /* 0x00015800ff007624 */ /* 0x002fe200078e00ff */
[----:B------:R-:W-:Y:S01]  /*0a50*/  YIELD ;  /* 0x0000000000007946 */ /* 0x000fe20003800000 */
[----:B------:R-:W-:Y:S03]  /*0a60*/  BSSY B0, `(.L_x_534) ;  /* 0x0000016000007945 */ /* 0x000fe60003800000 */
[----:B------:R-:W-:-:S13]  /*0a70*/  ISETP.NE.AND P0, PT, R0, 0x1, PT ;  /* 0x000000010000780c */ /* 0x000fda0003f05270 */
[----:B--2---:R-:W-:Y:S01]  /*0a80*/  @P0 IMAD.HI.U32 R0, R4, c[0x0][0x564], RZ ;  /* 0x0001590004000a27 */ /* 0x004fe200078e00ff */
[----:B------:R-:W-:-:S04]  /*0a90*/  MOV R3, R4 ;  /* 0x0000000400037202 */ /* 0x000fc80000000f00 */
[----:B------:R-:W-:-:S04]  /*0aa0*/  @P0 SHF.R.U32.HI R3, RZ, c[0x0][0x568], R0 ;  /* 0x00015a00ff030a19 */ /* 0x000fc80000011600 */
[----:B------:R-:W-:Y:S01]  /*0ab0*/  ISETP.GE.AND P0, PT, R3, c[0x0][0x578], PT ;  /* 0x00015e0003007a0c */ /* 0x000fe20003f06270 */
[----:B------:R-:W-:-:S04]  /*0ac0*/  IMAD.MOV R2, RZ, RZ, -R3 ;  /* 0x000000ffff027224 */ /* 0x000fc800078e0a03 */
[----:B------:R-:W-:-:S08]  /*0ad0*/  IMAD R2, R2, c[0x0][0x560], R4 ;  /* 0x0001580002027a24 */ /* 0x000fd000078e0204 */
[----:B------:R-:W-:Y:S05]  /*0ae0*/  @!P0 BRA `(.L_x_535) ;  /* 0x0000007000008947 */ /* 0x000fea0003800000 */
[----:B------:R-:W-:-:S04]  /*0af0*/  MOV R0, c[0x0][0x56c] ;  /* 0x00015b0000007a02 */ /* 0x000fc80000000f00 */
[----:B------:R-:W-:Y:S02]  /*0b00*/  ISETP.NE.AND P0, PT, R0, 0x1, PT ;  /* 0x000000010000780c */ /* 0x000fe40003f05270 */
[----:B------:R-:W-:-:S11]  /*0b10*/  MOV R0, R2 ;  /* 0x0000000200007202 */ /* 0x000fd60000000f00 */
[----:B------:R-:W-:-:S05]  /*0b20*/  @P0 IMAD.HI.U32 R4, R2, c[0x0][0x570], RZ ;  /* 0x00015c0002040a27 */ /* 0x000fca00078e00ff */
[----:B------:R-:W-:-:S05]  /*0b30*/  @P0 SHF.R.U32.HI R0, RZ, c[0x0][0x574], R4 ;  /* 0x00015d00ff000a19 */ /* 0x000fca0000011604 */
[----:B------:R-:W-:Y:S01]  /*0b40*/  IMAD R4, R0, c[0x0][0x56c], RZ ;  /* 0x00015b0000047a24 */ /* 0x000fe200078e02ff */
[----:B------:R-:W-:Y:S05]  /*0b50*/  BRA `(.L_x_536) ;  /* 0x0000006000007947 */ /* 0x000fea0003800000 */
.L_x_535:
[----:B------:R-:W-:-:S04]  /*0b60*/  MOV R0, c[0x0][0x554] ;  /* 0x0001550000007a02 */ /* 0x000fc80000000f00 */
[----:B------:R-:W-:Y:S02]  /*0b70*/  ISETP.NE.AND P0, PT, R0, 0x1, PT ;  /* 0x000000010000780c */ /* 0x000fe40003f05270 */
[----:B------:R-:W-:-:S11]  /*0b80*/  MOV R0, R2 ;  /* 0x0000000200007202 */ /* 0x000fd60000000f00 */
[----:B------:R-:W-:-:S05]  /*0b90*/  @P0 IMAD.HI.U32 R4, R2, c[0x0][0x558], RZ ;  /* 0x0001560002040a27 */ /* 0x000fca00078e00ff */
[----:B------:R-:W-:-:S05]  /*0ba0*/  @P0 SHF.R.U32.HI R0, RZ, c[0x0][0x55c], R4 ;  /* 0x00015700ff000a19 */ /* 0x000fca0000011604 */
[----:B------:R-:W-:Y:S02]  /*0bb0*/  IMAD R4, R0, c[0x0][0x554], RZ ;  /* 0x0001550000047a24 */ /* 0x000fe400078e02ff */
.L_x_536:
[----:B------:R-:W-:Y:S05]  /*0bc0*/  BSYNC B0 ;  /* 0x0000000000007941 */ /* 0x000fea0003800000 */
.L_x_534:
[----:B------:R-:W-:Y:S01]  /*0bd0*/  IMAD.MOV.U32 R5, RZ, RZ, c[0x0][0x2c4] ;  /* 0x0000b100ff057624 */ /* 0x000fe200078e00ff */
[----:B------:R-:W-:Y:S01]  /*0be0*/  LOP3.LUT R0, RZ, R0, RZ, 0x33, !PT ;  /* 0x00000000ff007212 */ /* 0x000fe200078e33ff */
[----:B------:R-:W-:Y:S01]  /*0bf0*/  IMAD.MOV.U32 R6, RZ, RZ, c[0x0][0x548] ;  /* 0x00015200ff067624 */ /* 0x000fe200078e00ff */
[----:B------:R-:W-:Y:S01]  /*0c00*/  ULDC UR5, c[0x0][0x1d0] ;  /* 0x0000740000057ab9 */ /* 0x000fe20000000800 */
[----:B------:R-:W-:Y:S01]  /*0c10*/  IMAD.IADD R2, R2, 0x1, -R4 ;  /* 0x0000000102027824 */ /* 0x000fe200078e0a04 */
[----:B------:R-:W-:Y:S01]  /*0c20*/  ISETP.NE.AND P2, PT, R5, 0x1, PT ;  /* 0x000000010500780c */ /* 0x000fe20003f45270 */
[----:B------:R-:W-:Y:S01]  /*0c30*/  IMAD.MOV.U32 R5, RZ, RZ, 0x40 ;  /* 0x00000040ff057424 */ /* 0x000fe200078e00ff */
[----:B------:R-:W-:Y:S01]  /*0c40*/  IADD3 R0, R0, c[0x0][0x53c], RZ ;  /* 0x00014f0000007a10 */ /* 0x000fe20007ffe0ff */
[----:B------:R-:W-:Y:S01]  /*0c50*/  IMAD R2, R3, c[0x0][0x554], R2 ;  /* 0x0001550003027a24 */ /* 0x000fe200078e0202 */
[----:B------:R-:W-:Y:S01]  /*0c60*/  ISETP.NE.AND P0, PT, R6, 0x1, PT ;  /* 0x000000010600780c */ /* 0x000fe20003f05270 */
[----:B------:R-:W-:Y:S01]  /*0c70*/  UIADD3 UR5, UR5, 0x3f, URZ ;  /* 0x0000003f05057890 */ /* 0x000fe2000fffe03f */
[----:B------:R-:W-:Y:S01]  /*0c80*/  SHF.L.U32 R49, R0, 0x7, RZ ;  /* 0x0000000700317819 */ /* 0x000fe200000006ff */
[----:B------:R-:W-:Y:S01]  /*0c90*/  CS2R R94, SRZ ;  /* 0x00000000005e7805 */ /* 0x000fe2000001ff00 */
[----:B------:R-:W-:Y:S01]  /*0ca0*/  MOV R52, R2 ;  /* 0x0000000200347202 */ /* 0x000fe20000000f00 */
[----:B------:R-:W-:Y:S01]  /*0cb0*/  USHF.R.S32.HI UR4, URZ, 0x1f, UR5 ;  /* 0x0000001f3f047899 */ /* 0x000fe20008011405 */
[----:B------:R-:W-:Y:S01]  /*0cc0*/  IADD3 R0, R49, 0x7f, RZ ;  /* 0x0000007f31007810 */ /* 0x000fe20007ffe0ff */
[----:B------:R1:W-:Y:S01]  /*0cd0*/  STL [R1+0x40], R49 ;  /* 0x0000403101007387 */ /* 0x0003e20000100800 */
[----:B------:R-:W-:Y:S01]  /*0ce0*/  CS2R R92, SRZ ;  /* 0x00000000005c7805 */ /* 0x000fe2000001ff00 */
[----:B------:R-:W-:Y:S01]  /*0cf0*/  ULEA.HI UR4, UR4, UR5, URZ, 0x6 ;  /* 0x0000000504047291 */ /* 0x000fe2000f8f303f */
[----:B------:R-:W-:Y:S01]  /*0d00*/  CS2R R98, SRZ ;  /* 0x0000000000627805 */ /* 0x000fe2000001ff00 */
[----:B------:R-:W-:Y:S01]  /*0d10*/  @P2 IMAD.HI.U32 R3, R0, c[0x0][0x2c8], RZ ;  /* 0x0000b20000032a27 */ /* 0x000fe200078e00ff */
[----:B------:R-:W-:Y:S01]  /*0d20*/  CS2R R96, SRZ ;  /* 0x0000000000607805 */ /* 0x000fe2000001ff00 */
[----:B------:R-:W-:Y:S01]  /*0d30*/  USHF.R.S32.HI UR4, URZ, 0x6, UR4 ;  /* 0x000000063f047899 */ /* 0x000fe20008011404 */
[----:B------:R-:W-:Y:S01]  /*0d40*/  MOV R90, RZ ;  /* 0x000000ff005a7202 */ /* 0x000fe20000000f00 */
[----:B------:R-:W-:Y:S01]  /*0d50*/  @P0 IMAD.HI.U32 R4, R2, c[0x0][0x54c], RZ ;  /* 0x0001530002040a27 */ /* 0x000fe200078e00ff */
[----:B------:R-:W-:Y:S01]  /*0d60*/  @P2 SHF.R.U32.HI R0, RZ, c[0x0][0x2cc], R3 ;  /* 0x0000b300ff002a19 */ /* 0x000fe20000011603 */
[----:B------:R-:W-:Y:S01]  /*0d70*/  CS2R R88, SRZ ;  /* 0x0000000000587805 */ /* 0x000fe2000001ff00 */
[----:B------:R-:W-:Y:S01]  /*0d80*/  IADD3 R3, R5, -c[0x0][0x168], RZ ;  /* 0x80005a0005037a10 */ /* 0x000fe20007ffe0ff */
[----:B------:R-:W-:Y:S01]  /*0d90*/  IMAD.MOV.U32 R5, RZ, RZ, RZ ;  /* 0x000000ffff057224 */ /* 0x000fe200078e00ff */
[----:B------:R-:W-:Y:S01]  /*0da0*/  @P0 SHF.R.U32.HI R52, RZ, c[0x0][0x550], R4 ;  /* 0x00015400ff340a19 */ /* 0x000fe20000011604 */
[----:B------:R-:W-:Y:S01]  /*0db0*/  CS2R R86, SRZ ;  /* 0x0000000000567805 */ /* 0x000fe2000001ff00 */
[----:B------:R-:W-:Y:S01]  /*0dc0*/  IADD3 R0, R0, c[0x0][0x1d0], R3 ;  /* 0x0000740000007a10 */ /* 0x000fe20007ffe003 */
[----:B------:R-:W-:Y:S01]  /*0dd0*/  CS2R R84, SRZ ;  /* 0x0000000000547805 */ /* 0x000fe2000001ff00 */
[----:B------:R-:W-:Y:S01]  /*0de0*/  IMAD.MOV.U32 R9, RZ, RZ, RZ ;  /* 0x000000ffff097224 */ /* 0x000fe200078e00ff */
[----:B------:R1:W-:Y:S01]  /*0df0*/  STL [R1+0x48], R52 ;  /* 0x0000483401007387 */ /* 0x0003e20000100800 */
[----:B------:R-:W-:Y:S01]  /*0e00*/  IMAD.MOV R3, RZ, RZ, -R52 ;  /* 0x000000ffff037224 */ /* 0x000fe200078e0a34 */
[----:B------:R-:W-:Y:S01]  /*0e10*/  SHF.R.S32.HI R4, RZ, 0x1f, R0 ;  /* 0x0000001fff047819 */ /* 0x000fe20000011400 */
[----:B------:R-:W-:Y:S01]  /*0e20*/  IMAD.MOV.U32 R78, RZ, RZ, RZ ;  /* 0x000000ffff4e7224 */ /* 0x000fe200078e00ff */
[----:B------:R-:W-:Y:S01]  /*0e30*/  CS2R R10, SRZ ;  /* 0x00000000000a7805 */ /* 0x000fe2000001ff00 */
[----:B------:R-:W-:Y:S01]  /*0e40*/  IMAD R53, R3, c[0x0][0x548], R2 ;  /* 0x0001520003357a24 */ /* 0x000fe200078e0202 */
[----:B------:R-:W-:Y:S01]  /*0e50*/  LEA.HI R2, R4, R0, RZ, 0x6 ;  /* 0x0000000004027211 */ /* 0x000fe200078f30ff */
[----:B------:R-:W-:Y:S01]  /*0e60*/  IMAD.MOV.U32 R82, RZ, RZ, RZ ;  /* 0x000000ffff527224 */ /* 0x000fe200078e00ff */
[----:B------:R-:W-:Y:S01]  /*0e70*/  PRMT R0, RZ, 0x7610, R0 ;  /* 0x00007610ff007816 */ /* 0x000fe20000000000 */
[----:B------:R-:W-:Y:S01]  /*0e80*/  CS2R R12, SRZ ;  /* 0x00000000000c7805 */ /* 0x000fe2000001ff00 */
[----:B------:R-:W-:Y:S01]  /*0e90*/  SHF.R.S32.HI R2, RZ, 0x6, R2 ;  /* 0x00000006ff027819 */ /* 0x000fe20000011402 */
[----:B------:R1:W-:Y:S01]  /*0ea0*/  STL [R1+0x44], R53 ;  /* 0x0000443501007387 */ /* 0x0003e20000100800 */
[----:B------:R-:W-:Y:S01]  /*0eb0*/  MOV R76, RZ ;  /* 0x000000ff004c7202 */ /* 0x000fe20000000f00 */
[----:B------:R-:W-:Y:S01]  /*0ec0*/  IMAD.MOV.U32 R80, RZ, RZ, RZ ;  /* 0x000000ffff507224 */ /* 0x000fe200078e00ff */
[----:B------:R-:W-:Y:S01]  /*0ed0*/  IMNMX R252, R2, UR4, PT ;  /* 0x0000000402fc7c17 */ /* 0x000fe2000b800200 */
[----:B------:R-:W-:Y:S01]  /*0ee0*/  CS2R R14, SRZ ;  /* 0x00000000000e7805 */ /* 0x000fe2000001ff00 */
[----:B------:R-:W-:Y:S01]  /*0ef0*/  MOV R74, RZ ;  /* 0x000000ff004a7202 */ /* 0x000fe20000000f00 */
[----:B------:R-:W-:Y:S01]  /*0f00*/  IMAD.MOV.U32 R72, RZ, RZ, RZ ;  /* 0x000000ffff487224 */ /* 0x000fe200078e00ff */
[----:B------:R-:W-:Y:S01]  /*0f10*/  ISETP.GE.AND P0, PT, R252, 0x1, PT ;  /* 0x00000001fc00780c */ /* 0x000fe20003f06270 */
[----:B------:R-:W-:Y:S01]  /*0f20*/  IMAD.MOV.U32 R70, RZ, RZ, RZ ;  /* 0x000000ffff467224 */ /* 0x000fe200078e00ff */
[----:B------:R-:W-:Y:S01]  /*0f30*/  CS2R R16, SRZ ;  /* 0x0000000000107805 */ /* 0x000fe2000001ff00 */
[----:B------:R-:W-:Y:S01]  /*0f40*/  MOV R68, RZ ;  /* 0x000000ff00447202 */ /* 0x000fe20000000f00 */
[----:B------:R-:W-:Y:S01]  /*0f50*/  IMAD.MOV.U32 R174, RZ, RZ, RZ ;  /* 0x000000ffffae7224 */ /* 0x000fe200078e00ff */
[----:B------:R-:W-:Y:S01]  /*0f60*/  CS2R R18, SRZ ;  /* 0x0000000000127805 */ /* 0x000fe2000001ff00 */
[----:B------:R-:W-:Y:S01]  /*0f70*/  IMAD.MOV.U32 R172, RZ, RZ, RZ ;  /* 0x000000ffffac7224 */ /* 0x000fe200078e00ff */
[----:B------:R-:W-:Y:S01]  /*0f80*/  MOV R138, RZ ;  /* 0x000000ff008a7202 */ /* 0x000fe20000000f00 */
[----:B------:R-:W-:Y:S01]  /*0f90*/  CS2R R20, SRZ ;  /* 0x0000000000147805 */ /* 0x000fe2000001ff00 */
[----:B------:R-:W-:Y:S01]  /*0fa0*/  IMAD.MOV.U32 R136, RZ, RZ, RZ ;  /* 0x000000ffff887224 */ /* 0x000fe200078e00ff */
[----:B------:R-:W-:Y:S01]  /*0fb0*/  CS2R R22, SRZ ;  /* 0x0000000000167805 */ /* 0x000fe2000001ff00 */
[----:B------:R-:W-:Y:S01]  /*0fc0*/  IMAD.MOV.U32 R134, RZ, RZ, RZ ;  /* 0x000000ffff867224 */ /* 0x000fe200078e00ff */
[----:B------:R-:W-:Y:S01]  /*0fd0*/  MOV R132, RZ ;  /* 0x000000ff00847202 */ /* 0x000fe20000000f00 */
[----:B------:R-:W-:Y:S01]  /*0fe0*/  IMAD.MOV.U32 R170, RZ, RZ, RZ ;  /* 0x000000ffffaa7224 */ /* 0x000fe200078e00ff */
        /* <DEDUP_REMOVED lines=37> */
[----:B------:R-:W-:Y:S05]  /*1240*/  @!P0 BRA `(.L_x_537) ;  /* 0x0000bef000008947 */ /* 0x000fea0003800000 */
[----:B-1----:R-:W2:Y:S01]  /*1250*/  LDL R7, [R1+0x70] ;  /* 0x0000700001077983 */ /* 0x002ea20000100800 */
[----:B------:R-:W-:-:S03]  /*1260*/  ISETP.NE.U32.AND P1, PT, RZ, c[0x0][0x340], PT ;  /* 0x0000d000ff007a0c */ /* 0x000fc60003f25070 */
[----:B------:R-:W3:Y:S01]  /*1270*/  LDL.64 R50, [R1+0x30] ;  /* 0x0000300001327983 */ /* 0x000ee20000100a00 */
[----:B------:R-:W-:-:S03]  /*1280*/  ISETP.NE.AND.EX P1, PT, RZ, c[0x0][0x344], PT, P1 ;  /* 0x0000d100ff007a0c */ /* 0x000fc60003f25310 */
[----:B------:R-:W4:Y:S04]  /*1290*/  LDL R17, [R1+0x38] ;  /* 0x0000380001117983 */ /* 0x000f280000100800 */
[----:B------:R-:W5:Y:S06]  /*12a0*/  LDL R16, [R1+0x3c] ;  /* 0x00003c0001107983 */ /* 0x000f6c0000100800 */
[----:B------:R-:W-:-:S05]  /*12b0*/  @P1 MOV R2, 0x4 ;  /* 0x0000000400021802 */ /* 0x000fca0000000f00 */
[----:B------:R-:W-:-:S05]  /*12c0*/  @P1 IMAD.WIDE R2, R52, R2, c[0x0][0x340] ;  /* 0x0000d00034021625 */ /* 0x000fca00078e0202 */
[----:B------:R1:W3:Y:S01]  /*12d0*/  @P1 LDG.E R15, [R2.64] ;  /* 0x00000006020f1981 */ /* 0x0002e2000c1e1900 */
[----:B------:R-:W-:-:S05]  /*12e0*/  SHF.R.S32.HI R13, RZ, 0x1f, R53 ;  /* 0x0000001fff0d7819 */ /* 0x000fca0000011435 */
[----:B------:R-:W-:Y:S01]  /*12f0*/  IMAD R5, R13, c[0x0][0x1b8], RZ ;  /* 0x00006e000d057a24 */ /* 0x000fe200078e02ff */
[----:B------:R-:W-:-:S03]  /*1300*/  SHF.R.S32.HI R14, RZ, 0x1f, R52 ;  /* 0x0000001fff0e7819 */ /* 0x000fc60000011434 */
[C---:B------:R-:W-:Y:S02]  /*1310*/  IMAD R5, R53.reuse, c[0x0][0x1bc], R5 ;  /* 0x00006f0035057a24 */ /* 0x040fe400078e0205 */
[----:B-1----:R-:W-:-:S05]  /*1320*/  IMAD.WIDE.U32 R2, R53, c[0x0][0x1b8], RZ ;  /* 0x00006e0035027a25 */ /* 0x002fca00078e00ff */
[----:B------:R-:W-:Y:S01]  /*1330*/  IADD3 R3, R3, R5, RZ ;  /* 0x0000000503037210 */ /* 0x000fe20007ffe0ff */
[----:B------:R-:W-:-:S04]  /*1340*/  IMAD R5, R14, c[0x0][0x1c0], RZ ;  /* 0x000070000e057a24 */ /* 0x000fc800078e02ff */
[C---:B------:R-:W-:Y:S02]  /*1350*/  IMAD R5, R52.reuse, c[0x0][0x1c4], R5 ;  /* 0x0000710034057a24 */ /* 0x040fe400078e0205 */
[----:B------:R-:W-:-:S05]  /*1360*/  IMAD.WIDE.U32 R2, R52, c[0x0][0x1c0], R2 ;  /* 0x0000700034027a25 */ /* 0x000fca00078e0002 */
[----:B------:R-:W-:Y:S02]  /*1370*/  IADD3 R3, R3, R5, RZ ;  /* 0x0000000503037210 */ /* 0x000fe40007ffe0ff */
[----:B--2---:R-:W-:Y:S02]  /*1380*/  IADD3 R4, R7, R49, RZ ;  /* 0x0000003107047210 */ /* 0x004fe40007ffe0ff */
[----:B------:R-:W1:Y:S03]  /*1390*/  S2R R7, SR_TID.X ;  /* 0x0000000000077919 */ /* 0x000e660000002100 */
[----:B------:R-:W-:-:S04]  /*13a0*/  @P2 IMAD.HI.U32 R6, R4, c[0x0][0x2c8], RZ ;  /* 0x0000b20004062a27 */ /* 0x000fc800078e00ff */
[----:B------:R-:W-:Y:S01]  /*13b0*/  IMAD.MOV.U32 R0, RZ, RZ, R4 ;  /* 0x000000ffff007224 */ /* 0x000fe200078e0004 */
[----:B------:R-:W-:-:S05]  /*13c0*/  @P2 SHF.R.U32.HI R0, RZ, c[0x0][0x2cc], R6 ;  /* 0x0000b300ff002a19 */ /* 0x000fca0000011606 */
[----:B------:R-:W-:-:S04]  /*13d0*/  IMAD.MOV R8, RZ, RZ, -R0 ;  /* 0x000000ffff087224 */ /* 0x000fc800078e0a00 */
[----:B------:R-:W-:Y:S01]  /*13e0*/  IMAD R8, R8, c[0x0][0x2c4], R4 ;  /* 0x0000b10008087a24 */ /* 0x000fe200078e0204 */
[----:B------:R-:W-:Y:S02]  /*13f0*/  SHF.R.S32.HI R4, RZ, 0x1f, R0 ;  /* 0x0000001fff047819 */ /* 0x000fe40000011400 */
[----:B-1----:R-:W-:-:S04]  /*1400*/  SHF.R.S32.HI R48, RZ, 0x1f, R7 ;  /* 0x0000001fff307819 */ /* 0x002fc80000011407 */
[----:B------:R-:W-:Y:S01]  /*1410*/  LEA.HI R48, R48, R7, RZ, 0x2 ;  /* 0x0000000730307211 */ /* 0x000fe200078f10ff */
[----:B------:R-:W-:-:S03]  /*1420*/  IMAD R9, R4, c[0x0][0x1b0], RZ ;  /* 0x00006c0004097a24 */ /* 0x000fc600078e02ff */
[----:B------:R-:W-:Y:S01]  /*1430*/  SHF.R.S32.HI R48, RZ, 0x2, R48 ;  /* 0x00000002ff307819 */ /* 0x000fe20000011430 */
[----:B------:R-:W-:-:S03]  /*1440*/  IMAD R9, R0, c[0x0][0x1b4], R9 ;  /* 0x00006d0000097a24 */ /* 0x000fc600078e0209 */
[----:B------:R-:W-:Y:S01]  /*1450*/  SHF.R.S32.HI R10, RZ, 0x1f, R48 ;  /* 0x0000001fff0a7819 */ /* 0x000fe20000011430 */
[----:B------:R-:W-:Y:S01]  /*1460*/  IMAD.WIDE.U32 R2, R0, c[0x0][0x1b0], R2 ;  /* 0x00006c0000027a25 */ /* 0x000fe200078e0002 */
[----:B------:R-:W-:-:S03]  /*1470*/  SHF.R.S32.HI R0, RZ, 0x1f, R8 ;  /* 0x0000001fff007819 */ /* 0x000fc60000011408 */
[C---:B------:R-:W-:Y:S02]  /*1480*/  IMAD R11, R10.reuse, c[0x0][0x1e0], RZ ;  /* 0x000078000a0b7a24 */ /* 0x040fe400078e02ff */
[----:B------:R-:W-:Y:S01]  /*1490*/  IMAD R10, R10, c[0x0][0x208], RZ ;  /* 0x000082000a0a7a24 */ /* 0x000fe200078e02ff */
[----:B------:R-:W-:Y:S01]  /*14a0*/  IADD3 R3, R3, R9, RZ ;  /* 0x0000000903037210 */ /* 0x000fe20007ffe0ff */
[----:B---3--:R-:W-:-:S04]  /*14b0*/  IMAD.WIDE.U32 R6, R48, c[0x0][0x1e0], R50 ;  /* 0x0000780030067a25 */ /* 0x008fc800078e0032 */
[----:B------:R-:W-:Y:S02]  /*14c0*/  IMAD R11, R48, c[0x0][0x1e4], R11 ;  /* 0x00007900300b7a24 */ /* 0x000fe400078e020b */
[----:B------:R-:W-:Y:S02]  /*14d0*/  IMAD R0, R0, c[0x0][0x1a8], RZ ;  /* 0x00006a0000007a24 */ /* 0x000fe400078e02ff */
[----:B------:R-:W-:Y:S01]  /*14e0*/  IMAD.WIDE.U32 R4, R48, c[0x0][0x208], R50 ;  /* 0x0000820030047a25 */ /* 0x000fe200078e0032 */
[----:B------:R-:W-:-:S03]  /*14f0*/  IADD3 R7, R7, R11, RZ ;  /* 0x0000000b07077210 */ /* 0x000fc60007ffe0ff */
[----:B------:R-:W-:Y:S01]  /*1500*/  IMAD R10, R48, c[0x0][0x20c], R10 ;  /* 0x00008300300a7a24 */ /* 0x000fe200078e020a */
[----:B----4-:R-:W-:Y:S01]  /*1510*/  ISETP.GE.AND P4, PT, R17, c[0x0][0x1d4], PT ;  /* 0x0000750011007a0c */ /* 0x010fe20003f86270 */
[C---:B------:R-:W-:Y:S02]  /*1520*/  IMAD R12, R8.reuse, c[0x0][0x1ac], R0 ;  /* 0x00006b00080c7a24 */ /* 0x040fe400078e0200 */
[----:B------:R-:W-:Y:S01]  /*1530*/  IMAD.WIDE.U32 R8, R8, c[0x0][0x1a8], R2 ;  /* 0x00006a0008087a25 */ /* 0x000fe200078e0002 */
[----:B------:R-:W-:-:S03]  /*1540*/  ISETP.GE.AND P5, PT, R50, c[0x0][0x1d4], PT ;  /* 0x0000750032007a0c */ /* 0x000fc60003fa6270 */
[----:B------:R-:W-:Y:S02]  /*1550*/  IMAD.IADD R5, R5, 0x1, R10 ;  /* 0x0000000105057824 */ /* 0x000fe400078e020a */
[C---:B------:R-:W-:Y:S02]  /*1560*/  IMAD R2, R13.reuse, c[0x0][0x1e8], RZ ;  /* 0x00007a000d027a24 */ /* 0x040fe400078e02ff */
[----:B------:R-:W-:Y:S01]  /*1570*/  IMAD R3, R13, c[0x0][0x210], RZ ;  /* 0x000084000d037a24 */ /* 0x000fe200078e02ff */
[----:B------:R-:W-:Y:S01]  /*1580*/  SEL R0, RZ, 0xffffffff, P4 ;  /* 0xffffffffff007807 */ /* 0x000fe20002000000 */
[C---:B------:R-:W-:Y:S02]  /*1590*/  IMAD R2, R53.reuse, c[0x0][0x1ec], R2 ;  /* 0x00007b0035027a24 */ /* 0x040fe400078e0202 */
[C---:B------:R-:W-:Y:S02]  /*15a0*/  IMAD R10, R53.reuse, c[0x0][0x214], R3 ;  /* 0x00008500350a7a24 */ /* 0x040fe400078e0203 */
[----:B------:R-:W-:Y:S01]  /*15b0*/  IMAD.WIDE.U32 R6, R53, c[0x0][0x1e8], R6 ;  /* 0x00007a0035067a25 */ /* 0x000fe200078e0006 */
[----:B------:R-:W-:-:S03]  /*15c0*/  @P1 SHF.R.S32.HI R3, RZ, 0x1f, R15 ;  /* 0x0000001fff031819 */ /* 0x000fc6000001140f */
[----:B------:R-:W-:Y:S01]  /*15d0*/  IMAD.WIDE.U32 R4, R53, c[0x0][0x210], R4 ;  /* 0x0000840035047a25 */ /* 0x000fe200078e0004 */
[----:B------:R-:W-:Y:S02]  /*15e0*/  SEL R11, RZ, 0x1, P5 ;  /* 0x00000001ff0b7807 */ /* 0x000fe40002800000 */
[----:B------:R-:W-:Y:S01]  /*15f0*/  SHF.L.U32 R0, R0, 0x1, RZ ;  /* 0x0000000100007819 */ /* 0x000fe200000006ff */
[----:B------:R-:W-:Y:S01]  /*1600*/  IMAD.IADD R7, R7, 0x1, R2 ;  /* 0x0000000107077824 */ /* 0x000fe200078e0202 */
[----:B------:R-:W-:Y:S01]  /*1610*/  @!P1 MOV R3, R14 ;  /* 0x0000000e00039202 */ /* 0x000fe20000000f00 */
[----:B------:R-:W-:Y:S01]  /*1620*/  @P1 IMAD.MOV.U32 R2, RZ, RZ, R15 ;  /* 0x000000ffff021224 */ /* 0x000fe200078e000f */
[----:B------:R-:W-:Y:S02]  /*1630*/  IADD3 R5, R5, R10, RZ ;  /* 0x0000000a05057210 */ /* 0x000fe40007ffe0ff */
[----:B------:R-:W-:Y:S02]  /*1640*/  IADD3 R10, R9, R12, RZ ;  /* 0x0000000c090a7210 */ /* 0x000fe40007ffe0ff */
[----:B------:R-:W-:-:S02]  /*1650*/  @!P1 MOV R2, R52 ;  /* 0x0000003400029202 */ /* 0x000fc40000000f00 */
[----:B------:R-:W-:Y:S01]  /*1660*/  LOP3.LUT R9, R0, 0x2, R11, 0xe2, !PT ;  /* 0x0000000200097812 */ /* 0x000fe200078ee20b */
[C---:B------:R-:W-:Y:S02]  /*1670*/  IMAD R0, R3.reuse, c[0x0][0x1f0], RZ ;  /* 0x00007c0003007a24 */ /* 0x040fe400078e02ff */
[----:B------:R-:W-:Y:S02]  /*1680*/  IMAD R3, R3, c[0x0][0x218], RZ ;  /* 0x0000860003037a24 */ /* 0x000fe400078e02ff */
[----:B------:R-:W-:-:S04]  /*1690*/  IMAD.WIDE.U32 R6, R2, c[0x0][0x1f0], R6 ;  /* 0x00007c0002067a25 */ /* 0x000fc800078e0006 */
[----:B------:R-:W-:-:S04]  /*16a0*/  IMAD.WIDE.U32 R4, R2, c[0x0][0x218], R4 ;  /* 0x0000860002047a25 */ /* 0x000fc800078e0004 */
[C---:B------:R-:W-:Y:S02]  /*16b0*/  IMAD R0, R2.reuse, c[0x0][0x1f4], R0 ;  /* 0x00007d0002007a24 */ /* 0x040fe400078e0200 */
[----:B------:R-:W-:Y:S01]  /*16c0*/  IMAD R2, R2, c[0x0][0x21c], R3 ;  /* 0x0000870002027a24 */ /* 0x000fe200078e0203 */
[----:B------:R1:W-:Y:S04]  /*16d0*/  STL.64 [R1], R6 ;  /* 0x0000000601007387 */ /* 0x0003e80000100a00 */
[----:B------:R2:W-:Y:S01]  /*16e0*/  STL.64 [R1+0x8], R4 ;  /* 0x0000080401007387 */ /* 0x0005e20000100a00 */
[----:B------:R-:W-:Y:S02]  /*16f0*/  LEA R12, P0, R8, c[0x0][0x160], 0x1 ;  /* 0x00005800080c7a11 */ /* 0x000fe400078008ff */
[----:B-----5:R-:W-:-:S02]  /*1700*/  ISETP.GE.AND P3, PT, R16, c[0x0][0x1d4], PT ;  /* 0x0000750010007a0c */ /* 0x020fc40003f66270 */
[----:B-1----:R-:W-:Y:S02]  /*1710*/  IADD3 R6, R7, R0, RZ ;  /* 0x0000000007067210 */ /* 0x002fe40007ffe0ff */
[----:B------:R-:W-:-:S05]  /*1720*/  IADD3 R0, R5, R2, RZ ;  /* 0x0000000205007210 */ /* 0x000fca0007ffe0ff */
[----:B------:R2:W-:Y:S04]  /*1730*/  STL [R1+0x14], R0 ;  /* 0x0000140001007387 */ /* 0x0005e80000100800 */
[----:B------:R2:W-:Y:S01]  /*1740*/  STL [R1+0x10], R6 ;  /* 0x0000100601007387 */ /* 0x0005e20000100800 */
[----:B------:R-:W-:Y:S02]  /*1750*/  LEA.HI.X R10, R8, c[0x0][0x164], R10, 0x1, P0 ;  /* 0x00005900080a7a11 */ /* 0x000fe400000f0c0a */
[----:B------:R-:W-:Y:S02]  /*1760*/  ISETP.GE.AND P1, PT, R50, c[0x0][0x198], PT ;  /* 0x0000660032007a0c */ /* 0x000fe40003f26270 */
[----:B------:R-:W-:Y:S02]  /*1770*/  ISETP.GE.AND P0, PT, R17, c[0x0][0x198], PT ;  /* 0x0000660011007a0c */ /* 0x000fe40003f06270 */
[----:B------:R-:W-:Y:S01]  /*1780*/  SEL R8, RZ, 0x4, P3 ;  /* 0x00000004ff087807 */ /* 0x000fe20001800000 */
[----:B------:R-:W-:Y:S01]  /*1790*/  IMAD.IADD R3, R48, 0x1, R49 ;  /* 0x0000000130037824 */ /* 0x000fe200078e0231 */
[----:B------:R-:W-:-:S02]  /*17a0*/  ISETP.GE.AND P6, PT, R16, c[0x0][0x198], PT ;  /* 0x0000660010007a0c */ /* 0x000fc40003fc6270 */
[----:B------:R-:W-:Y:S02]  /*17b0*/  P2R R11, PR, RZ, 0x2 ;  /* 0x00000002ff0b7803 */ /* 0x000fe40000000000 */
[----:B------:R-:W-:Y:S02]  /*17c0*/  P2R R13, PR, RZ, 0x1 ;  /* 0x00000001ff0d7803 */ /* 0x000fe40000000000 */
[----:B------:R-:W-:Y:S01]  /*17d0*/  LOP3.LUT R22, R9, R8, RZ, 0xfc, !PT ;  /* 0x0000000809167212 */ /* 0x000fe200078efcff */
[----:B------:R-:W-:Y:S05]  /*17e0*/  BRA.DIV ~URZ, `(.L_x_538) ;  /* 0x0000d9f27f007947 */ /* 0x000fea000b800000 */
[----:B------:R1:W3:Y:S02]  /*17f0*/  SHFL.IDX PT, R2, R10, RZ, 0x1c1f ;  /* 0x001c1fff0a027589 */ /* 0x0002e400000e0000 */
.L_x_588:
[----:B------:R-:W-:Y:S05]  /*1800*/  BRA.DIV ~URZ, `(.L_x_539) ;  /* 0x0000da427f007947 */ /* 0x000fea000b800000 */
[----:B--2---:R2:W4:Y:S02]  /*1810*/  SHFL.IDX PT, R0, R12, RZ, 0x1c1f ;  /* 0x001c1fff0c007589 */ /* 0x00452400000e0000 */
.L_x_589:
[----:B------:R-:W-:Y:S01]  /*1820*/  MOV R14, c[0x0][0x2c4] ;  /* 0x0000b100000e7a02 */ /* 0x000fe20000000f00 */
[----:B------:R-:W-:Y:S04]  /*1830*/  BSSY B0, `(.L_x_540) ;  /* 0x0000019000007945 */ /* 0x000fe80003800000 */
[----:B------:R-:W-:-:S05]  /*1840*/  IMAD R14, R14, c[0x0][0x168], RZ ;  /* 0x00005a000e0e7a24 */ /* 0x000fca00078e02ff */
[----:B------:R-:W-:-:S13]  /*1850*/  ISETP.GE.AND P0, PT, R3, R14, PT ;  /* 0x0000000e0300720c */ /* 0x000fda0003f06270 */
[----:B------:R-:W-:Y:S05]  /*1860*/  @P0 BRA `(.L_x_541) ;  /* 0x0000015000000947 */ /* 0x000fea0003800000 */
[----:B------:R-:W5:Y:S04]  /*1870*/  LDL.64 R6, [R1+0x30] ;  /* 0x0000300001067983 */ /* 0x000f680000100a00 */
[----:B--2---:R-:W2:Y:S04]  /*1880*/  LDL R4, [R1+0x38] ;  /* 0x0000380001047983 */ /* 0x004ea80000100800 */
[----:B----4-:R-:W4:Y:S04]  /*1890*/  LDL R5, [R1+0x68] ;  /* 0x0000680001057983 */ /* 0x010f280000100800 */
[----:B---3--:R-:W3:Y:S04]  /*18a0*/  LDL R16, [R1+0x3c] ;  /* 0x00003c0001107983 */ /* 0x008ee80000100800 */
[----:B------:R-:W3:Y:S04]  /*18b0*/  LDL R17, [R1+0x64] ;  /* 0x0000640001117983 */ /* 0x000ee80000100800 */
[----:B------:R-:W3:Y:S01]  /*18c0*/  LDL R15, [R1+0x28] ;  /* 0x00002800010f7983 */ /* 0x000ee20000100800 */
[----:B------:R-:W-:-:S02]  /*18d0*/  ISETP.NE.AND P1, PT, R13, RZ, PT ;  /* 0x000000ff0d00720c */ /* 0x000fc40003f25270 */
[----:B-----5:R-:W-:-:S04]  /*18e0*/  LEA R8, P0, R6, R0, 0x1 ;  /* 0x0000000006087211 */ /* 0x020fc800078008ff */
[----:B------:R-:W-:Y:S02]  /*18f0*/  LEA.HI.X R9, R6, R2, R7, 0x1, P0 ;  /* 0x0000000206097211 */ /* 0x000fe400000f0c07 */
[----:B--2---:R-:W-:-:S04]  /*1900*/  LEA R6, P0, R4, R0, 0x1 ;  /* 0x0000000004067211 */ /* 0x004fc800078008ff */
[----:B----4-:R-:W-:Y:S02]  /*1910*/  LEA.HI.X R7, R4, R2, R5, 0x1, P0 ;  /* 0x0000000204077211 */ /* 0x010fe400000f0c05 */
[----:B---3--:R-:W-:-:S04]  /*1920*/  LEA R4, P0, R16, R0, 0x1 ;  /* 0x0000000010047211 */ /* 0x008fc800078008ff */
[----:B------:R-:W-:Y:S02]  /*1930*/  LEA.HI.X R5, R16, R2, R17, 0x1, P0 ;  /* 0x0000000210057211 */ /* 0x000fe400000f0c11 */
[----:B------:R-:W-:Y:S01]  /*1940*/  ISETP.NE.AND P0, PT, R11, RZ, PT ;  /* 0x000000ff0b00720c */ /* 0x000fe20003f05270 */
[----:B------:R-:W-:-:S12]  /*1950*/  IMAD.SHL.U32 R0, R15, 0x2, RZ ;  /* 0x000000020f007824 */ /* 0x000fd800078e00ff */
[----:B------:R-:W-:Y:S01]  /*1960*/  @!PT LDS RZ, [RZ] ;  /* 0x00000000fffff984 */ /* 0x000fe20000000800 */
[----:B------:R-:W-:Y:S01]  /*1970*/  @!PT LDS RZ, [RZ] ;  /* 0x00000000fffff984 */ /* 0x000fe20000000800 */
[----:B------:R-:W-:Y:S01]  /*1980*/  @!PT LDS RZ, [RZ] ;  /* 0x00000000fffff984 */ /* 0x000fe20000000800 */
[----:B------:R2:W-:Y:S04]  /*1990*/  LDGSTS.E.BYPASS.LTC128B.128 [R0+0x6100], [R8.64], !P0 ;  /* 0x0610000008007fae */ /* 0x0005e8000c101d46 */
[----:B------:R2:W-:Y:S04]  /*19a0*/  LDGSTS.E.BYPASS.LTC128B.128 [R0+0x8100], [R6.64], !P1 ;  /* 0x0810000006007fae */ /* 0x0005e8000c901d46 */
[----:B------:R2:W-:Y:S02]  /*19b0*/  LDGSTS.E.BYPASS.LTC128B.128 [R0+0xa100], [R4.64], !P6 ;  /* 0x0a10000004007fae */ /* 0x0005e4000f101d46 */
.L_x_541:
[----:B------:R-:W-:Y:S05]  /*19c0*/  BSYNC B0 ;  /* 0x0000000000007941 */ /* 0x000fea0003800000 */
.L_x_540:
[----:B------:R-:W-:Y:S05]  /*19d0*/  BRA.DIV ~URZ, `(.L_x_542) ;  /* 0x0000d8d27f007947 */ /* 0x000fea000b800000 */
[----:B---3--:R3:W1:Y:S04]  /*19e0*/  SHFL.IDX PT, R2, R10, 0x1, 0x1c1f ;  /* 0x003c1f000a027f89 */ /* 0x00866800000e0000 */
[----:B--2-4-:R3:W2:Y:S02]  /*19f0*/  SHFL.IDX PT, R0, R12, 0x1, 0x1c1f ;  /* 0x003c1f000c007f89 */ /* 0x0146a400000e0000 */
.L_x_590:
[----:B------:R-:W-:Y:S01]  /*1a00*/  IADD3 R4, R3, 0x20, RZ ;  /* 0x0000002003047810 */ /* 0x000fe20007ffe0ff */
[----:B------:R-:W-:Y:S03]  /*1a10*/  BSSY B0, `(.L_x_543) ;  /* 0x0000018000007945 */ /* 0x000fe60003800000 */
[----:B------:R-:W-:-:S13]  /*1a20*/  ISETP.GE.AND P0, PT, R4, R14, PT ;  /* 0x0000000e0400720c */ /* 0x000fda0003f06270 */
[----:B------:R-:W-:Y:S05]  /*1a30*/  @P0 BRA `(.L_x_544) ;  /* 0x0000015000000947 */ /* 0x000fea0003800000 */
[----:B------:R-:W4:Y:S04]  /*1a40*/  LDL.64 R6, [R1+0x30] ;  /* 0x0000300001067983 */ /* 0x000f280000100a00 */
[----:B------:R-:W5:Y:S04]  /*1a50*/  LDL R5, [R1+0x38] ;  /* 0x0000380001057983 */ /* 0x000f680000100800 */
[----:B---3--:R-:W3:Y:S04]  /*1a60*/  LDL R18, [R1+0x68] ;  /* 0x0000680001127983 */ /* 0x008ee80000100800 */
[----:B--2---:R-:W2:Y:S04]  /*1a70*/  LDL R16, [R1+0x3c] ;  /* 0x00003c0001107983 */ /* 0x004ea80000100800 */
[----:B------:R-:W2:Y:S04]  /*1a80*/  LDL R17, [R1+0x64] ;  /* 0x0000640001117983 */ /* 0x000ea80000100800 */
[----:B------:R-:W2:Y:S01]  /*1a90*/  LDL R15, [R1+0x28] ;  /* 0x00002800010f7983 */ /* 0x000ea20000100800 */
[----:B------:R-:W-:-:S02]  /*1aa0*/  ISETP.NE.AND P1, PT, R13, RZ, PT ;  /* 0x000000ff0d00720c */ /* 0x000fc40003f25270 */
[----:B----4-:R-:W-:-:S04]  /*1ab0*/  LEA R8, P0, R6, R0, 0x1 ;  /* 0x0000000006087211 */ /* 0x010fc800078008ff */
[----:B-1----:R-:W-:Y:S02]  /*1ac0*/  LEA.HI.X R9, R6, R2, R7, 0x1, P0 ;  /* 0x0000000206097211 */ /* 0x002fe400000f0c07 */
[----:B-----5:R-:W-:-:S04]  /*1ad0*/  LEA R6, P0, R5, R0, 0x1 ;  /* 0x0000000005067211 */ /* 0x020fc800078008ff */
[----:B---3--:R-:W-:Y:S02]  /*1ae0*/  LEA.HI.X R7, R5, R2, R18, 0x1, P0 ;  /* 0x0000000205077211 */ /* 0x008fe400000f0c12 */
[----:B--2---:R-:W-:-:S04]  /*1af0*/  LEA R4, P0, R16, R0, 0x1 ;  /* 0x0000000010047211 */ /* 0x004fc800078008ff */
        /* <DEDUP_REMOVED lines=9> */
.L_x_544:
[----:B------:R-:W-:Y:S05]  /*1b90*/  BSYNC B0 ;  /* 0x0000000000007941 */ /* 0x000fea0003800000 */
.L_x_543:
[----:B------:R-:W-:Y:S05]  /*1ba0*/  BRA.DIV ~URZ, `(.L_x_545) ;  /* 0x0000d7c27f007947 */ /* 0x000fea000b800000 */
[----:B-1----:R1:W4:Y:S02]  /*1bb0*/  SHFL.IDX PT, R2, R10, 0x2, 0x1c1f ;  /* 0x005c1f000a027f89 */ /* 0x00232400000e0000 */
.L_x_591:
[----:B------:R-:W-:Y:S05]  /*1bc0*/  BRA.DIV ~URZ, `(.L_x_546) ;  /* 0x0000d8127f007947 */ /* 0x000fea000b800000 */
[----:B--2---:R2:W1:Y:S02]  /*1bd0*/  SHFL.IDX PT, R0, R12, 0x2, 0x1c1f ;  /* 0x005c1f000c007f89 */ /* 0x00446400000e0000 */
.L_x_592:
[----:B------:R-:W-:Y:S01]  /*1be0*/  IADD3 R4, R3, 0x40, RZ ;  /* 0x0000004003047810 */ /* 0x000fe20007ffe0ff */
[----:B------:R-:W-:Y:S03]  /*1bf0*/  BSSY B0, `(.L_x_547) ;  /* 0x0000018000007945 */ /* 0x000fe60003800000 */
[----:B------:R-:W-:-:S13]  /*1c00*/  ISETP.GE.AND P0, PT, R4, R14, PT ;  /* 0x0000000e0400720c */ /* 0x000fda0003f06270 */
[----:B------:R-:W-:Y:S05]  /*1c10*/  @P0 BRA `(.L_x_548) ;  /* 0x0000015000000947 */ /* 0x000fea0003800000 */
[----:B------:R-:W5:Y:S04]  /*1c20*/  LDL.64 R6, [R1+0x30] ;  /* 0x0000300001067983 */ /* 0x000f680000100a00 */
[----:B--2---:R-:W2:Y:S04]  /*1c30*/  LDL R5, [R1+0x38] ;  /* 0x0000380001057983 */ /* 0x004ea80000100800 */
[----:B---3--:R-:W3:Y:S04]  /*1c40*/  LDL R18, [R1+0x68] ;  /* 0x0000680001127983 */ /* 0x008ee80000100800 */
[----:B----4-:R-:W4:Y:S04]  /*1c50*/  LDL R16, [R1+0x3c] ;  /* 0x00003c0001107983 */ /* 0x010f280000100800 */
[----:B------:R-:W4:Y:S04]  /*1c60*/  LDL R17, [R1+0x64] ;  /* 0x0000640001117983 */ /* 0x000f280000100800 */
[----:B------:R-:W4:Y:S01]  /*1c70*/  LDL R15, [R1+0x28] ;  /* 0x00002800010f7983 */ /* 0x000f220000100800 */
[----:B------:R-:W-:-:S02]  /*1c80*/  ISETP.NE.AND P1, PT, R13, RZ, PT ;  /* 0x000000ff0d00720c */ /* 0x000fc40003f25270 */
[----:B-1---5:R-:W-:-:S04]  /*1c90*/  LEA R8, P0, R6, R0, 0x1 ;  /* 0x0000000006087211 */ /* 0x022fc800078008ff */
[----:B------:R-:W-:Y:S02]  /*1ca0*/  LEA.HI.X R9, R6, R2, R7, 0x1, P0 ;  /* 0x0000000206097211 */ /* 0x000fe400000f0c07 */
[----:B--2---:R-:W-:-:S04]  /*1cb0*/  LEA R6, P0, R5, R0, 0x1 ;  /* 0x0000000005067211 */ /* 0x004fc800078008ff */
[----:B---3--:R-:W-:Y:S02]  /*1cc0*/  LEA.HI.X R7, R5, R2, R18, 0x1, P0 ;  /* 0x0000000205077211 */ /* 0x008fe400000f0c12 */
[----:B----4-:R-:W-:-:S04]  /*1cd0*/  LEA R4, P0, R16, R0, 0x1 ;  /* 0x0000000010047211 */ /* 0x010fc800078008ff */
        /* <DEDUP_REMOVED lines=9> */
.L_x_548:
[----:B------:R-:W-:Y:S05]  /*1d70*/  BSYNC B0 ;  /* 0x0000000000007941 */ /* 0x000fea0003800000 */
.L_x_547:
[----:B------:R-:W-:Y:S05]  /*1d80*/  BRA.DIV ~URZ, `(.L_x_549) ;  /* 0x0000d6b27f007947 */ /* 0x000fea000b800000 */
[----:B----4-:R4:W2:Y:S04]  /*1d90*/  SHFL.IDX PT, R2, R10, 0x3, 0x1c1f ;  /* 0x007c1f000a027f89 */ /* 0x0108a800000e0000 */
[----:B-1----:R4:W1:Y:S02]  /*1da0*/  SHFL.IDX PT, R0, R12, 0x3, 0x1c1f ;  /* 0x007c1f000c007f89 */ /* 0x00286400000e0000 */
.L_x_593:
[----:B------:R-:W5:Y:S04]  /*1db0*/  LDL.64 R6, [R1+0x30] ;  /* 0x0000300001067983 */ /* 0x000f680000100a00 */
[----:B---3--:R-:W3:Y:S04]  /*1dc0*/  LDL R4, [R1+0x38] ;  /* 0x0000380001047983 */ /* 0x008ee80000100800 */
[----:B----4-:R-:W4:Y:S04]  /*1dd0*/  LDL R5, [R1+0x68] ;  /* 0x0000680001057983 */ /* 0x010f280000100800 */
[----:B--2---:R-:W2:Y:S04]  /*1de0*/  LDL R12, [R1+0x3c] ;  /* 0x00003c00010c7983 */ /* 0x004ea80000100800 */
[----:B------:R-:W2:Y:S04]  /*1df0*/  LDL R15, [R1+0x64] ;  /* 0x00006400010f7983 */ /* 0x000ea80000100800 */
[----:B------:R-:W2:Y:S01]  /*1e00*/  LDL R16, [R1+0x28] ;  /* 0x0000280001107983 */ /* 0x000ea20000100800 */
[----:B------:R-:W-:-:S04]  /*1e10*/  IADD3 R3, R3, 0x60, RZ ;  /* 0x0000006003037810 */ /* 0x000fc80007ffe0ff */
[----:B------:R-:W-:Y:S02]  /*1e20*/  ISETP.GE.AND P1, PT, R3, R14, PT ;  /* 0x0000000e0300720c */ /* 0x000fe40003f26270 */
[----:B------:R-:W-:Y:S02]  /*1e30*/  P2R R10, PR, RZ, 0x4 ;  /* 0x00000004ff0a7803 */ /* 0x000fe40000000000 */
[----:B------:R-:W-:Y:S02]  /*1e40*/  ISETP.NE.AND P2, PT, R11, RZ, PT ;  /* 0x000000ff0b00720c */ /* 0x000fe40003f45270 */
[----:B------:R-:W-:-:S07]  /*1e50*/  IADD3 R24, R252, -0x1, RZ ;  /* 0xfffffffffc187810 */ /* 0x000fce0007ffe0ff */
[----:B-1---5:R-:W-:-:S04]  /*1e60*/  @!P1 LEA R8, P0, R6, R0, 0x1 ;  /* 0x0000000006089211 */ /* 0x022fc800078008ff */
[----:B------:R-:W-:Y:S02]  /*1e70*/  @!P1 LEA.HI.X R9, R6, R2, R7, 0x1, P0 ;  /* 0x0000000206099211 */ /* 0x000fe400000f0c07 */
[----:B---3--:R-:W-:-:S04]  /*1e80*/  @!P1 LEA R6, P0, R4, R0, 0x1 ;  /* 0x0000000004069211 */ /* 0x008fc800078008ff */
[----:B----4-:R-:W-:Y:S02]  /*1e90*/  @!P1 LEA.HI.X R7, R4, R2, R5, 0x1, P0 ;  /* 0x0000000204079211 */ /* 0x010fe400000f0c05 */
[----:B--2---:R-:W-:-:S04]  /*1ea0*/  @!P1 LEA R4, P0, R12, R0, 0x1 ;  /* 0x000000000c049211 */ /* 0x004fc800078008ff */
[----:B------:R-:W-:Y:S02]  /*1eb0*/  @!P1 LEA.HI.X R5, R12, R2, R15, 0x1, P0 ;  /* 0x000000020c059211 */ /* 0x000fe400000f0c0f */
[----:B------:R-:W-:Y:S01]  /*1ec0*/  ISETP.NE.AND P0, PT, R13, RZ, PT ;  /* 0x000000ff0d00720c */ /* 0x000fe20003f05270 */
[----:B------:R-:W-:-:S05]  /*1ed0*/  IMAD.SHL.U32 R26, R16, 0x2, RZ ;  /* 0x00000002101a7824 */ /* 0x000fca00078e00ff */
[----:B------:R-:W-:Y:S01]  /*1ee0*/  @!PT LDS RZ, [RZ] ;  /* 0x00000000fffff984 */ /* 0x000fe20000000800 */
[----:B------:R-:W-:Y:S01]  /*1ef0*/  @!PT LDS RZ, [RZ] ;  /* 0x00000000fffff984 */ /* 0x000fe20000000800 */
[----:B------:R-:W-:Y:S01]  /*1f00*/  @!PT LDS RZ, [RZ] ;  /* 0x00000000fffff984 */ /* 0x000fe20000000800 */
[----:B------:R1:W-:Y:S01]  /*1f10*/  @!P1 LDGSTS.E.BYPASS.LTC128B.128 [R26+0x7900], [R8.64], !P2 ;  /* 0x07900000081a9fae */ /* 0x0003e2000d101d46 */
[----:B------:R-:W-:-:S06]  /*1f20*/  ISETP.NE.AND P2, PT, R10, RZ, PT ;  /* 0x000000ff0a00720c */ /* 0x000fcc0003f45270 */
[----:B------:R1:W-:Y:S04]  /*1f30*/  @!P1 LDGSTS.E.BYPASS.LTC128B.128 [R26+0x9900], [R6.64], !P0 ;  /* 0x09900000061a9fae */ /* 0x0003e8000c101d46 */
[----:B------:R1:W-:Y:S04]  /*1f40*/  @!P1 LDGSTS.E.BYPASS.LTC128B.128 [R26+0xb900], [R4.64], !P6 ;  /* 0x0b900000041a9fae */ /* 0x0003e8000f101d46 */
[----:B------:R-:W0:Y:S01]  /*1f50*/  LDGDEPBAR ;  /* 0x00000000000079af */ /* 0x000e220000000000 */
[----:B------:R-:W-:Y:S02]  /*1f60*/  WARPSYNC 0xffffffff ;  /* 0xffffffff00007948 */ /* 0x000fe40003800000 */
[----:B------:R-:W2:Y:S04]  /*1f70*/  LDL.64 R146, [R1] ;  /* 0x0000000001927983 */ /* 0x000ea80000100a00 */
[----:B------:R-:W3:Y:S04]  /*1f80*/  LDL R144, [R1+0x10] ;  /* 0x0000100001907983 */ /* 0x000ee80000100800 */
[----:B------:R-:W4:Y:S04]  /*1f90*/  S2R R15, SR_TID.X ;  /* 0x00000000000f7919 */ /* 0x000f280000002100 */
[----:B------:R-:W5:Y:S01]  /*1fa0*/  LDL R10, [R1+0x14] ;  /* 0x00001400010a7983 */ /* 0x000f620000100800 */
[----:B----4-:R-:W-:-:S04]  /*1fb0*/  SHF.R.S32.HI R12, RZ, 0x1f, R15 ;  /* 0x0000001fff0c7819 */ /* 0x010fc8000001140f */
[----:B------:R-:W-:Y:S02]  /*1fc0*/  LEA.HI R12, R12, R15, RZ, 0x2 ;  /* 0x0000000f0c0c7211 */ /* 0x000fe400078f10ff */
[----:B------:R-:W4:Y:S02]  /*1fd0*/  LDL.64 R14, [R1+0x8] ;  /* 0x00000800010e7983 */ /* 0x000f240000100a00 */
[----:B------:R-:W-:-:S04]  /*1fe0*/  SHF.R.S32.HI R12, RZ, 0x2, R12 ;  /* 0x00000002ff0c7819 */ /* 0x000fc8000001140c */
[----:B------:R-:W-:Y:S02]  /*1ff0*/  IADD3 R0, -R12, c[0x0][0x1d0], RZ ;  /* 0x000074000c007a10 */ /* 0x000fe40007ffe1ff */
[----:B-1----:R-:W-:-:S03]  /*2000*/  SHF.R.S32.HI R7, RZ, 0x1f, R24 ;  /* 0x0000001fff077819 */ /* 0x002fc60000011418 */
[----:B------:R-:W-:Y:S02]  /*2010*/  IMAD R0, R24, -0x40, R0 ;  /* 0xffffffc018007824 */ /* 0x000fe400078e0200 */
[----:B------:R-:W-:-:S03]  /*2020*/  IMAD R4, R7, c[0x0][0x1e0], RZ ;  /* 0x0000780007047a24 */ /* 0x000fc600078e02ff */
[----:B------:R-:W-:Y:S01]  /*2030*/  ISETP.GE.AND P6, PT, R0, 0x1, PT ;  /* 0x000000010000780c */ /* 0x000fe20003fc6270 */
[----:B------:R-:W-:Y:S01]  /*2040*/  IMAD.WIDE.U32 R2, R24, c[0x0][0x1e0], RZ ;  /* 0x0000780018027a25 */ /* 0x000fe200078e00ff */
[----:B------:R-:W-:-:S03]  /*2050*/  ISETP.GE.AND P1, PT, R0, 0x21, PT ;  /* 0x000000210000780c */ /* 0x000fc60003f26270 */
[----:B------:R-:W-:Y:S02]  /*2060*/  IMAD R4, R24, c[0x0][0x1e4], R4 ;  /* 0x0000790018047a24 */ /* 0x000fe400078e0204 */
[----:B------:R-:W-:Y:S02]  /*2070*/  IMAD.MOV.U32 R5, RZ, RZ, 0x20 ;  /* 0x00000020ff057424 */ /* 0x000fe400078e00ff */
[----:B------:R-:W-:Y:S02]  /*2080*/  IMAD.IADD R4, R3, 0x1, R4 ;  /* 0x0000000103047824 */ /* 0x000fe400078e0204 */
[----:B------:R-:W-:-:S04]  /*2090*/  IMAD.WIDE.U32 R8, R5, c[0x0][0x1e0], RZ ;  /* 0x0000780005087a25 */ /* 0x000fc800078e00ff */
[----:B------:R-:W-:Y:S02]  /*20a0*/  IMAD R3, R5, c[0x0][0x1e4], RZ ;  /* 0x0000790005037a24 */ /* 0x000fe400078e02ff */
[----:B------:R-:W-:Y:S02]  /*20b0*/  @P6 IMAD.SHL.U32 R6, R16, 0x2, RZ ;  /* 0x0000000210066824 */ /* 0x000fe400078e00ff */
[----:B------:R-:W-:Y:S02]  /*20c0*/  IMAD R7, R7, c[0x0][0x208], RZ ;  /* 0x0000820007077a24 */ /* 0x000fe400078e02ff */
[----:B------:R-:W-:-:S04]  /*20d0*/  IMAD.MOV.U32 R27, RZ, RZ, -0x40 ;  /* 0xffffffc0ff1b7424 */ /* 0x000fc800078e00ff */
[----:B------:R-:W-:Y:S01]  /*20e0*/  IMAD R25, R24, R27, c[0x0][0x1d0] ;  /* 0x0000740018197624 */ /* 0x000fe200078e021b */
[----:B------:R-:W-:Y:S01]  /*20f0*/  P2R R23, PR, RZ, 0x4 ;  /* 0x00000004ff177803 */ /* 0x000fe20000000000 */
[----:B------:R-:W-:Y:S01]  /*2100*/  BAR.SYNC.DEFER_BLOCKING 0x0 ;  /* 0x0000000000007b1d */ /* 0x000fe20000010000 */
[----:B--2---:R-:W-:-:S04]  /*2110*/  LEA R0, P0, R2, R146, 0x6 ;  /* 0x0000009202007211 */ /* 0x004fc800078030ff */
[----:B---3--:R-:W-:Y:S02]  /*2120*/  LEA.HI.X R2, R2, R144, R4, 0x6, P0 ;  /* 0x0000009002027211 */ /* 0x008fe400000f3404 */
[----:B------:R-:W-:-:S04]  /*2130*/  @P6 LEA R4, P0, R0, c[0x0][0x1c8], 0x1 ;  /* 0x0000720000046a11 */ /* 0x000fc800078008ff */
[C---:B------:R-:W-:Y:S02]  /*2140*/  @P6 LEA.HI.X R5, R0.reuse, c[0x0][0x1cc], R2, 0x1, P0 ;  /* 0x0000730000056a11 */ /* 0x040fe400000f0c02 */
[----:B------:R-:W-:-:S03]  /*2150*/  @P1 IADD3 R0, P0, R0, R8, RZ ;  /* 0x0000000800001210 */ /* 0x000fc60007f1e0ff */
[----:B------:R-:W-:Y:S01]  /*2160*/  @!PT LDS RZ, [RZ] ;  /* 0x00000000fffff984 */ /* 0x000fe20000000800 */
[----:B------:R-:W-:Y:S01]  /*2170*/  @!PT LDS RZ, [RZ] ;  /* 0x00000000fffff984 */ /* 0x000fe20000000800 */
[----:B------:R-:W-:Y:S01]  /*2180*/  @!PT LDS RZ, [RZ] ;  /* 0x00000000fffff984 */ /* 0x000fe20000000800 */
[----:B------:R1:W-:Y:S01]  /*2190*/  @P6 LDGSTS.E.BYPASS.LTC128B.128 [R6+0x3100], [R4.64], !P5 ;  /* 0x0310000004066fae */ /* 0x0003e2000e901d46 */
[----:B------:R-:W-:Y:S02]  /*21a0*/  @P1 IADD3.X R3, R2, R9, R3, P0, !PT ;  /* 0x0000000902031210 */ /* 0x000fe400007fe403 */
[C---:B------:R-:W-:Y:S01]  /*21b0*/  @P1 LEA R2, P0, R0.reuse, c[0x0][0x1c8], 0x1 ;  /* 0x0000720000021a11 */ /* 0x040fe200078008ff */
[----:B------:R1:W-:Y:S03]  /*21c0*/  @P6 LDGSTS.E.BYPASS.LTC128B.128 [R6+0x4100], [R4.64+0x40], !P4 ;  /* 0x0410004004066fae */ /* 0x0003e6000e101d46 */
[----:B------:R-:W-:Y:S01]  /*21d0*/  @P1 LEA.HI.X R3, R0, c[0x0][0x1cc], R3, 0x1, P0 ;  /* 0x0000730000031a11 */ /* 0x000fe200000f0c03 */
[----:B------:R-:W-:Y:S01]  /*21e0*/  @P1 IMAD.SHL.U32 R0, R16, 0x2, RZ ;  /* 0x0000000210001824 */ /* 0x000fe200078e00ff */
[----:B------:R1:W-:Y:S04]  /*21f0*/  @P6 LDGSTS.E.BYPASS.LTC128B.128 [R6+0x5100], [R4.64+0x80], !P3 ;  /* 0x0510008004066fae */ /* 0x0003e8000d901d46 */
[----:B------:R4:W-:Y:S04]  /*2200*/  @P1 LDGSTS.E.BYPASS.LTC128B.128 [R0+0x3900], [R2.64], !P5 ;  /* 0x0390000002001fae */ /* 0x0009e8000e901d46 */
[----:B------:R4:W-:Y:S04]  /*2210*/  @P1 LDGSTS.E.BYPASS.LTC128B.128 [R0+0x4900], [R2.64+0x40], !P4 ;  /* 0x0490004002001fae */ /* 0x0009e8000e101d46 */
[----:B------:R4:W-:Y:S04]  /*2220*/  @P1 LDGSTS.E.BYPASS.LTC128B.128 [R0+0x5900], [R2.64+0x80], !P3 ;  /* 0x0590008002001fae */ /* 0x0009e8000d901d46 */
[----:B------:R-:W0:Y:S01]  /*2230*/  LDGDEPBAR ;  /* 0x00000000000079af */ /* 0x000e220000000000 */
[----:B-1----:R-:W-:-:S04]  /*2240*/  IMAD.WIDE.U32 R4, R24, c[0x0][0x208], RZ ;  /* 0x0000820018047a25 */ /* 0x002fc800078e00ff */
[----:B------:R-:W-:Y:S01]  /*2250*/  IMAD R6, R24, c[0x0][0x20c], R7 ;  /* 0x0000830018067a24 */ /* 0x000fe200078e0207 */
[----:B------:R-:W-:-:S04]  /*2260*/  DEPBAR.LE SB0, 0x1 ;  /* 0x000080400000791a */ /* 0x000fc80000000000 */
[----:B------:R-:W-:-:S04]  /*2270*/  DEPBAR.LE SB0, 0x0 ;  /* 0x000080000000791a */ /* 0x000fc80000000000 */
[----:B------:R-:W-:Y:S01]  /*2280*/  BAR.SYNC.DEFER_BLOCKING 0x0 ;  /* 0x0000000000007b1d */ /* 0x000fe20000010000 */
[----:B------:R-:W-:Y:S01]  /*2290*/  IMAD.IADD R6, R5, 0x1, R6 ;  /* 0x0000000105067824 */ /* 0x000fe200078e0206 */
[----:B----4-:R-:W-:-:S04]  /*22a0*/  LEA R0, P0, R4, R14, 0x6 ;  /* 0x0000000e04007211 */ /* 0x010fc800078030ff */
[----:B-----5:R-:W-:Y:S01]  /*22b0*/  LEA.HI.X R4, R4, R10, R6, 0x6, P0 ;  /* 0x0000000a04047211 */ /* 0x020fe200000f3406 */
[----:B------:R-:W-:Y:S01]  /*22c0*/  IMAD.MOV.U32 R6, RZ, RZ, c[0x0][0x208] ;  /* 0x00008200ff067624 */ /* 0x000fe200078e00ff */
[----:B------:R-:W-:Y:S02]  /*22d0*/  LEA R2, P0, R0, c[0x0][0x1f8], 0x1 ;  /* 0x00007e0000027a11 */ /* 0x000fe400078008ff */
[----:B------:R-:W-:Y:S02]  /*22e0*/  LOP3.LUT R5, R22, 0x1, RZ, 0xc0, !PT ;  /* 0x0000000116057812 */ /* 0x000fe400078ec0ff */
[----:B------:R-:W-:Y:S01]  /*22f0*/  LEA.HI.X R3, R0, c[0x0][0x1fc], R4, 0x1, P0 ;  /* 0x00007f0000037a11 */ /* 0x000fe200000f0c04 */
[----:B------:R-:W-:Y:S01]  /*2300*/  IMAD.MOV.U32 R4, RZ, RZ, c[0x0][0x20c] ;  /* 0x00008300ff047624 */ /* 0x000fe200078e00ff */
[----:B------:R-:W-:Y:S02]  /*2310*/  LEA R20, P0, R6, R2, 0x6 ;  /* 0x0000000206147211 */ /* 0x000fe400078030ff */
[----:B------:R-:W-:-:S02]  /*2320*/  ISETP.NE.U32.AND P6, PT, R5, 0x1, PT ;  /* 0x000000010500780c */ /* 0x000fc40003fc5070 */
[----:B------:R-:W-:Y:S02]  /*2330*/  LEA.HI.X R21, R6, R3, R4, 0x6, P0 ;  /* 0x0000000306157211 */ /* 0x000fe400000f3404 */
[----:B------:R-:W-:Y:S04]  /*2340*/  LDSM.16.M88.4 R4, [R207+0x1000] ;  /* 0x00100000cf04783b */ /* 0x000fe80000000200 */
[----:B------:R-:W1:Y:S01]  /*2350*/  LDSM.16.M88.4 R40, [R204] ;  /* 0x00000000cc28783b */ /* 0x000e620000000200 */
[----:B------:R-:W-:-:S03]  /*2360*/  IMAD.IADD R0, R25, 0x1, -R12 ;  /* 0x0000000119007824 */ /* 0x000fc600078e0a0c */
[----:B------:R-:W2:Y:S02]  /*2370*/  LDSM.16.M88.4 R8, [R207] ;  /* 0x00000000cf08783b */ /* 0x000ea40000000200 */
[----:B------:R-:W-:Y:S02]  /*2380*/  ISETP.LT.OR P0, PT, R0, 0x1, P6 ;  /* 0x000000010000780c */ /* 0x000fe40003701670 */
[----:B------:R-:W3:Y:S04]  /*2390*/  LDSM.16.M88.4 R36, [R204+0x400] ;  /* 0x00040000cc24783b */ /* 0x000ee80000000200 */
[----:B------:R-:W-:Y:S04]  /*23a0*/  LDSM.16.M88.4 R32, [R204+0x800] ;  /* 0x00080000cc20783b */ /* 0x000fe80000000200 */
[----:B------:R-:W4:Y:S01]  /*23b0*/  LDSM.16.M88.4 R28, [R204+0xc00] ;  /* 0x000c0000cc1c783b */ /* 0x000f220000000200 */
[----:B------:R-:W-:-:S03]  /*23c0*/  LOP3.LUT P1, RZ, R22, 0x2, RZ, 0xc0, !PT ;  /* 0x0000000216ff7812 */ /* 0x000fc6000782c0ff */
[----:B------:R-:W-:Y:S04]  /*23d0*/  LDSM.16.M88.4 R12, [R208+0x1000] ;  /* 0x00100000d00c783b */ /* 0x000fe80000000200 */
[----:B------:R-:W5:Y:S04]  /*23e0*/  LDSM.16.M88.4 R48, [R209] ;  /* 0x00000000d130783b */ /* 0x000f680000000200 */
[----:B------:R-:W-:Y:S04]  /*23f0*/  LDSM.16.M88.4 R16, [R208] ;  /* 0x00000000d010783b */ /* 0x000fe80000000200 */
[----:B------:R-:W-:Y:S04]  /*2400*/  LDSM.16.M88.4 R44, [R220] ;  /* 0x00000000dc2c783b */ /* 0x000fe80000000200 */
[----:B------:R-:W-:Y:S04]  /*2410*/  LDSM.16.M88.4 R52, [R219] ;  /* 0x00000000db34783b */ /* 0x000fe80000000200 */
[----:B------:R-:W3:Y:S04]  /*2420*/  LDSM.16.M88.4 R64, [R218] ;  /* 0x00000000da40783b */ /* 0x000ee80000000200 */
[----:B------:R-:W-:Y:S01]  /*2430*/  @!PT LDS RZ, [RZ] ;  /* 0x00000000fffff984 */ /* 0x000fe20000000800 */
[----:B------:R-:W-:Y:S01]  /*2440*/  @!PT LDS RZ, [RZ] ;  /* 0x00000000fffff984 */ /* 0x000fe20000000800 */
[----:B------:R-:W-:Y:S01]  /*2450*/  @!PT LDS RZ, [RZ] ;  /* 0x00000000fffff984 */ /* 0x000fe20000000800 */
[----:B------:R2:W-:Y:S01]  /*2460*/  LDGSTS.E.BYPASS.LTC128B.128 [R26+0x100], [R2.64], !P0 ;  /* 0x00100000021a7fae */ /* 0x0005e2000c101d46 */
[C---:B------:R-:W-:Y:S01]  /*2470*/  ISETP.LT.OR P0, PT, R0.reuse, 0x1, !P1 ;  /* 0x000000010000780c */ /* 0x040fe20004f01670 */
[----:B-1----:R-:W-:Y:S01]  /*2480*/  HMMA.16816.F32.BF16 R56, R4, R40, RZ ;  /* 0x000000280438723c */ /* 0x002fe200000418ff */
[----:B------:R-:W-:-:S02]  /*2490*/  ISETP.LT.OR P6, PT, R0, 0x21, P6 ;  /* 0x000000210000780c */ /* 0x000fc400037c1670 */
[----:B------:R-:W-:-:S09]  /*24a0*/  ISETP.LT.OR P1, PT, R0, 0x21, !P1 ;  /* 0x000000210000780c */ /* 0x000fd20004f21670 */
[----:B------:R1:W-:Y:S01]  /*24b0*/  LDGSTS.E.BYPASS.LTC128B.128 [R26+0x1100], [R2.64+0x40], !P0 ;  /* 0x01100040021a7fae */ /* 0x0003e2000c101d46 */
[----:B------:R-:W-:-:S04]  /*24c0*/  LOP3.LUT P0, RZ, R22, 0x4, RZ, 0xc0, !PT ;  /* 0x0000000416ff7812 */ /* 0x000fc8000780c0ff */
[C---:B------:R-:W-:Y:S02]  /*24d0*/  ISETP.LT.OR P2, PT, R0.reuse, 0x1, !P0 ;  /* 0x000000010000780c */ /* 0x040fe40004741670 */
[----:B------:R-:W-:Y:S01]  /*24e0*/  ISETP.LT.OR P0, PT, R0, 0x21, !P0 ;  /* 0x000000210000780c */ /* 0x000fe20004701670 */
[----:B------:R-:W-:Y:S08]  /*24f0*/  HMMA.16816.F32.BF16 R96, R4, R42, RZ ;  /* 0x0000002a0460723c */ /* 0x000ff000000418ff */
[C---:B--2---:R-:W-:Y:S02]  /*2500*/  HMMA.16816.F32.BF16 R88, R8.reuse, R40, RZ ;  /* 0x000000280858723c */ /* 0x044fe400000418ff */
[----:B------:R1:W-:Y:S04]  /*2510*/  LDGSTS.E.BYPASS.LTC128B.128 [R26+0x2100], [R2.64+0x80], !P2 ;  /* 0x02100080021a7fae */ /* 0x0003e8000d101d46 */
[----:B------:R2:W-:Y:S02]  /*2520*/  LDGSTS.E.BYPASS.LTC128B.128 [R26+0x900], [R20.64], !P6 ;  /* 0x00900000141a7fae */ /* 0x0005e4000f101d46 */
[----:B------:R-:W-:Y:S02]  /*2530*/  HMMA.16816.F32.BF16 R84, R8, R42, RZ ;  /* 0x0000002a0854723c */ /* 0x000fe400000418ff */
[----:B------:R2:W-:Y:S04]  /*2540*/  LDGSTS.E.BYPASS.LTC128B.128 [R26+0x1900], [R20.64+0x40], !P1 ;  /* 0x01900040141a7fae */ /* 0x0005e8000c901d46 */
[----:B------:R2:W-:Y:S02]  /*2550*/  LDGSTS.E.BYPASS.LTC128B.128 [R26+0x2900], [R20.64+0x80], !P0 ;  /* 0x02900080141a7fae */ /* 0x0005e4000c101d46 */
[C---:B---3--:R-:W-:Y:S08]  /*2560*/  HMMA.16816.F32.BF16 R76, R4.reuse, R36, RZ ;  /* 0x00000024044c723c */ /* 0x048ff000000418ff */
[----:B------:R-:W-:Y:S08]  /*2570*/  HMMA.16816.F32.BF16 R104, R4, R38, RZ ;  /* 0x000000260468723c */ /* 0x000ff000000418ff */
[----:B------:R-:W-:Y:S08]  /*2580*/  HMMA.16816.F32.BF16 R80, R8, R36, RZ ;  /* 0x000000240850723c */ /* 0x000ff000000418ff */
[C---:B----4-:R-:W-:Y:S08]  /*2590*/  HMMA.16816.F32.BF16 R60, R4.reuse, R28, RZ ;  /* 0x0000001c043c723c */ /* 0x050ff000000418ff */
[C---:B------:R-:W-:Y:S08]  /*25a0*/  HMMA.16816.F32.BF16 R72, R4.reuse, R32, RZ ;  /* 0x000000200448723c */ /* 0x040ff000000418ff */
[C---:B------:R-:W-:Y:S08]  /*25b0*/  HMMA.16816.F32.BF16 R100, R4.reuse, R34, RZ ;  /* 0x000000220464723c */ /* 0x040ff000000418ff */
[----:B------:R-:W-:Y:S08]  /*25c0*/  HMMA.16816.F32.BF16 R92, R4, R30, RZ ;  /* 0x0000001e045c723c */ /* 0x000ff000000418ff */
[C---:B------:R-:W-:Y:S01]  /*25d0*/  HMMA.16816.F32.BF16 R68, R8.reuse, R34, RZ ;  /* 0x000000220844723c */ /* 0x040fe200000418ff */
[----:B------:R-:W-:Y:S01]  /*25e0*/  ISETP.NE.AND P2, PT, R23, RZ, PT ;  /* 0x000000ff1700720c */ /* 0x000fe20003f45270 */
[----:B------:R-:W0:Y:S06]  /*25f0*/  LDGDEPBAR ;  /* 0x00000000000079af */ /* 0x000e2c0000000000 */
[C---:B------:R-:W-:Y:S08]  /*2600*/  HMMA.16816.F32.BF16 R40, R8.reuse, R38, RZ ;  /* 0x000000260828723c */ /* 0x040ff000000418ff */
[C---:B------:R-:W-:Y:S08]  /*2610*/  HMMA.16816.F32.BF16 R36, R8.reuse, R32, RZ ;  /* 0x000000200824723c */ /* 0x040ff000000418ff */
[C---:B------:R-:W-:Y:S08]  /*2620*/  HMMA.16816.F32.BF16 R4, R8.reuse, R28, RZ ;  /* 0x0000001c0804723c */ /* 0x040ff000000418ff */
[----:B------:R-:W-:Y:S01]  /*2630*/  HMMA.16816.F32.BF16 R28, R8, R30, RZ ;  /* 0x0000001e081c723c */ /* 0x000fe200000418ff */
[----:B------:R-:W-:Y:S07]  /*2640*/  LDSM.16.M88.4 R8, [R207+0x3000] ;  /* 0x00300000cf08783b */ /* 0x000fee0000000200 */
[C---:B-----5:R-:W-:Y:S01]  /*2650*/  HMMA.16816.F32.BF16 R32, R12.reuse, R48, R56 ;  /* 0x000000300c20723c */ /* 0x060fe20000041838 */
[----:B------:R-:W3:Y:S07]  /*2660*/  LDSM.16.M88.4 R56, [R204+0x1400] ;  /* 0x00140000cc38783b */ /* 0x000eee0000000200 */
[----:B------:R-:W-:Y:S01]  /*2670*/  HMMA.16816.F32.BF16 R136, R12, R64, R60 ;  /* 0x000000400c88723c */ /* 0x000fe2000004183c */
[----:B------:R-:W4:Y:S07]  /*2680*/  LDSM.16.M88.4 R60, [R204+0x1000] ;  /* 0x00100000cc3c783b */ /* 0x000f2e0000000200 */
[----:B------:R-:W-:Y:S01]  /*2690*/  HMMA.16816.F32.BF16 R124, R16, R52, R36 ;  /* 0x00000034107c723c */ /* 0x000fe20000041824 */
[----:B------:R-:W5:Y:S07]  /*26a0*/  LDSM.16.M88.4 R36, [R204+0x1c00] ;  /* 0x001c0000cc24783b */ /* 0x000f6e0000000200 */
[C---:B------:R-:W-:Y:S08]  /*26b0*/  HMMA.16816.F32.BF16 R76, R12.reuse, R44, R76 ;  /* 0x0000002c0c4c723c */ /* 0x040ff0000004184c */
[C---:B------:R-:W-:Y:S08]  /*26c0*/  HMMA.16816.F32.BF16 R140, R12.reuse, R52, R72 ;  /* 0x000000340c8c723c */ /* 0x040ff00000041848 */
[C---:B------:R-:W-:Y:S08]  /*26d0*/  HMMA.16816.F32.BF16 R96, R12.reuse, R50, R96 ;  /* 0x000000320c60723c */ /* 0x040ff00000041860 */
[C---:B--2---:R-:W-:Y:S08]  /*26e0*/  HMMA.16816.F32.BF16 R20, R12.reuse, R46, R104 ;  /* 0x0000002e0c14723c */ /* 0x044ff00000041868 */
[C---:B------:R-:W-:Y:S08]  /*26f0*/  HMMA.16816.F32.BF16 R132, R12.reuse, R54, R100 ;  /* 0x000000360c84723c */ /* 0x040ff00000041864 */
[----:B------:R-:W-:Y:S01]  /*2700*/  HMMA.16816.F32.BF16 R116, R12, R66, R92 ;  /* 0x000000420c74723c */ /* 0x000fe2000004185c */
[----:B------:R-:W2:Y:S07]  /*2710*/  LDSM.16.M88.4 R12, [R207+0x2000] ;  /* 0x00200000cf0c783b */ /* 0x000eae0000000200 */
[C---:B------:R-:W-:Y:S01]  /*2720*/  HMMA.16816.F32.BF16 R104, R16.reuse, R46, R40 ;  /* 0x0000002e1068723c */ /* 0x040fe20000041828 */
[----:B------:R-:W1:Y:S07]  /*2730*/  LDSM.16.M88.4 R40, [R204+0x1800] ;  /* 0x00180000cc28783b */ /* 0x000e6e0000000200 */
[C---:B------:R-:W-:Y:S08]  /*2740*/  HMMA.16816.F32.BF16 R120, R16.reuse, R44, R80 ;  /* 0x0000002c1078723c */ /* 0x040ff00000041850 */
[C---:B------:R-:W-:Y:S08]  /*2750*/  HMMA.16816.F32.BF16 R112, R16.reuse, R48, R88 ;  /* 0x000000301070723c */ /* 0x040ff00000041858 */
[C---:B------:R-:W-:Y:S01]  /*2760*/  HMMA.16816.F32.BF16 R128, R16.reuse, R64, R4 ;  /* 0x000000401080723c */ /* 0x040fe20000041804 */
[----:B------:R-:W-:Y:S07]  /*2770*/  LDSM.16.M88.4 R4, [R208+0x3000] ;  /* 0x00300000d004783b */ /* 0x000fee0000000200 */
[C---:B------:R-:W-:Y:S01]  /*2780*/  HMMA.16816.F32.BF16 R100, R16.reuse, R50, R84 ;  /* 0x000000321064723c */ /* 0x040fe20000041854 */
[----:B------:R-:W-:Y:S07]  /*2790*/  LDSM.16.M88.4 R48, [R215] ;  /* 0x00000000d730783b */ /* 0x000fee0000000200 */
[C---:B------:R-:W-:Y:S08]  /*27a0*/  HMMA.16816.F32.BF16 R108, R16.reuse, R54, R68 ;  /* 0x00000036106c723c */ /* 0x040ff00000041844 */
[----:B------:R-:W-:Y:S01]  /*27b0*/  HMMA.16816.F32.BF16 R88, R16, R66, R28 ;  /* 0x000000421058723c */ /* 0x000fe2000004181c */
[----:B------:R-:W1:Y:S04]  /*27c0*/  LDSM.16.M88.4 R28, [R216] ;  /* 0x00000000d81c783b */ /* 0x000e680000000200 */
[----:B------:R-:W1:Y:S03]  /*27d0*/  LDSM.16.M88.4 R64, [R214] ;  /* 0x00000000d640783b */ /* 0x000e660000000200 */
[C---:B---3--:R-:W-:Y:S01]  /*27e0*/  HMMA.16816.F32.BF16 R16, R8.reuse, R58, R20 ;  /* 0x0000003a0810723c */ /* 0x048fe20000041814 */
[----:B------:R-:W3:Y:S07]  /*27f0*/  LDSM.16.M88.4 R20, [R208+0x2000] ;  /* 0x00200000d014783b */ /* 0x000eee0000000200 */
[C---:B----4-:R-:W-:Y:S01]  /*2800*/  HMMA.16816.F32.BF16 R72, R8.reuse, R60, R32 ;  /* 0x0000003c0848723c */ /* 0x050fe20000041820 */
[----:B------:R-:W4:Y:S07]  /*2810*/  LDSM.16.M88.4 R32, [R217] ;  /* 0x00000000d920783b */ /* 0x000f2e0000000200 */
[C---:B------:R-:W-:Y:S08]  /*2820*/  HMMA.16816.F32.BF16 R52, R8.reuse, R56, R76 ;  /* 0x000000380834723c */ /* 0x040ff0000004184c */
[----:B-----5:R-:W-:Y:S08]  /*2830*/  HMMA.16816.F32.BF16 R80, R8, R38, R116 ;  /* 0x000000260850723c */ /* 0x020ff00000041874 */
[----:B--2---:R-:W-:Y:S08]  /*2840*/  HMMA.16816.F32.BF16 R44, R12, R56, R120 ;  /* 0x000000380c2c723c */ /* 0x004ff00000041878 */
[C---:B------:R-:W-:Y:S08]  /*2850*/  HMMA.16816.F32.BF16 R68, R8.reuse, R62, R96 ;  /* 0x0000003e0844723c */ /* 0x040ff00000041860 */
[----:B-1----:R-:W-:Y:S08]  /*2860*/  HMMA.16816.F32.BF16 R96, R8, R42, R132 ;  /* 0x0000002a0860723c */ /* 0x002ff00000041884 */
[C---:B------:R-:W-:Y:S08]  /*2870*/  HMMA.16816.F32.BF16 R76, R12.reuse, R60, R112 ;  /* 0x0000003c0c4c723c */ /* 0x040ff00000041870 */
[----:B------:R-:W-:Y:S08]  /*2880*/  HMMA.16816.F32.BF16 R60, R12, R62, R100 ;  /* 0x0000003e0c3c723c */ /* 0x000ff00000041864 */
[C---:B------:R-:W-:Y:S08]  /*2890*/  HMMA.16816.F32.BF16 R84, R8.reuse, R40, R140 ;  /* 0x000000280854723c */ /* 0x040ff0000004188c */
[----:B------:R-:W-:Y:S08]  /*28a0*/  HMMA.16816.F32.BF16 R92, R8, R36, R136 ;  /* 0x00000024085c723c */ /* 0x000ff00000041888 */
[C---:B------:R-:W-:Y:S08]  /*28b0*/  HMMA.16816.F32.BF16 R56, R12.reuse, R58, R104 ;  /* 0x0000003a0c38723c */ /* 0x040ff00000041868 */
[C---:B------:R-:W-:Y:S08]  /*28c0*/  HMMA.16816.F32.BF16 R8, R12.reuse, R40, R124 ;  /* 0x000000280c08723c */ /* 0x040ff0000004187c */
[C---:B------:R-:W-:Y:S01]  /*28d0*/  HMMA.16816.F32.BF16 R108, R12.reuse, R42, R108 ;  /* 0x0000002a0c6c723c */ /* 0x040fe2000004186c */
[----:B------:R-:W-:Y:S07]  /*28e0*/  LDSM.16.M88.4 R40, [R204+0x2800] ;  /* 0x00280000cc28783b */ /* 0x000fee0000000200 */
[C---:B------:R-:W-:Y:S08]  /*28f0*/  HMMA.16816.F32.BF16 R100, R12.reuse, R36, R128 ;  /* 0x000000240c64723c */ /* 0x040ff00000041880 */
[----:B------:R-:W-:Y:S01]  /*2900*/  HMMA.16816.F32.BF16 R104, R12, R38, R88 ;  /* 0x000000260c68723c */ /* 0x000fe20000041858 */
[----:B------:R-:W-:Y:S04]  /*2910*/  LDSM.16.M88.4 R12, [R207+0x4000] ;  /* 0x00400000cf0c783b */ /* 0x000fe80000000200 */
[----:B------:R-:W-:Y:S03]  /*2920*/  LDSM.16.M88.4 R36, [R204+0x2c00] ;  /* 0x002c0000cc24783b */ /* 0x000fe60000000200 */
[C---:B------:R-:W-:Y:S01]  /*2930*/  HMMA.16816.F32.BF16 R136, R4.reuse, R28, R52 ;  /* 0x0000001c0488723c */ /* 0x040fe20000041834 */
[----:B------:R-:W-:Y:S07]  /*2940*/  LDSM.16.M88.4 R52, [R204+0x2000] ;  /* 0x00200000cc34783b */ /* 0x000fee0000000200 */
[C---:B------:R-:W-:Y:S01]  /*2950*/  HMMA.16816.F32.BF16 R132, R4.reuse, R30, R16 ;  /* 0x0000001e0484723c */ /* 0x040fe20000041810 */
[----:B------:R-:W1:Y:S07]  /*2960*/  LDSM.16.M88.4 R16, [R207+0x5000] ;  /* 0x00500000cf10783b */ /* 0x000e6e0000000200 */
[----:B------:R-:W-:Y:S08]  /*2970*/  HMMA.16816.F32.BF16 R116, R4, R66, R80 ;  /* 0x000000420474723c */ /* 0x000ff00000041850 */
[----:B---3--:R-:W-:Y:S01]  /*2980*/  HMMA.16816.F32.BF16 R80, R20, R28, R44 ;  /* 0x0000001c1450723c */ /* 0x008fe2000004182c */
[----:B------:R-:W2:Y:S07]  /*2990*/  LDSM.16.M88.4 R44, [R204+0x2400] ;  /* 0x00240000cc2c783b */ /* 0x000eae0000000200 */
[C---:B------:R-:W-:Y:S08]  /*29a0*/  HMMA.16816.F32.BF16 R124, R4.reuse, R50, R96 ;  /* 0x00000032047c723c */ /* 0x040ff00000041860 */
[C---:B----4-:R-:W-:Y:S08]  /*29b0*/  HMMA.16816.F32.BF16 R112, R4.reuse, R32, R72 ;  /* 0x000000200470723c */ /* 0x050ff00000041848 */
[----:B------:R-:W-:Y:S08]  /*29c0*/  HMMA.16816.F32.BF16 R140, R4, R34, R68 ;  /* 0x00000022048c723c */ /* 0x000ff00000041844 */
[C---:B------:R-:W-:Y:S08]  /*29d0*/  HMMA.16816.F32.BF16 R96, R20.reuse, R32, R76 ;  /* 0x000000201460723c */ /* 0x040ff0000004184c */
[C---:B------:R-:W-:Y:S01]  /*29e0*/  HMMA.16816.F32.BF16 R88, R20.reuse, R34, R60 ;  /* 0x000000221458723c */ /* 0x040fe2000004183c */
[----:B------:R-:W-:Y:S07]  /*29f0*/  LDSM.16.M88.4 R32, [R212] ;  /* 0x00000000d420783b */ /* 0x000fee0000000200 */
[----:B------:R-:W-:Y:S01]  /*2a00*/  HMMA.16816.F32.BF16 R72, R20, R30, R56 ;  /* 0x0000001e1448723c */ /* 0x000fe20000041838 */
[----:B------:R-:W-:Y:S07]  /*2a10*/  LDSM.16.M88.4 R28, [R211] ;  /* 0x00000000d31c783b */ /* 0x000fee0000000200 */
[C---:B------:R-:W-:Y:S08]  /*2a20*/  HMMA.16816.F32.BF16 R128, R4.reuse, R48, R84 ;  /* 0x000000300480723c */ /* 0x040ff00000041854 */
[----:B------:R-:W-:Y:S01]  /*2a30*/  HMMA.16816.F32.BF16 R120, R4, R64, R92 ;  /* 0x000000400478723c */ /* 0x000fe2000004185c */
[----:B------:R-:W-:Y:S07]  /*2a40*/  LDSM.16.M88.4 R4, [R208+0x5000] ;  /* 0x00500000d004783b */ /* 0x000fee0000000200 */
[C---:B------:R-:W-:Y:S01]  /*2a50*/  HMMA.16816.F32.BF16 R60, R20.reuse, R48, R8 ;  /* 0x00000030143c723c */ /* 0x040fe20000041808 */
[----:B------:R-:W-:Y:S07]  /*2a60*/  LDSM.16.M88.4 R8, [R208+0x4000] ;  /* 0x00400000d008783b */ /* 0x000fee0000000200 */
[C---:B------:R-:W-:Y:S01]  /*2a70*/  HMMA.16816.F32.BF16 R68, R20.reuse, R50, R108 ;  /* 0x000000321444723c */ /* 0x040fe2000004186c */
[----:B------:R-:W3:Y:S07]  /*2a80*/  LDSM.16.M88.4 R48, [R213] ;  /* 0x00000000d530783b */ /* 0x000eee0000000200 */
[C---:B------:R-:W-:Y:S08]  /*2a90*/  HMMA.16816.F32.BF16 R76, R20.reuse, R64, R100 ;  /* 0x00000040144c723c */ /* 0x040ff00000041864 */
[----:B------:R-:W-:Y:S01]  /*2aa0*/  HMMA.16816.F32.BF16 R64, R20, R66, R104 ;  /* 0x000000421440723c */ /* 0x000fe20000041868 */
[----:B------:R-:W4:Y:S01]  /*2ab0*/  LDSM.16.M88.4 R20, [R210] ;  /* 0x00000000d214783b */ /* 0x000f220000000200 */
[----:B------:R-:W-:Y:S01]  /*2ac0*/  ISETP.GE.AND P0, PT, R252, 0x2, PT ;  /* 0x00000002fc00780c */ /* 0x000fe20003f06270 */
[----:B------:R-:W-:-:S05]  /*2ad0*/  DEPBAR.LE SB0, 0x0 ;  /* 0x000080000000791a */ /* 0x000fca0000000000 */
[C---:B-1----:R-:W-:Y:S08]  /*2ae0*/  HMMA.16816.F32.BF16 R84, R16.reuse, R52, R112 ;  /* 0x000000341054723c */ /* 0x042ff00000041870 */
[----:B------:R-:W-:Y:S08]  /*2af0*/  HMMA.16816.F32.BF16 R92, R16, R54, R140 ;  /* 0x00000036105c723c */ /* 0x000ff0000004188c */
[C---:B------:R-:W-:Y:S08]  /*2b00*/  HMMA.16816.F32.BF16 R96, R12.reuse, R52, R96 ;  /* 0x000000340c60723c */ /* 0x040ff00000041860 */
[----:B------:R-:W-:Y:S08]  /*2b10*/  HMMA.16816.F32.BF16 R88, R12, R54, R88 ;  /* 0x000000360c58723c */ /* 0x000ff00000041858 */
[C---:B--2---:R-:W-:Y:S08]  /*2b20*/  HMMA.16816.F32.BF16 R100, R16.reuse, R44, R136 ;  /* 0x0000002c1064723c */ /* 0x044ff00000041888 */
[----:B------:R-:W-:Y:S08]  /*2b30*/  HMMA.16816.F32.BF16 R104, R16, R46, R132 ;  /* 0x0000002e1068723c */ /* 0x000ff00000041884 */
[C---:B------:R-:W-:Y:S08]  /*2b40*/  HMMA.16816.F32.BF16 R56, R12.reuse, R44, R80 ;  /* 0x0000002c0c38723c */ /* 0x040ff00000041850 */
[----:B------:R-:W-:Y:S08]  /*2b50*/  HMMA.16816.F32.BF16 R52, R12, R46, R72 ;  /* 0x0000002e0c34723c */ /* 0x000ff00000041848 */
[C---:B------:R-:W-:Y:S08]  /*2b60*/  HMMA.16816.F32.BF16 R108, R16.reuse, R40, R128 ;  /* 0x00000028106c723c */ /* 0x040ff00000041880 */
[C---:B------:R-:W-:Y:S08]  /*2b70*/  HMMA.16816.F32.BF16 R112, R16.reuse, R42, R124 ;  /* 0x0000002a1070723c */ /* 0x040ff0000004187c */
[C---:B------:R-:W-:Y:S08]  /*2b80*/  HMMA.16816.F32.BF16 R120, R16.reuse, R36, R120 ;  /* 0x000000241078723c */ /* 0x040ff00000041878 */
[----:B------:R-:W-:Y:S08]  /*2b90*/  HMMA.16816.F32.BF16 R116, R16, R38, R116 ;  /* 0x000000261074723c */ /* 0x000ff00000041874 */
[C---:B------:R-:W-:Y:S08]  /*2ba0*/  HMMA.16816.F32.BF16 R44, R12.reuse, R40, R60 ;  /* 0x000000280c2c723c */ /* 0x040ff0000004183c */
[C---:B------:R-:W-:Y:S08]  /*2bb0*/  HMMA.16816.F32.BF16 R40, R12.reuse, R42, R68 ;  /* 0x0000002a0c28723c */ /* 0x040ff00000041844 */
[C---:B------:R-:W-:Y:S08]  /*2bc0*/  HMMA.16816.F32.BF16 R16, R12.reuse, R36, R76 ;  /* 0x000000240c10723c */ /* 0x040ff0000004184c */
[----:B------:R-:W-:Y:S01]  /*2bd0*/  HMMA.16816.F32.BF16 R12, R12, R38, R64 ;  /* 0x000000260c0c723c */ /* 0x000fe20000041840 */
[----:B------:R-:W-:Y:S07]  /*2be0*/  BSSY B0, `(.L_x_550) ;  /* 0x000002b000007945 */ /* 0x000fee0003800000 */
[C---:B---3--:R-:W-:Y:S08]  /*2bf0*/  HMMA.16816.F32.BF16 R36, R4.reuse, R48, R84 ;  /* 0x000000300424723c */ /* 0x048ff00000041854 */
[C---:B------:R-:W-:Y:S08]  /*2c00*/  HMMA.16816.F32.BF16 R60, R4.reuse, R50, R92 ;  /* 0x00000032043c723c */ /* 0x040ff0000004185c */
        /* <DEDUP_REMOVED lines=8> */
[----:B------:R-:W-:Y:S08]  /*2c90*/  HMMA.16816.F32.BF16 R44, R8, R28, R44 ;  /* 0x0000001c082c723c */ /* 0x000ff0000004182c */
[C---:B----4-:R-:W-:Y:S08]  /*2ca0*/  HMMA.16816.F32.BF16 R80, R4.reuse, R20, R120 ;  /* 0x000000140450723c */ /* 0x050ff00000041878 */
[----:B------:R-:W-:Y:S08]  /*2cb0*/  HMMA.16816.F32.BF16 R84, R4, R22, R116 ;  /* 0x000000160454723c */ /* 0x000ff00000041874 */
[C---:B------:R-:W-:Y:S08]  /*2cc0*/  HMMA.16816.F32.BF16 R28, R8.reuse, R30, R40 ;  /* 0x0000001e081c723c */ /* 0x040ff00000041828 */
[C---:B------:R-:W-:Y:S08]  /*2cd0*/  HMMA.16816.F32.BF16 R32, R8.reuse, R20, R16 ;  /* 0x000000140820723c */ /* 0x040ff00000041810 */
[----:B------:R-:W-:Y:S01]  /*2ce0*/  HMMA.16816.F32.BF16 R48, R8, R22, R12 ;  /* 0x000000160830723c */ /* 0x000fe2000004180c */
[----:B------:R-:W-:Y:S06]  /*2cf0*/  BAR.SYNC.DEFER_BLOCKING 0x0 ;  /* 0x0000000000007b1d */ /* 0x000fec0000010000 */
[----:B------:R-:W-:Y:S01]  /*2d00*/  @!UPT UIADD3 URZ, URZ, URZ, URZ ;  /* 0x0000003f3f3ff290 */ /* 0x000fe2000fffe03f */
[----:B------:R-:W-:Y:S11]  /*2d10*/  @!P0 BRA `(.L_x_551) ;  /* 0x0000017000008947 */ /* 0x000ff60003800000 */
[----:B------:R-:W-:Y:S01]  /*2d20*/  IADD3 R0, R252, -0x2, RZ ;  /* 0xfffffffefc007810 */ /* 0x000fe20007ffe0ff */
[----:B------:R-:W-:-:S03]  /*2d30*/  IMAD.MOV.U32 R6, RZ, RZ, c[0x0][0x1e4] ;  /* 0x00007900ff067624 */ /* 0x000fc600078e00ff */
[----:B------:R-:W-:Y:S01]  /*2d40*/  SHF.R.S32.HI R2, RZ, 0x1f, R0 ;  /* 0x0000001fff027819 */ /* 0x000fe20000011400 */
[----:B------:R-:W-:-:S04]  /*2d50*/  IMAD.WIDE.U32 R4, R0, c[0x0][0x1e0], RZ ;  /* 0x0000780000047a25 */ /* 0x000fc800078e00ff */
[----:B------:R-:W-:-:S04]  /*2d60*/  IMAD R2, R2, c[0x0][0x1e0], RZ ;  /* 0x0000780002027a24 */ /* 0x000fc800078e02ff */
[----:B------:R-:W-:Y:S01]  /*2d70*/  IMAD R2, R0, c[0x0][0x1e4], R2 ;  /* 0x0000790000027a24 */ /* 0x000fe200078e0202 */
[----:B------:R-:W-:-:S03]  /*2d80*/  LEA R0, P0, R4, R146, 0x6 ;  /* 0x0000009204007211 */ /* 0x000fc600078030ff */
[----:B------:R-:W-:Y:S01]  /*2d90*/  IMAD.IADD R3, R5, 0x1, R2 ;  /* 0x0000000105037824 */ /* 0x000fe200078e0202 */
[----:B------:R-:W-:Y:S01]  /*2da0*/  LEA R2, P1, R0, c[0x0][0x1c8], 0x1 ;  /* 0x0000720000027a11 */ /* 0x000fe200078208ff */
[----:B------:R-:W-:-:S03]  /*2db0*/  IMAD.MOV.U32 R5, RZ, RZ, c[0x0][0x1e0] ;  /* 0x00007800ff057624 */ /* 0x000fc600078e00ff */
[----:B------:R-:W-:Y:S02]  /*2dc0*/  LEA.HI.X R3, R4, R144, R3, 0x6, P0 ;  /* 0x0000009004037211 */ /* 0x000fe400000f3403 */
[----:B------:R-:W-:Y:S02]  /*2dd0*/  LEA R4, P0, R5, R2, 0x6 ;  /* 0x0000000205047211 */ /* 0x000fe400078030ff */
[----:B------:R-:W-:-:S04]  /*2de0*/  LEA.HI.X R3, R0, c[0x0][0x1cc], R3, 0x1, P1 ;  /* 0x0000730000037a11 */ /* 0x000fc800008f0c03 */
[----:B------:R-:W-:Y:S01]  /*2df0*/  LEA.HI.X R5, R5, R3, R6, 0x6, P0 ;  /* 0x0000000305057211 */ /* 0x000fe200000f3406 */
[----:B------:R-:W-:Y:S01]  /*2e00*/  @!PT LDS RZ, [RZ] ;  /* 0x00000000fffff984 */ /* 0x000fe20000000800 */
[----:B------:R-:W-:Y:S01]  /*2e10*/  @!PT LDS RZ, [RZ] ;  /* 0x00000000fffff984 */ /* 0x000fe20000000800 */
[----:B------:R-:W-:Y:S01]  /*2e20*/  @!PT LDS RZ, [RZ] ;  /* 0x00000000fffff984 */ /* 0x000fe20000000800 */
[----:B------:R1:W-:Y:S04]  /*2e30*/  LDGSTS.E.BYPASS.LTC128B.128 [R26+0x3100], [R2.64], !P5 ;  /* 0x03100000021a7fae */ /* 0x0003e8000e901d46 */
[----:B------:R1:W-:Y:S04]  /*2e40*/  LDGSTS.E.BYPASS.LTC128B.128 [R26+0x4100], [R2.64+0x40], !P4 ;  /* 0x04100040021a7fae */ /* 0x0003e8000e101d46 */
[----:B------:R1:W-:Y:S04]  /*2e50*/  LDGSTS.E.BYPASS.LTC128B.128 [R26+0x5100], [R2.64+0x80], !P3 ;  /* 0x05100080021a7fae */ /* 0x0003e8000d901d46 */
[----:B------:R1:W-:Y:S04]  /*2e60*/  LDGSTS.E.BYPASS.LTC128B.128 [R26+0x3900], [R4.64], !P5 ;  /* 0x03900000041a7fae */ /* 0x0003e8000e901d46 */
[----:B------:R1:W-:Y:S04]  /*2e70*/  LDGSTS.E.BYPASS.LTC128B.128 [R26+0x4900], [R4.64+0x40], !P4 ;  /* 0x04900040041a7fae */ /* 0x0003e8000e101d46 */
[----:B------:R1:W-:Y:S02]  /*2e80*/  LDGSTS.E.BYPASS.LTC128B.128 [R26+0x5900], [R4.64+0x80], !P3 ;  /* 0x05900080041a7fae */ /* 0x0003e4000d901d46 */
.L_x_551:
[----:B------:R-:W-:Y:S05]  /*2e90*/  BSYNC B0 ;  /* 0x0000000000007941 */ /* 0x000fea0003800000 */
.L_x_550:
[----:B------:R-:W2:Y:S04]  /*2ea0*/  LDL R0, [R1+0x50] ;  /* 0x0000500001007983 */ /* 0x000ea80000100800 */
[----:B------:R-:W2:Y:S04]  /*2eb0*/  LDL R149, [R1+0x40] ;  /* 0x0000400001957983 */ /* 0x000ea80000100800 */
[----:B-1----:R-:W3:Y:S04]  /*2ec0*/  LDL R5, [R1+0x4c] ;  /* 0x00004c0001057983 */ /* 0x002ee80000100800 */
[----:B------:R-:W-:Y:S04]  /*2ed0*/  LDSM.16.MT88.4 R92, [R206+0x2000] ;  /* 0x00200000ce5c783b */ /* 0x000fe80000004200 */
[----:B------:R-:W0:Y:S01]  /*2ee0*/  LDGDEPBAR ;  /* 0x00000000000079af */ /* 0x000e220000000000 */
[----:B--2---:R-:W-:-:S04]  /*2ef0*/  IMAD.IADD R3, R0, 0x1, R149 ;  /* 0x0000000100037824 */ /* 0x004fc800078e0295 */
[----:B------:R-:W-:-:S05]  /*2f00*/  @P2 IMAD.HI.U32 R0, R3, c[0x0][0x2c8], RZ ;  /* 0x0000b20003002a27 */ /* 0x000fca00078e00ff */
[----:B------:R-:W-:-:S05]  /*2f10*/  @P2 SHF.R.U32.HI R3, RZ, c[0x0][0x2cc], R0 ;  /* 0x0000b300ff032a19 */ /* 0x000fca0000011600 */
[----:B------:R-:W1:Y:S04]  /*2f20*/  SHFL.IDX PT, R2, R3, 0x2, 0x1c1f ;  /* 0x005c1f0003027f89 */ /* 0x000e6800000e0000 */
[----:B------:R-:W2:Y:S01]  /*2f30*/  SHFL.IDX PT, R6, R3, 0x3, 0x1c1f ;  /* 0x007c1f0003067f89 */ /* 0x000ea200000e0000 */
[----:B------:R-:W-:-:S05]  /*2f40*/  IMAD R0, R24, R27, 0x1 ;  /* 0x0000000118007424 */ /* 0x000fca00078e021b */
[----:B---3--:R-:W-:-:S04]  /*2f50*/  IADD3 R0, -R5, c[0x0][0x1d0], R0 ;  /* 0x0000740005007a10 */ /* 0x008fc80007ffe100 */
[----:B------:R-:W-:Y:S01]  /*2f60*/  IADD3 R4, R0, -c[0x0][0x168], RZ ;  /* 0x80005a0000047a10 */ /* 0x000fe20007ffe0ff */
[----:B------:R-:W-:-:S04]  /*2f70*/  IMAD.IADD R5, R25, 0x1, -R5 ;  /* 0x0000000119057824 */ /* 0x000fc800078e0a05 */
[C---:B-1----:R-:W-:Y:S02]  /*2f80*/  IMAD.IADD R2, R4.reuse, 0x1, R2 ;  /* 0x0000000104027824 */ /* 0x042fe400078e0202 */
[----:B--2---:R-:W-:-:S03]  /*2f90*/  IMAD.IADD R0, R4, 0x1, R6 ;  /* 0x0000000104007824 */ /* 0x004fc600078e0206 */
[----:B------:R-:W-:-:S04]  /*2fa0*/  IMNMX R2, R5, R2, PT ;  /* 0x0000000205027217 */ /* 0x000fc80003800200 */
[C---:B------:R-:W-:Y:S02]  /*2fb0*/  ISETP.GT.AND P0, PT, R2.reuse, RZ, PT ;  /* 0x000000ff0200720c */ /* 0x040fe40003f04270 */
[----:B------:R-:W-:Y:S02]  /*2fc0*/  IMNMX R0, R5, R0, PT ;  /* 0x0000000005007217 */ /* 0x000fe40003800200 */
[----:B------:R-:W-:Y:S02]  /*2fd0*/  ISETP.GT.AND P6, PT, R2, 0x1, PT ;  /* 0x000000010200780c */ /* 0x000fe40003fc4270 */
[----:B------:R-:W-:Y:S02]  /*2fe0*/  FSEL R10, R36, -INF , P0 ;  /* 0xff800000240a7808 */ /* 0x000fe40000000000 */
[C---:B------:R-:W-:Y:S02]  /*2ff0*/  ISETP.GT.AND P0, PT, R0.reuse, 0x1, PT ;  /* 0x000000010000780c */ /* 0x040fe40003f04270 */
[----:B------:R-:W-:-:S02]  /*3000*/  ISETP.GT.AND P1, PT, R0, RZ, PT ;  /* 0x000000ff0000720c */ /* 0x000fc40003f24270 */
[----:B------:R-:W-:Y:S02]  /*3010*/  FSEL R11, R37, -INF , P6 ;  /* 0xff800000250b7808 */ /* 0x000fe40003000000 */
[----:B------:R-:W-:Y:S02]  /*3020*/  ISETP.GT.AND P6, PT, R2, 0x8, PT ;  /* 0x000000080200780c */ /* 0x000fe40003fc4270 */
[----:B------:R-:W-:Y:S02]  /*3030*/  FSEL R16, R39, -INF , P0 ;  /* 0xff80000027107808 */ /* 0x000fe40000000000 */
[----:B------:R-:W-:Y:S02]  /*3040*/  FSEL R15, R38, -INF , P1 ;  /* 0xff800000260f7808 */ /* 0x000fe40000800000 */
[----:B------:R-:W-:Y:S01]  /*3050*/  ISETP.GT.AND P0, PT, R0, 0x8, PT ;  /* 0x000000080000780c */ /* 0x000fe20003f04270 */
[----:B------:R-:W-:Y:S01]  /*3060*/  SHFL.IDX PT, R8, R3, 0x1, 0x1c1f ;  /* 0x003c1f0003087f89 */ /* 0x000fe200000e0000 */
[----:B------:R-:W-:-:S02]  /*3070*/  ISETP.GT.AND P1, PT, R2, 0x9, PT ;  /* 0x000000090200780c */ /* 0x000fc40003f24270 */
[----:B------:R-:W-:Y:S01]  /*3080*/  FSEL R13, R60, -INF , P6 ;  /* 0xff8000003c0d7808 */ /* 0x000fe20003000000 */
[----:B------:R-:W-:Y:S01]  /*3090*/  LDSM.16.MT88.4 R36, [R206+0x400] ;  /* 0x00040000ce24783b */ /* 0x000fe20000004200 */
[----:B------:R-:W-:Y:S02]  /*30a0*/  FMNMX.FTZ R6, R10, R11, !PT ;  /* 0x0000000b0a067209 */ /* 0x000fe40007810000 */
[----:B------:R-:W-:Y:S02]  /*30b0*/  FSEL R17, R62, -INF , P0 ;  /* 0xff8000003e117808 */ /* 0x000fe40000000000 */
[----:B------:R-:W-:Y:S02]  /*30c0*/  FSEL R14, R61, -INF , P1 ;  /* 0xff8000003d0e7808 */ /* 0x000fe40000800000 */
[C---:B------:R-:W-:Y:S02]  /*30d0*/  ISETP.GT.AND P6, PT, R2.reuse, 0x10, PT ;  /* 0x000000100200780c */ /* 0x040fe40003fc4270 */
[----:B------:R-:W-:-:S02]  /*30e0*/  ISETP.GT.AND P0, PT, R2, 0x11, PT ;  /* 0x000000110200780c */ /* 0x000fc40003f04270 */
[----:B------:R-:W-:Y:S02]  /*30f0*/  FMNMX.FTZ R6, R13, R6, !PT ;  /* 0x000000060d067209 */ /* 0x000fe40007810000 */
[----:B------:R-:W-:Y:S02]  /*3100*/  FSEL R19, R64, -INF , P6 ;  /* 0xff80000040137808 */ /* 0x000fe40003000000 */
[----:B------:R-:W-:Y:S02]  /*3110*/  FSEL R20, R65, -INF , P0 ;  /* 0xff80000041147808 */ /* 0x000fe40000000000 */
[----:B------:R-:W-:Y:S02]  /*3120*/  FMNMX.FTZ R6, R14, R6, !PT ;  /* 0x000000060e067209 */ /* 0x000fe40007810000 */
[----:B------:R-:W-:Y:S02]  /*3130*/  ISETP.GT.AND P0, PT, R0, 0x11, PT ;  /* 0x000000110000780c */ /* 0x000fe40003f04270 */
[----:B------:R-:W-:-:S02]  /*3140*/  ISETP.GT.AND P6, PT, R2, 0x18, PT ;  /* 0x000000180200780c */ /* 0x000fc40003fc4270 */
[----:B------:R-:W-:Y:S02]  /*3150*/  FMNMX.FTZ R6, R19, R6, !PT ;  /* 0x0000000613067209 */ /* 0x000fe40007810000 */
[----:B------:R-:W-:Y:S02]  /*3160*/  ISETP.GT.AND P1, PT, R0, 0x9, PT ;  /* 0x000000090000780c */ /* 0x000fe40003f24270 */
[----:B------:R-:W-:Y:S02]  /*3170*/  FSEL R23, R67, -INF , P0 ;  /* 0xff80000043177808 */ /* 0x000fe40000000000 */
[----:B------:R-:W-:Y:S02]  /*3180*/  ISETP.GT.AND P0, PT, R2, 0x19, PT ;  /* 0x000000190200780c */ /* 0x000fe40003f04270 */
[----:B------:R-:W-:Y:S02]  /*3190*/  FSEL R22, R68, -INF , P6 ;  /* 0xff80000044167808 */ /* 0x000fe40003000000 */
[----:B------:R-:W-:-:S02]  /*31a0*/  FMNMX.FTZ R6, R20, R6, !PT ;  /* 0x0000000614067209 */ /* 0x000fc40007810000 */
[----:B------:R-:W-:Y:S02]  /*31b0*/  FSEL R18, R63, -INF , P1 ;  /* 0xff8000003f127808 */ /* 0x000fe40000800000 */
[C---:B------:R-:W-:Y:S01]  /*31c0*/  ISETP.GT.AND P1, PT, R0.reuse, 0x10, PT ;  /* 0x000000100000780c */ /* 0x040fe20003f24270 */
[----:B------:R-:W-:Y:S01]  /*31d0*/  LDSM.16.MT88.4 R60, [R206] ;  /* 0x00000000ce3c783b */ /* 0x000fe20000004200 */
[----:B------:R-:W-:Y:S02]  /*31e0*/  FSEL R21, R69, -INF , P0 ;  /* 0xff80000045157808 */ /* 0x000fe40000000000 */
[----:B------:R-:W-:Y:S02]  /*31f0*/  ISETP.GT.AND P0, PT, R0, 0x19, PT ;  /* 0x000000190000780c */ /* 0x000fe40003f04270 */
[----:B------:R-:W-:Y:S02]  /*3200*/  ISETP.GT.AND P6, PT, R2, 0x20, PT ;  /* 0x000000200200780c */ /* 0x000fe40003fc4270 */
[----:B------:R-:W-:-:S02]  /*3210*/  FMNMX.FTZ R6, R22, R6, !PT ;  /* 0x0000000616067209 */ /* 0x000fc40007810000 */
[----:B------:R-:W-:Y:S02]  /*3220*/  FSEL R24, R66, -INF , P1 ;  /* 0xff80000042187808 */ /* 0x000fe40000800000 */
[----:B------:R-:W-:Y:S01]  /*3230*/  ISETP.GT.AND P1, PT, R0, 0x18, PT ;  /* 0x000000180000780c */ /* 0x000fe20003f24270 */
[----:B------:R-:W-:Y:S01]  /*3240*/  LDSM.16.MT88.4 R64, [R206+0x1000] ;  /* 0x00100000ce40783b */ /* 0x000fe20000004200 */
[----:B------:R-:W-:Y:S02]  /*3250*/  FSEL R26, R71, -INF , P0 ;  /* 0xff800000471a7808 */ /* 0x000fe40000000000 */
[----:B------:R-:W-:Y:S02]  /*3260*/  ISETP.GT.AND P0, PT, R2, 0x21, PT ;  /* 0x000000210200780c */ /* 0x000fe40003f04270 */
[----:B------:R-:W-:Y:S02]  /*3270*/  FSEL R132, R72, -INF , P6 ;  /* 0xff80000048847808 */ /* 0x000fe40003000000 */
[----:B------:R-:W-:-:S02]  /*3280*/  FMNMX.FTZ R6, R21, R6, !PT ;  /* 0x0000000615067209 */ /* 0x000fc40007810000 */
[----:B------:R-:W-:Y:S02]  /*3290*/  FSEL R25, R70, -INF , P1 ;  /* 0xff80000046197808 */ /* 0x000fe40000800000 */
[----:B------:R-:W-:Y:S02]  /*32a0*/  FMNMX.FTZ R7, R15, R16, !PT ;  /* 0x000000100f077209 */ /* 0x000fe40007810000 */
[----:B------:R-:W-:Y:S02]  /*32b0*/  ISETP.GT.AND P1, PT, R2, 0x28, PT ;  /* 0x000000280200780c */ /* 0x000fe40003f24270 */
[----:B------:R-:W-:Y:S02]  /*32c0*/  FSEL R131, R73, -INF , P0 ;  /* 0xff80000049837808 */ /* 0x000fe40000000000 */
[----:B------:R-:W-:Y:S02]  /*32d0*/  FMNMX.FTZ R6, R132, R6, !PT ;  /* 0x0000000684067209 */ /* 0x000fe40007810000 */
[----:B------:R-:W-:-:S02]  /*32e0*/  FMNMX.FTZ R7, R17, R7, !PT ;  /* 0x0000000711077209 */ /* 0x000fc40007810000 */
[----:B------:R-:W-:Y:S02]  /*32f0*/  ISETP.GT.AND P0, PT, R2, 0x29, PT ;  /* 0x000000290200780c */ /* 0x000fe40003f04270 */
[----:B------:R-:W-:Y:S02]  /*3300*/  FSEL R135, R76, -INF , P1 ;  /* 0xff8000004c877808 */ /* 0x000fe40000800000 */
[----:B------:R-:W-:Y:S02]  /*3310*/  FMNMX.FTZ R6, R131, R6, !PT ;  /* 0x0000000683067209 */ /* 0x000fe40007810000 */
[----:B------:R-:W-:Y:S02]  /*3320*/  ISETP.GT.AND P1, PT, R2, 0x30, PT ;  /* 0x000000300200780c */ /* 0x000fe40003f24270 */
[----:B------:R-:W-:Y:S02]  /*3330*/  FMNMX.FTZ R7, R18, R7, !PT ;  /* 0x0000000712077209 */ /* 0x000fe40007810000 */
[----:B------:R-:W-:-:S02]  /*3340*/  FSEL R136, R77, -INF , P0 ;  /* 0xff8000004d887808 */ /* 0x000fc40000000000 */
[----:B------:R-:W-:Y:S02]  /*3350*/  FMNMX.FTZ R6, R135, R6, !PT ;  /* 0x0000000687067209 */ /* 0x000fe40007810000 */
[----:B------:R-:W-:Y:S02]  /*3360*/  FSEL R230, R80, -INF , P1 ;  /* 0xff80000050e67808 */ /* 0x000fe40000800000 */
[----:B------:R-:W-:Y:S02]  /*3370*/  ISETP.GT.AND P1, PT, R0, 0x20, PT ;  /* 0x000000200000780c */ /* 0x000fe40003f24270 */
[----:B------:R-:W-:Y:S02]  /*3380*/  FMNMX.FTZ R7, R24, R7, !PT ;  /* 0x0000000718077209 */ /* 0x000fe40007810000 */
[----:B------:R-:W-:Y:S02]  /*3390*/  ISETP.GT.AND P0, PT, R2, 0x31, PT ;  /* 0x000000310200780c */ /* 0x000fe40003f04270 */
[----:B------:R-:W-:-:S02]  /*33a0*/  FMNMX.FTZ R6, R136, R6, !PT ;  /* 0x0000000688067209 */ /* 0x000fc40007810000 */
[----:B------:R-:W-:Y:S02]  /*33b0*/  FSEL R133, R74, -INF , P1 ;  /* 0xff8000004a857808 */ /* 0x000fe40000800000 */
[C---:B------:R-:W-:Y:S02]  /*33c0*/  ISETP.GT.AND P6, PT, R2.reuse, 0x38, PT ;  /* 0x000000380200780c */ /* 0x040fe40003fc4270 */
[----:B------:R-:W-:Y:S02]  /*33d0*/  ISETP.GT.AND P1, PT, R2, 0x39, PT ;  /* 0x000000390200780c */ /* 0x000fe40003f24270 */
[----:B------:R-:W-:Y:S02]  /*33e0*/  FMNMX.FTZ R7, R23, R7, !PT ;  /* 0x0000000717077209 */ /* 0x000fe40007810000 */
[----:B------:R-:W-:Y:S02]  /*33f0*/  FSEL R228, R81, -INF , P0 ;  /* 0xff80000051e47808 */ /* 0x000fe40000000000 */
[----:B------:R-:W-:-:S02]  /*3400*/  FMNMX.FTZ R2, R230, R6, !PT ;  /* 0x00000006e6027209 */ /* 0x000fc40007810000 */
[----:B------:R-:W-:Y:S02]  /*3410*/  FMNMX.FTZ R6, R25, R7, !PT ;  /* 0x0000000719067209 */ /* 0x000fe40007810000 */
[----:B------:R-:W-:Y:S02]  /*3420*/  FSEL R221, R84, -INF , P6 ;  /* 0xff80000054dd7808 */ /* 0x000fe40003000000 */
[----:B------:R-:W-:Y:S02]  /*3430*/  FMNMX.FTZ R2, R228, R2, !PT ;  /* 0x00000002e4027209 */ /* 0x000fe40007810000 */
[----:B------:R-:W-:Y:S02]  /*3440*/  ISETP.GT.AND P0, PT, R0, 0x21, PT ;  /* 0x000000210000780c */ /* 0x000fe40003f04270 */
[----:B------:R-:W-:Y:S02]  /*3450*/  FMNMX.FTZ R6, R26, R6, !PT ;  /* 0x000000061a067209 */ /* 0x000fe40007810000 */
[----:B------:R-:W-:-:S02]  /*3460*/  FSEL R222, R85, -INF , P1 ;  /* 0xff80000055de7808 */ /* 0x000fc40000800000 */
[----:B------:R-:W-:Y:S01]  /*3470*/  FMNMX.FTZ R2, R221, R2, !PT ;  /* 0x00000002dd027209 */ /* 0x000fe20007810000 */
[----:B------:R1:W2:Y:S01]  /*3480*/  SHFL.IDX PT, R7, R3, RZ, 0x1c1f ;  /* 0x001c1fff03077589 */ /* 0x0002a200000e0000 */
[----:B------:R-:W-:Y:S02]  /*3490*/  FSEL R134, R75, -INF , P0 ;  /* 0xff8000004b867808 */ /* 0x000fe40000000000 */
[C---:B------:R-:W-:Y:S02]  /*34a0*/  ISETP.GT.AND P1, PT, R0.reuse, 0x28, PT ;  /* 0x000000280000780c */ /* 0x040fe40003f24270 */
[----:B------:R-:W-:Y:S02]  /*34b0*/  FMNMX.FTZ R6, R133, R6, !PT ;  /* 0x0000000685067209 */ /* 0x000fe40007810000 */
[----:B------:R-:W-:Y:S02]  /*34c0*/  ISETP.GT.AND P0, PT, R0, 0x29, PT ;  /* 0x000000290000780c */ /* 0x000fe40003f04270 */
[----:B------:R-:W-:-:S02]  /*34d0*/  FSEL R130, R78, -INF , P1 ;  /* 0xff8000004e827808 */ /* 0x000fc40000800000 */
[----:B------:R-:W-:Y:S02]  /*34e0*/  FSEL R138, R79, -INF , P0 ;  /* 0xff8000004f8a7808 */ /* 0x000fe40000000000 */
[----:B------:R-:W-:Y:S01]  /*34f0*/  ISETP.GT.AND P1, PT, R0, 0x30, PT ;  /* 0x000000300000780c */ /* 0x000fe20003f24270 */
[----:B------:R-:W-:Y:S01]  /*3500*/  LDSM.16.MT88.4 R76, [R205+0x1000] ;  /* 0x00100000cd4c783b */ /* 0x000fe20000004200 */
[----:B-1----:R-:W-:Y:S02]  /*3510*/  FMNMX.FTZ R3, R222, R2, !PT ;  /* 0x00000002de037209 */ /* 0x002fe40007810000 */
[----:B------:R-:W-:-:S03]  /*3520*/  FMNMX.FTZ R2, R134, R6, !PT ;  /* 0x0000000686027209 */ /* 0x000fc60007810000 */
[----:B------:R-:W1:Y:S01]  /*3530*/  SHFL.BFLY PT, R9, R3, 0x2, 0x1f ;  /* 0x0c401f0003097f89 */ /* 0x000e6200000e0000 */
[----:B------:R-:W-:Y:S02]  /*3540*/  FMNMX.FTZ R2, R130, R2, !PT ;  /* 0x0000000282027209 */ /* 0x000fe40007810000 */
[----:B------:R-:W-:Y:S02]  /*3550*/  ISETP.GT.AND P0, PT, R0, 0x31, PT ;  /* 0x000000310000780c */ /* 0x000fe40003f04270 */
[----:B------:R-:W-:Y:S02]  /*3560*/  FSEL R203, R82, -INF , P1 ;  /* 0xff80000052cb7808 */ /* 0x000fe40000800000 */
[----:B------:R-:W-:Y:S02]  /*3570*/  FMNMX.FTZ R2, R138, R2, !PT ;  /* 0x000000028a027209 */ /* 0x000fe40007810000 */
[----:B------:R-:W-:Y:S02]  /*3580*/  FSEL R226, R83, -INF , P0 ;  /* 0xff80000053e27808 */ /* 0x000fe40000000000 */
[----:B------:R-:W-:-:S02]  /*3590*/  ISETP.GT.AND P1, PT, R0, 0x38, PT ;  /* 0x000000380000780c */ /* 0x000fc40003f24270 */
[----:B------:R-:W-:Y:S02]  /*35a0*/  FMNMX.FTZ R2, R203, R2, !PT ;  /* 0x00000002cb027209 */ /* 0x000fe40007810000 */
[----:B------:R-:W-:Y:S02]  /*35b0*/  ISETP.GT.AND P0, PT, R0, 0x39, PT ;  /* 0x000000390000780c */ /* 0x000fe40003f04270 */
[----:B------:R-:W-:Y:S02]  /*35c0*/  FSEL R229, R86, -INF , P1 ;  /* 0xff80000056e57808 */ /* 0x000fe40000800000 */
[----:B------:R-:W-:Y:S01]  /*35d0*/  FMNMX.FTZ R0, R226, R2, !PT ;  /* 0x00000002e2007209 */ /* 0x000fe20007810000 */
[C---:B--2---:R-:W-:Y:S01]  /*35e0*/  IMAD.IADD R7, R4.reuse, 0x1, R7 ;  /* 0x0000000104077824 */ /* 0x044fe200078e0207 */
[----:B------:R-:W-:Y:S01]  /*35f0*/  FSEL R225, R87, -INF , P0 ;  /* 0xff80000057e17808 */ /* 0x000fe20000000000 */
[----:B------:R-:W-:Y:S01]  /*3600*/  IMAD.IADD R6, R4, 0x1, R8 ;  /* 0x0000000104067824 */ /* 0x000fe200078e0208 */
[----:B------:R-:W-:Y:S01]  /*3610*/  FMNMX.FTZ R4, R229, R0, !PT ;  /* 0x00000000e5047209 */ /* 0x000fe20007810000 */
[----:B------:R-:W-:Y:S01]  /*3620*/  LDSM.16.MT88.4 R84, [R205+0x2000] ;  /* 0x00200000cd54783b */ /* 0x000fe20000004200 */
[----:B-1----:R-:W-:-:S02]  /*3630*/  FMNMX.FTZ R3, R3, R9, !PT ;  /* 0x0000000903037209 */ /* 0x002fc40007810000 */
[----:B------:R-:W-:Y:S02]  /*3640*/  FMNMX.FTZ R4, R225, R4, !PT ;  /* 0x00000004e1047209 */ /* 0x000fe40007810000 */
[C---:B------:R-:W-:Y:S02]  /*3650*/  IMNMX R2, R5.reuse, R7, PT ;  /* 0x0000000705027217 */ /* 0x040fe40003800200 */
[----:B------:R-:W-:Y:S02]  /*3660*/  IMNMX R0, R5, R6, PT ;  /* 0x0000000605007217 */ /* 0x000fe40003800200 */
[----:B------:R-:W1:Y:S01]  /*3670*/  SHFL.BFLY PT, R5, R4, 0x2, 0x1f ;  /* 0x0c401f0004057f89 */ /* 0x000e6200000e0000 */
[----:B------:R-:W-:-:S03]  /*3680*/  ISETP.GT.AND P0, PT, R2, 0x8, PT ;  /* 0x000000080200780c */ /* 0x000fc60003f04270 */
[----:B------:R-:W2:Y:S01]  /*3690*/  SHFL.BFLY PT, R6, R3, 0x1, 0x1f ;  /* 0x0c201f0003067f89 */ /* 0x000ea200000e0000 */
[----:B------:R-:W-:Y:S02]  /*36a0*/  FSEL R72, R88, -INF , P0 ;  /* 0xff80000058487808 */ /* 0x000fe40000000000 */
[----:B------:R-:W-:-:S04]  /*36b0*/  ISETP.GT.AND P0, PT, R0, 0x1, PT ;  /* 0x000000010000780c */ /* 0x000fc80003f04270 */
[----:B------:R-:W-:Y:S02]  /*36c0*/  FSEL R75, R99, -INF , P0 ;  /* 0xff800000634b7808 */ /* 0x000fe40000000000 */
[----:B------:R-:W-:-:S04]  /*36d0*/  ISETP.GT.AND P0, PT, R0, 0x8, PT ;  /* 0x000000080000780c */ /* 0x000fc80003f04270 */
[----:B------:R-:W-:Y:S02]  /*36e0*/  FSEL R80, R90, -INF , P0 ;  /* 0xff8000005a507808 */ /* 0x000fe40000000000 */
[----:B------:R-:W-:Y:S02]  /*36f0*/  ISETP.GT.AND P0, PT, R0, 0x11, PT ;  /* 0x000000110000780c */ /* 0x000fe40003f04270 */
[C---:B------:R-:W-:Y:S02]  /*3700*/  ISETP.GT.AND P1, PT, R2.reuse, 0x1, PT ;  /* 0x000000010200780c */ /* 0x040fe40003f24270 */
[----:B------:R-:W-:Y:S02]  /*3710*/  FSEL R103, R59, -INF , P0 ;  /* 0xff8000003b677808 */ /* 0x000fe40000000000 */
[----:B------:R-:W-:Y:S02]  /*3720*/  ISETP.GT.AND P0, PT, R2, 0x19, PT ;  /* 0x000000190200780c */ /* 0x000fe40003f04270 */
[----:B------:R-:W-:-:S02]  /*3730*/  FSEL R40, R97, -INF , P1 ;  /* 0xff80000061287808 */ /* 0x000fc40000800000 */
[----:B-1----:R-:W-:Y:S02]  /*3740*/  FMNMX.FTZ R4, R4, R5, !PT ;  /* 0x0000000504047209 */ /* 0x002fe40007810000 */
[C---:B------:R-:W-:Y:S02]  /*3750*/  ISETP.GT.AND P1, PT, R0.reuse, RZ, PT ;  /* 0x000000ff0000720c */ /* 0x040fe40003f24270 */
[----:B------:R-:W-:Y:S02]  /*3760*/  FSEL R101, R53, -INF , P0 ;  /* 0xff80000035657808 */ /* 0x000fe40000000000 */
[----:B--2---:R-:W-:Y:S02]  /*3770*/  FMNMX.FTZ R143, R3, R6, !PT ;  /* 0x00000006038f7209 */ /* 0x004fe40007810000 */
[----:B------:R-:W-:Y:S01]  /*3780*/  ISETP.GT.AND P0, PT, R0, 0x19, PT ;  /* 0x000000190000780c */ /* 0x000fe20003f04270 */
[----:B------:R-:W1:Y:S01]  /*3790*/  SHFL.BFLY PT, R6, R4, 0x1, 0x1f ;  /* 0x0c201f0004067f89 */ /* 0x000e6200000e0000 */
[----:B------:R-:W-:Y:S01]  /*37a0*/  FSEL R74, R98, -INF , P1 ;  /* 0xff800000624a7808 */ /* 0x000fe20000800000 */
[----:B------:R-:W-:Y:S01]  /*37b0*/  FMUL.FTZ R3, R143, c[0x0][0x2d0] ;  /* 0x0000b4008f037a20 */ /* 0x000fe20000410000 */
[----:B------:R-:W-:-:S02]  /*37c0*/  ISETP.GT.AND P1, PT, R2, 0x11, PT ;  /* 0x000000110200780c */ /* 0x000fc40003f24270 */
[----:B------:R-:W-:Y:S02]  /*37d0*/  FSEL R125, R55, -INF , P0 ;  /* 0xff800000377d7808 */ /* 0x000fe40000000000 */
[----:B------:R-:W-:Y:S02]  /*37e0*/  FSETP.NEU.FTZ.AND P0, PT, R143, -INF , PT ;  /* 0xff8000008f00780b */ /* 0x000fe40003f1d000 */
[----:B------:R-:W-:Y:S02]  /*37f0*/  FSEL R83, R57, -INF , P1 ;  /* 0xff80000039537808 */ /* 0x000fe40000800000 */
[----:B------:R-:W-:Y:S02]  /*3800*/  ISETP.GT.AND P1, PT, R0, 0x10, PT ;  /* 0x000000100000780c */ /* 0x000fe40003f24270 */
[----:B------:R-:W-:Y:S02]  /*3810*/  FSEL R12, R3, RZ, P0 ;  /* 0x000000ff030c7208 */ /* 0x000fe40000000000 */
[----:B------:R-:W-:-:S02]  /*3820*/  ISETP.GT.AND P6, PT, R2, RZ, PT ;  /* 0x000000ff0200720c */ /* 0x000fc40003fc4270 */
[----:B------:R-:W-:Y:S01]  /*3830*/  FSEL R102, R58, -INF , P1 ;  /* 0xff8000003a667808 */ /* 0x000fe20000800000 */
[----:B------:R-:W-:Y:S01]  /*3840*/  FFMA.FTZ R3, R10, c[0x0][0x2d0], -R12 ;  /* 0x0000b4000a037a23 */ /* 0x000fe2000001080c */
[----:B------:R-:W-:Y:S02]  /*3850*/  ISETP.GT.AND P1, PT, R0, 0x18, PT ;  /* 0x000000180000780c */ /* 0x000fe40003f24270 */
[----:B------:R-:W-:Y:S01]  /*3860*/  FSEL R7, R96, -INF , P6 ;  /* 0xff80000060077808 */ /* 0x000fe20003000000 */
[----:B------:R2:W-:Y:S01]  /*3870*/  MUFU.EX2 R251, R3 ;  /* 0x0000000300fb7308 */ /* 0x0005e20000000800 */
[----:B------:R-:W-:Y:S02]  /*3880*/  ISETP.GT.AND P6, PT, R2, 0x9, PT ;  /* 0x000000090200780c */ /* 0x000fe40003fc4270 */
[----:B------:R-:W-:Y:S02]  /*3890*/  FSEL R124, R54, -INF , P1 ;  /* 0xff800000367c7808 */ /* 0x000fe40000800000 */
[----:B------:R-:W-:-:S02]  /*38a0*/  ISETP.GT.AND P1, PT, R2, 0x21, PT ;  /* 0x000000210200780c */ /* 0x000fc40003f24270 */
[----:B------:R-:W-:Y:S02]  /*38b0*/  FMNMX.FTZ R5, R7, R40, !PT ;  /* 0x0000002807057209 */ /* 0x000fe40007810000 */
[----:B------:R-:W-:Y:S02]  /*38c0*/  FSEL R73, R89, -INF , P6 ;  /* 0xff80000059497808 */ /* 0x000fe40003000000 */
[----:B------:R-:W-:Y:S02]  /*38d0*/  ISETP.GT.AND P6, PT, R2, 0x10, PT ;  /* 0x000000100200780c */ /* 0x000fe40003fc4270 */
[----:B------:R-:W-:Y:S01]  /*38e0*/  FSEL R127, R45, -INF , P1 ;  /* 0xff8000002d7f7808 */ /* 0x000fe20000800000 */
[----:B--2---:R-:W-:Y:S01]  /*38f0*/  FFMA.FTZ R3, R11, c[0x0][0x2d0], -R12 ;  /* 0x0000b4000b037a23 */ /* 0x004fe2000001080c */
[----:B------:R-:W-:Y:S02]  /*3900*/  ISETP.GT.AND P1, PT, R0, 0x21, PT ;  /* 0x000000210000780c */ /* 0x000fe40003f24270 */
[----:B------:R-:W-:Y:S01]  /*3910*/  ISETP.GT.AND P0, PT, R2, 0x28, PT ;  /* 0x000000280200780c */ /* 0x000fe20003f04270 */
[----:B------:R2:W3:Y:S01]  /*3920*/  MUFU.EX2 R249, R3 ;  /* 0x0000000300f97308 */ /* 0x0004e20000000800 */
[----:B------:R-:W-:-:S02]  /*3930*/  FSEL R82, R56, -INF , P6 ;  /* 0xff80000038527808 */ /* 0x000fc40003000000 */
[----:B-1----:R-:W-:Y:S01]  /*3940*/  FMNMX.FTZ R142, R4, R6, !PT ;  /* 0x00000006048e7209 */ /* 0x002fe20007810000 */
[----:B------:R-:W-:Y:S01]  /*3950*/  FFMA.FTZ R4, R13, c[0x0][0x2d0], -R12 ;  /* 0x0000b4000d047a23 */ /* 0x000fe2000001080c */
[----:B------:R-:W-:Y:S01]  /*3960*/  ISETP.GT.AND P6, PT, R0, 0x9, PT ;  /* 0x000000090000780c */ /* 0x000fe20003fc4270 */
[----:B------:R-:W-:Y:S01]  /*3970*/  LDSM.16.MT88.4 R56, [R205] ;  /* 0x00000000cd38783b */ /* 0x000fe20000004200 */
[----:B------:R-:W-:Y:S02]  /*3980*/  FSEL R139, R47, -INF , P1 ;  /* 0xff8000002f8b7808 */ /* 0x000fe40000800000 */
[----:B------:R-:W-:Y:S02]  /*3990*/  FSEL R128, R28, -INF , P0 ;  /* 0xff8000001c807808 */ /* 0x000fe40000000000 */
[----:B------:R-:W-:Y:S02]  /*39a0*/  ISETP.GT.AND P1, PT, R2, 0x29, PT ;  /* 0x000000290200780c */ /* 0x000fe40003f24270 */
[----:B--2---:R-:W-:-:S02]  /*39b0*/  FMNMX.FTZ R3, R72, R5, !PT ;  /* 0x0000000548037209 */ /* 0x004fc40007810000 */
[----:B------:R-:W-:Y:S02]  /*39c0*/  ISETP.GT.AND P0, PT, R0, 0x28, PT ;  /* 0x000000280000780c */ /* 0x000fe40003f04270 */
[----:B------:R-:W-:Y:S01]  /*39d0*/  FMNMX.FTZ R3, R73, R3, !PT ;  /* 0x0000000349037209 */ /* 0x000fe20007810000 */
[----:B------:R1:W-:Y:S01]  /*39e0*/  MUFU.EX2 R248, R4 ;  /* 0x0000000400f87308 */ /* 0x0003e20000000800 */
[----:B------:R-:W-:Y:S02]  /*39f0*/  FSEL R81, R91, -INF , P6 ;  /* 0xff8000005b517808 */ /* 0x000fe40003000000 */
[----:B------:R-:W-:Y:S02]  /*3a00*/  ISETP.GT.AND P6, PT, R2, 0x18, PT ;  /* 0x000000180200780c */ /* 0x000fe40003fc4270 */
[----:B------:R-:W-:Y:S01]  /*3a10*/  FSEL R129, R29, -INF , P1 ;  /* 0xff8000001d817808 */ /* 0x000fe20000800000 */
[----:B------:R-:W-:Y:S01]  /*3a20*/  FFMA.FTZ R5, R14, c[0x0][0x2d0], -R12 ;  /* 0x0000b4000e057a23 */ /* 0x000fe2000001080c */
[----:B------:R-:W-:Y:S01]  /*3a30*/  FSEL R147, R30, -INF , P0 ;  /* 0xff8000001e937808 */ /* 0x000fe20000000000 */
[----:B------:R-:W-:Y:S01]  /*3a40*/  LDSM.16.MT88.4 R88, [R206+0x2400] ;  /* 0x00240000ce58783b */ /* 0x000fe20000004200 */
[----:B------:R-:W-:-:S02]  /*3a50*/  ISETP.GT.AND P1, PT, R0, 0x29, PT ;  /* 0x000000290000780c */ /* 0x000fc40003f24270 */
[----:B------:R-:W-:Y:S02]  /*3a60*/  ISETP.GT.AND P0, PT, R2, 0x31, PT ;  /* 0x000000310200780c */ /* 0x000fe40003f04270 */
[----:B-1----:R-:W-:Y:S01]  /*3a70*/  FMNMX.FTZ R4, R82, R3, !PT ;  /* 0x0000000352047209 */ /* 0x002fe20007810000 */
[----:B------:R-:W-:Y:S01]  /*3a80*/  FMUL.FTZ R3, R142, c[0x0][0x2d0] ;  /* 0x0000b4008e037a20 */ /* 0x000fe20000410000 */
[----:B------:R-:W-:Y:S02]  /*3a90*/  FSEL R100, R52, -INF , P6 ;  /* 0xff80000034647808 */ /* 0x000fe40003000000 */
[----:B------:R-:W-:Y:S02]  /*3aa0*/  FMNMX.FTZ R4, R83, R4, !PT ;  /* 0x0000000453047209 */ /* 0x000fe40007810000 */
[----:B------:R-:W-:Y:S02]  /*3ab0*/  FSEL R148, R31, -INF , P1 ;  /* 0xff8000001f947808 */ /* 0x000fe40000800000 */
[----:B------:R-:W-:Y:S01]  /*3ac0*/  FSEL R194, R33, -INF , P0 ;  /* 0xff80000021c27808 */ /* 0x000fe20000000000 */
[----:B------:R1:W2:Y:S01]  /*3ad0*/  MUFU.EX2 R250, R5 ;  /* 0x0000000500fa7308 */ /* 0x0002a20000000800 */
[----:B------:R-:W-:Y:S01]  /*3ae0*/  ISETP.GT.AND P1, PT, R2, 0x30, PT ;  /* 0x000000300200780c */ /* 0x000fe20003f24270 */
[----:B------:R-:W-:Y:S01]  /*3af0*/  LDSM.16.MT88.4 R28, [R205+0x1400] ;  /* 0x00140000cd1c783b */ /* 0x000fe20000004200 */
[----:B------:R-:W-:-:S02]  /*3b00*/  FSETP.NEU.FTZ.AND P0, PT, R142, -INF , PT ;  /* 0xff8000008e00780b */ /* 0x000fc40003f1d000 */
[----:B------:R-:W-:Y:S02]  /*3b10*/  ISETP.GT.AND P6, PT, R2, 0x20, PT ;  /* 0x000000200200780c */ /* 0x000fe40003fc4270 */
[----:B------:R-:W-:Y:S02]  /*3b20*/  FMNMX.FTZ R4, R100, R4, !PT ;  /* 0x0000000464047209 */ /* 0x000fe40007810000 */
[----:B------:R-:W-:Y:S02]  /*3b30*/  FSEL R186, R32, -INF , P1 ;  /* 0xff80000020ba7808 */ /* 0x000fe40000800000 */
[----:B------:R-:W-:Y:S02]  /*3b40*/  FSEL R3, R3, RZ, P0 ;  /* 0x000000ff03037208 */ /* 0x000fe40000000000 */
[C---:B------:R-:W-:Y:S02]  /*3b50*/  ISETP.GT.AND P1, PT, R2.reuse, 0x38, PT ;  /* 0x000000380200780c */ /* 0x040fe40003f24270 */
[----:B------:R-:W-:-:S02]  /*3b60*/  ISETP.GT.AND P0, PT, R2, 0x39, PT ;  /* 0x000000390200780c */ /* 0x000fc40003f04270 */
[----:B------:R-:W-:Y:S02]  /*3b70*/  FSEL R126, R44, -INF , P6 ;  /* 0xff8000002c7e7808 */ /* 0x000fe40003000000 */
[----:B------:R-:W-:Y:S02]  /*3b80*/  FMNMX.FTZ R2, R101, R4, !PT ;  /* 0x0000000465027209 */ /* 0x000fe40007810000 */
[----:B-1----:R-:W-:Y:S02]  /*3b90*/  FMNMX.FTZ R5, R74, R75, !PT ;  /* 0x0000004b4a057209 */ /* 0x002fe40007810000 */
[----:B------:R-:W-:Y:S02]  /*3ba0*/  FMNMX.FTZ R2, R126, R2, !PT ;  /* 0x000000027e027209 */ /* 0x000fe40007810000 */
[----:B------:R-:W-:Y:S02]  /*3bb0*/  FMNMX.FTZ R5, R80, R5, !PT ;  /* 0x0000000550057209 */ /* 0x000fe40007810000 */
[----:B------:R-:W-:-:S02]  /*3bc0*/  FMNMX.FTZ R2, R127, R2, !PT ;  /* 0x000000027f027209 */ /* 0x000fc40007810000 */
[----:B------:R-:W-:Y:S02]  /*3bd0*/  FMNMX.FTZ R5, R81, R5, !PT ;  /* 0x0000000551057209 */ /* 0x000fe40007810000 */
[----:B------:R-:W-:Y:S02]  /*3be0*/  FMNMX.FTZ R2, R128, R2, !PT ;  /* 0x0000000280027209 */ /* 0x000fe40007810000 */
[----:B------:R-:W-:Y:S01]  /*3bf0*/  FMNMX.FTZ R5, R102, R5, !PT ;  /* 0x0000000566057209 */ /* 0x000fe20007810000 */
[----:B------:R-:W-:Y:S01]  /*3c00*/  FFMA.FTZ R4, R16, c[0x0][0x2d0], -R3 ;  /* 0x0000b40010047a23 */ /* 0x000fe20000010803 */
[----:B------:R-:W-:Y:S02]  /*3c10*/  FMNMX.FTZ R2, R129, R2, !PT ;  /* 0x0000000281027209 */ /* 0x000fe40007810000 */
[----:B------:R-:W-:Y:S01]  /*3c20*/  FMNMX.FTZ R5, R103, R5, !PT ;  /* 0x0000000567057209 */ /* 0x000fe20007810000 */
[----:B------:R1:W-:Y:S01]  /*3c30*/  MUFU.EX2 R246, R4 ;  /* 0x0000000400f67308 */ /* 0x0003e20000000800 */
[----:B------:R-:W-:-:S02]  /*3c40*/  FMNMX.FTZ R2, R186, R2, !PT ;  /* 0x00000002ba027209 */ /* 0x000fc40007810000 */
[----:B------:R-:W-:Y:S02]  /*3c50*/  ISETP.GT.AND P6, PT, R0, 0x20, PT ;  /* 0x000000200000780c */ /* 0x000fe40003fc4270 */
[----:B------:R-:W-:Y:S01]  /*3c60*/  FMNMX.FTZ R5, R124, R5, !PT ;  /* 0x000000057c057209 */ /* 0x000fe20007810000 */
[--C-:B------:R-:W-:Y:S01]  /*3c70*/  FFMA.FTZ R6, R15, c[0x0][0x2d0], -R3.reuse ;  /* 0x0000b4000f067a23 */ /* 0x100fe20000010803 */
[----:B------:R-:W-:Y:S02]  /*3c80*/  FSEL R15, R48, -INF , P1 ;  /* 0xff800000300f7808 */ /* 0x000fe40000800000 */
[----:B------:R-:W-:Y:S02]  /*3c90*/  FMNMX.FTZ R2, R194, R2, !PT ;  /* 0x00000002c2027209 */ /* 0x000fe40007810000 */
[----:B------:R-:W-:Y:S02]  /*3ca0*/  FSEL R137, R46, -INF , P6 ;  /* 0xff8000002e897808 */ /* 0x000fe40003000000 */
[----:B------:R-:W-:Y:S01]  /*3cb0*/  FMNMX.FTZ R5, R125, R5, !PT ;  /* 0x000000057d057209 */ /* 0x000fe20007810000 */
[----:B-1----:R-:W-:Y:S01]  /*3cc0*/  FFMA.FTZ R4, R17, c[0x0][0x2d0], -R3 ;  /* 0x0000b40011047a23 */ /* 0x002fe20000010803 */
[----:B------:R-:W-:-:S03]  /*3cd0*/  FSEL R14, R49, -INF , P0 ;  /* 0xff800000310e7808 */ /* 0x000fc60000000000 */
[----:B------:R1:W-:Y:S01]  /*3ce0*/  MUFU.EX2 R244, R4 ;  /* 0x0000000400f47308 */ /* 0x0003e20000000800 */
[----:B------:R-:W-:Y:S02]  /*3cf0*/  FMNMX.FTZ R2, R15, R2, !PT ;  /* 0x000000020f027209 */ /* 0x000fe40007810000 */
[----:B------:R-:W-:-:S04]  /*3d00*/  FMNMX.FTZ R5, R137, R5, !PT ;  /* 0x0000000589057209 */ /* 0x000fc80007810000 */
[----:B------:R-:W-:Y:S01]  /*3d10*/  FMNMX.FTZ R5, R139, R5, !PT ;  /* 0x000000058b057209 */ /* 0x000fe20007810000 */
[----:B-1----:R-:W-:-:S04]  /*3d20*/  FFMA.FTZ R4, R18, c[0x0][0x2d0], -R3 ;  /* 0x0000b40012047a23 */ /* 0x002fc80000010803 */
[----:B------:R1:W-:Y:S01]  /*3d30*/  MUFU.EX2 R245, R4 ;  /* 0x0000000400f57308 */ /* 0x0003e20000000800 */
[C---:B------:R-:W-:Y:S02]  /*3d40*/  ISETP.GT.AND P1, PT, R0.reuse, 0x30, PT ;  /* 0x000000300000780c */ /* 0x040fe40003f24270 */
[----:B------:R-:W-:-:S05]  /*3d50*/  ISETP.GT.AND P0, PT, R0, 0x31, PT ;  /* 0x000000310000780c */ /* 0x000fca0003f04270 */
[----:B------:R4:W5:Y:S01]  /*3d60*/  MUFU.EX2 R247, R6 ;  /* 0x0000000600f77308 */ /* 0x0009620000000800 */
[----:B-1----:R-:W-:Y:S02]  /*3d70*/  FMNMX.FTZ R4, R14, R2, !PT ;  /* 0x000000020e047209 */ /* 0x002fe40007810000 */
[----:B------:R-:W-:Y:S02]  /*3d80*/  FMNMX.FTZ R2, R147, R5, !PT ;  /* 0x0000000593027209 */ /* 0x000fe40007810000 */
[----:B------:R-:W-:Y:S01]  /*3d90*/  FSEL R196, R34, -INF , P1 ;  /* 0xff80000022c47808 */ /* 0x000fe20000800000 */
[----:B----4-:R-:W1:Y:S01]  /*3da0*/  SHFL.BFLY PT, R6, R4, 0x2, 0x1f ;  /* 0x0c401f0004067f89 */ /* 0x010e6200000e0000 */
[----:B------:R-:W-:Y:S02]  /*3db0*/  FMNMX.FTZ R2, R148, R2, !PT ;  /* 0x0000000294027209 */ /* 0x000fe40007810000 */
[----:B------:R-:W-:Y:S02]  /*3dc0*/  FSEL R201, R35, -INF , P0 ;  /* 0xff80000023c97808 */ /* 0x000fe40000000000 */
[----:B------:R-:W-:Y:S01]  /*3dd0*/  ISETP.GT.AND P1, PT, R0, 0x38, PT ;  /* 0x000000380000780c */ /* 0x000fe20003f24270 */
[----:B------:R-:W-:Y:S01]  /*3de0*/  FFMA.FTZ R5, R19, c[0x0][0x2d0], -R12 ;  /* 0x0000b40013057a23 */ /* 0x000fe2000001080c */
[----:B------:R-:W-:Y:S01]  /*3df0*/  FMNMX.FTZ R2, R196, R2, !PT ;  /* 0x00000002c4027209 */ /* 0x000fe20007810000 */
[----:B------:R-:W-:Y:S01]  /*3e00*/  LDSM.16.MT88.4 R32, [R205+0x400] ;  /* 0x00040000cd20783b */ /* 0x000fe20000004200 */
[----:B------:R-:W-:-:S02]  /*3e10*/  ISETP.GT.AND P0, PT, R0, 0x39, PT ;  /* 0x000000390000780c */ /* 0x000fc40003f04270 */
[----:B------:R-:W-:Y:S02]  /*3e20*/  FSEL R200, R50, -INF , P1 ;  /* 0xff80000032c87808 */ /* 0x000fe40000800000 */
[----:B------:R-:W-:Y:S02]  /*3e30*/  FMNMX.FTZ R2, R201, R2, !PT ;  /* 0x00000002c9027209 */ /* 0x000fe40007810000 */
[----:B------:R-:W-:Y:S02]  /*3e40*/  FSEL R202, R51, -INF , P0 ;  /* 0xff80000033ca7808 */ /* 0x000fe40000000000 */
[----:B------:R-:W-:-:S04]  /*3e50*/  FMNMX.FTZ R2, R200, R2, !PT ;  /* 0x00000002c8027209 */ /* 0x000fc80007810000 */
[----:B------:R-:W-:Y:S01]  /*3e60*/  FMNMX.FTZ R2, R202, R2, !PT ;  /* 0x00000002ca027209 */ /* 0x000fe20007810000 */
[----:B------:R4:W-:Y:S01]  /*3e70*/  MUFU.EX2 R240, R5 ;  /* 0x0000000500f07308 */ /* 0x0009e20000000800 */
[----:B-1----:R-:W-:-:S05]  /*3e80*/  FMNMX.FTZ R0, R4, R6, !PT ;  /* 0x0000000604007209 */ /* 0x002fca0007810000 */
[----:B------:R-:W1:Y:S04]  /*3e90*/  SHFL.BFLY PT, R6, R0, 0x1, 0x1f ;  /* 0x0c201f0000067f89 */ /* 0x000e6800000e0000 */
[----:B----4-:R-:W4:Y:S01]  /*3ea0*/  SHFL.BFLY PT, R5, R2, 0x2, 0x1f ;  /* 0x0c401f0002057f89 */ /* 0x010f2200000e0000 */
[----:B------:R-:W-:-:S04]  /*3eb0*/  FFMA.FTZ R4, R20, c[0x0][0x2d0], -R12 ;  /* 0x0000b40014047a23 */ /* 0x000fc8000001080c */
[----:B------:R2:W-:Y:S01]  /*3ec0*/  MUFU.EX2 R241, R4 ;  /* 0x0000000400f17308 */ /* 0x0005e20000000800 */
[----:B-1----:R-:W-:Y:S01]  /*3ed0*/  FMNMX.FTZ R145, R0, R6, !PT ;  /* 0x0000000600917209 */ /* 0x002fe20007810000 */
[----:B--2---:R-:W-:Y:S01]  /*3ee0*/  FFMA.FTZ R4, R22, c[0x0][0x2d0], -R12 ;  /* 0x0000b40016047a23 */ /* 0x004fe2000001080c */
[----:B----4-:R-:W-:-:S05]  /*3ef0*/  FMNMX.FTZ R2, R2, R5, !PT ;  /* 0x0000000502027209 */ /* 0x010fca0007810000 */
[----:B------:R1:W-:Y:S01]  /*3f00*/  MUFU.EX2 R242, R4 ;  /* 0x0000000400f27308 */ /* 0x0003e20000000800 */
[----:B------:R-:W2:Y:S01]  /*3f10*/  SHFL.BFLY PT, R6, R2, 0x1, 0x1f ;  /* 0x0c201f0002067f89 */ /* 0x000ea200000e0000 */
[----:B------:R-:W-:Y:S02]  /*3f20*/  FFMA.FTZ R0, R25, c[0x0][0x2d0], -R3 ;  /* 0x0000b40019007a23 */ /* 0x000fe40000010803 */
[----:B-1----:R-:W-:-:S04]  /*3f30*/  FFMA.FTZ R4, R21, c[0x0][0x2d0], -R12 ;  /* 0x0000b40015047a23 */ /* 0x002fc8000001080c */
[----:B------:R1:W-:Y:S01]  /*3f40*/  MUFU.EX2 R243, R4 ;  /* 0x0000000400f37308 */ /* 0x0003e20000000800 */
[C---:B------:R-:W-:Y:S01]  /*3f50*/  FMUL.FTZ R5, R145.reuse, c[0x0][0x2d0] ;  /* 0x0000b40091057a20 */ /* 0x040fe20000410000 */
[----:B------:R-:W-:Y:S01]  /*3f60*/  FSETP.NEU.FTZ.AND P0, PT, R145, -INF , PT ;  /* 0xff8000009100780b */ /* 0x000fe20003f1d000 */
[----:B-1----:R-:W-:-:S05]  /*3f70*/  FFMA.FTZ R4, R24, c[0x0][0x2d0], -R3 ;  /* 0x0000b40018047a23 */ /* 0x002fca0000010803 */
[----:B------:R1:W-:Y:S01]  /*3f80*/  MUFU.EX2 R236, R4 ;  /* 0x0000000400ec7308 */ /* 0x0003e20000000800 */
[----:B---3--:R-:W-:Y:S02]  /*3f90*/  F2FP.BF16.PACK_AB R8, R249, R251 ;  /* 0x000000fbf908723e */ /* 0x008fe400000010ff */
[----:B------:R-:W-:-:S05]  /*3fa0*/  F2FP.BF16.PACK_AB R10, R250, R248 ;  /* 0x000000f8fa0a723e */ /* 0x000fca00000010ff */
[----:B------:R3:W-:Y:S01]  /*3fb0*/  MUFU.EX2 R237, R0 ;  /* 0x0000000000ed7308 */ /* 0x0007e20000000800 */
[----:B-1----:R-:W-:Y:S01]  /*3fc0*/  FFMA.FTZ R4, R23, c[0x0][0x2d0], -R3 ;  /* 0x0000b40017047a23 */ /* 0x002fe20000010803 */
[----:B-----5:R-:W-:Y:S01]  /*3fd0*/  F2FP.BF16.PACK_AB R9, R246, R247 ;  /* 0x000000f7f609723e */ /* 0x020fe200000010ff */
[----:B------:R-:W1:Y:S05]  /*3fe0*/  LDSM.16.MT88.4 R20, [R206+0x1400] ;  /* 0x00140000ce14783b */ /* 0x000e6a0000004200 */
[----:B------:R4:W5:Y:S01]  /*3ff0*/  MUFU.EX2 R238, R4 ;  /* 0x0000000400ee7308 */ /* 0x0009620000000800 */
[----:B---3--:R-:W-:Y:S02]  /*4000*/  FSEL R0, R5, RZ, P0 ;  /* 0x000000ff05007208 */ /* 0x008fe40000000000 */
[----:B------:R-:W-:-:S02]  /*4010*/  F2FP.BF16.PACK_AB R11, R245, R244 ;  /* 0x000000f4f50b723e */ /* 0x000fc400000010ff */
[----:B--2---:R-:W-:Y:S01]  /*4020*/  FMNMX.FTZ R144, R2, R6, !PT ;  /* 0x0000000602907209 */ /* 0x004fe20007810000 */
[----:B----4-:R-:W-:-:S04]  /*4030*/  FFMA.FTZ R4, R26, c[0x0][0x2d0], -R3 ;  /* 0x0000b4001a047a23 */ /* 0x010fc80000010803 */
[C---:B------:R-:W-:Y:S01]  /*4040*/  HMMA.16816.F32.BF16 R120, R8.reuse, R56, RZ ;  /* 0x000000380878723c */ /* 0x040fe200000418ff */
[C---:B------:R-:W-:Y:S01]  /*4050*/  FMUL.FTZ R2, R144.reuse, c[0x0][0x2d0] ;  /* 0x0000b40090027a20 */ /* 0x040fe20000410000 */
[----:B------:R-:W-:Y:S01]  /*4060*/  FSETP.NEU.FTZ.AND P0, PT, R144, -INF , PT ;  /* 0xff8000009000780b */ /* 0x000fe20003f1d000 */
[----:B------:R2:W3:Y:S01]  /*4070*/  MUFU.EX2 R239, R4 ;  /* 0x0000000400ef7308 */ /* 0x0004e20000000800 */
[----:B------:R-:W4:Y:S04]  /*4080*/  LDSM.16.MT88.4 R24, [R205+0x2400] ;  /* 0x00240000cd18783b */ /* 0x000f280000004200 */
[----:B------:R-:W-:Y:S01]  /*4090*/  HMMA.16816.F32.BF16 R116, R8, R60, RZ ;  /* 0x0000003c0874723c */ /* 0x000fe200000418ff */
[----:B--2---:R-:W-:-:S07]  /*40a0*/  FFMA.FTZ R4, R7, c[0x0][0x2d0], -R0 ;  /* 0x0000b40007047a23 */ /* 0x004fce0000010800 */
[C---:B------:R-:W-:Y:S01]  /*40b0*/  HMMA.16816.F32.BF16 R112, R8.reuse, R76, RZ ;  /* 0x0000004c0870723c */ /* 0x040fe200000418ff */
[----:B------:R2:W-:Y:S07]  /*40c0*/  MUFU.EX2 R235, R4 ;  /* 0x0000000400eb7308 */ /* 0x0005ee0000000800 */
[----:B------:R-:W-:Y:S01]  /*40d0*/  HMMA.16816.F32.BF16 R108, R8, R64, RZ ;  /* 0x00000040086c723c */ /* 0x000fe200000418ff */
[----:B------:R-:W-:-:S07]  /*40e0*/  FSEL R2, R2, RZ, P0 ;  /* 0x000000ff02027208 */ /* 0x000fce0000000000 */
[----:B------:R-:W-:Y:S01]  /*40f0*/  HMMA.16816.F32.BF16 R104, R8, R84, RZ ;  /* 0x000000540868723c */ /* 0x000fe200000418ff */
[----:B--2---:R-:W-:-:S07]  /*4100*/  FFMA.FTZ R4, R40, c[0x0][0x2d0], -R0 ;  /* 0x0000b40028047a23 */ /* 0x004fce0000010800 */
[C---:B------:R-:W-:Y:S08]  /*4110*/  HMMA.16816.F32.BF16 R96, R8.reuse, R92, RZ ;  /* 0x0000005c0860723c */ /* 0x040ff000000418ff */
[C---:B------:R-:W-:Y:S08]  /*4120*/  HMMA.16816.F32.BF16 R68, R8.reuse, R58, RZ ;  /* 0x0000003a0844723c */ /* 0x040ff000000418ff */
[C---:B------:R-:W-:Y:S08]  /*4130*/  HMMA.16816.F32.BF16 R52, R8.reuse, R62, RZ ;  /* 0x0000003e0834723c */ /* 0x040ff000000418ff */
[C---:B------:R-:W-:Y:S08]  /*4140*/  HMMA.16816.F32.BF16 R48, R8.reuse, R78, RZ ;  /* 0x0000004e0830723c */ /* 0x040ff000000418ff */
[C---:B------:R-:W-:Y:S08]  /*4150*/  HMMA.16816.F32.BF16 R44, R8.reuse, R66, RZ ;  /* 0x00000042082c723c */ /* 0x040ff000000418ff */
[C---:B------:R-:W-:Y:S08]  /*4160*/  HMMA.16816.F32.BF16 R40, R8.reuse, R86, RZ ;  /* 0x000000560828723c */ /* 0x040ff000000418ff */
[----:B------:R-:W-:Y:S07]  /*4170*/  HMMA.16816.F32.BF16 R16, R8, R94, RZ ;  /* 0x0000005e0810723c */ /* 0x000fee00000418ff */
[----:B------:R-:W-:-:S04]  /*4180*/  FFMA.FTZ R8, R72, c[0x0][0x2d0], -R0 ;  /* 0x0000b40048087a23 */ /* 0x000fc80000010800 */
[----:B------:R2:W-:Y:S02]  /*4190*/  MUFU.EX2 R233, R8 ;  /* 0x0000000800e97308 */ /* 0x0005e40000000800 */
[----:B--2---:R-:W-:-:S06]  /*41a0*/  FFMA.FTZ R8, R73, c[0x0][0x2d0], -R0 ;  /* 0x0000b40049087a23 */ /* 0x004fcc0000010800 */
        /* <DEDUP_REMOVED lines=12> */
[----:B------:R2:W-:Y:S01]  /*4270*/  MUFU.EX2 R199, R8 ;  /* 0x0000000800c77308 */ /* 0x0005e20000000800 */
[----:B-----5:R-:W-:-:S07]  /*4280*/  F2FP.BF16.PACK_AB R5, R238, R236 ;  /* 0x000000ecee05723e */ /* 0x020fce00000010ff */
[----:B------:R5:W1:Y:S01]  /*4290*/  MUFU.EX2 R234, R4 ;  /* 0x0000000400ea7308 */ /* 0x000a620000000800 */
[----:B--2---:R-:W-:-:S07]  /*42a0*/  FFMA.FTZ R8, R100, c[0x0][0x2d0], -R0 ;  /* 0x0000b40064087a23 */ /* 0x004fce0000010800 */
[----:B------:R2:W-:Y:S01]  /*42b0*/  MUFU.EX2 R198, R8 ;  /* 0x0000000800c67308 */ /* 0x0005e20000000800 */
[----:B------:R-:W-:Y:S02]  /*42c0*/  F2FP.BF16.PACK_AB R6, R243, R242 ;  /* 0x000000f2f306723e */ /* 0x000fe400000010ff */
[----:B---3--:R-:W-:Y:S02]  /*42d0*/  F2FP.BF16.PACK_AB R7, R239, R237 ;  /* 0x000000edef07723e */ /* 0x008fe400000010ff */
[----:B-----5:R-:W-:Y:S01]  /*42e0*/  F2FP.BF16.PACK_AB R4, R241, R240 ;  /* 0x000000f0f104723e */ /* 0x020fe200000010ff */
[----:B--2---:R-:W-:-:S04]  /*42f0*/  FFMA.FTZ R8, R101, c[0x0][0x2d0], -R0 ;  /* 0x0000b40065087a23 */ /* 0x004fc80000010800 */
[----:B------:R2:W-:Y:S02]  /*4300*/  MUFU.EX2 R197, R8 ;  /* 0x0000000800c57308 */ /* 0x0005e40000000800 */
[----:B------:R-:W-:Y:S01]  /*4310*/  HMMA.16816.F32.BF16 R156, R4, R32, R120 ;  /* 0x00000020049c723c */ /* 0x000fe20000041878 */
[----:B--2---:R-:W-:-:S05]  /*4320*/  FFMA.FTZ R8, R102, c[0x0][0x2d0], -R2 ;  /* 0x0000b40066087a23 */ /* 0x004fca0000010802 */
[----:B------:R2:W-:Y:S02]  /*4330*/  MUFU.EX2 R185, R8 ;  /* 0x0000000800b97308 */ /* 0x0005e40000000800 */
[C---:B------:R-:W-:Y:S08]  /*4340*/  HMMA.16816.F32.BF16 R160, R4.reuse, R36, R116 ;  /* 0x0000002404a0723c */ /* 0x040ff00000041874 */
[----:B------:R-:W-:Y:S01]  /*4350*/  HMMA.16816.F32.BF16 R120, R4, R28, R112 ;  /* 0x0000001c0478723c */ /* 0x000fe20000041870 */
[----:B--2---:R-:W-:-:S07]  /*4360*/  FFMA.FTZ R8, R103, c[0x0][0x2d0], -R2 ;  /* 0x0000b40067087a23 */ /* 0x004fce0000010802 */
[C---:B-1----:R-:W-:Y:S01]  /*4370*/  HMMA.16816.F32.BF16 R152, R4.reuse, R20, R108 ;  /* 0x000000140498723c */ /* 0x042fe2000004186c */
[----:B------:R1:W2:Y:S07]  /*4380*/  MUFU.EX2 R193, R8 ;  /* 0x0000000800c17308 */ /* 0x0002ae0000000800 */
[C---:B----4-:R-:W-:Y:S08]  /*4390*/  HMMA.16816.F32.BF16 R108, R4.reuse, R24, R104 ;  /* 0x00000018046c723c */ /* 0x050ff00000041868 */
[----:B------:R-:W-:Y:S01]  /*43a0*/  HMMA.16816.F32.BF16 R180, R4, R88, R96 ;  /* 0x0000005804b4723c */ /* 0x000fe20000041860 */
[----:B-1----:R-:W-:-:S07]  /*43b0*/  FFMA.FTZ R8, R124, c[0x0][0x2d0], -R2 ;  /* 0x0000b4007c087a23 */ /* 0x002fce0000010802 */
[C---:B------:R-:W-:Y:S01]  /*43c0*/  HMMA.16816.F32.BF16 R188, R4.reuse, R34, R68 ;  /* 0x0000002204bc723c */ /* 0x040fe20000041844 */
[----:B------:R1:W-:Y:S07]  /*43d0*/  MUFU.EX2 R192, R8 ;  /* 0x0000000800c07308 */ /* 0x0003ee0000000800 */
[C---:B------:R-:W-:Y:S08]  /*43e0*/  HMMA.16816.F32.BF16 R168, R4.reuse, R38, R52 ;  /* 0x0000002604a8723c */ /* 0x040ff00000041834 */
[----:B------:R-:W-:Y:S01]  /*43f0*/  HMMA.16816.F32.BF16 R164, R4, R30, R48 ;  /* 0x0000001e04a4723c */ /* 0x000fe20000041830 */
[----:B-1----:R-:W-:-:S07]  /*4400*/  FFMA.FTZ R8, R125, c[0x0][0x2d0], -R2 ;  /* 0x0000b4007d087a23 */ /* 0x002fce0000010802 */
[C---:B------:R-:W-:Y:S01]  /*4410*/  HMMA.16816.F32.BF16 R172, R4.reuse, R22, R44 ;  /* 0x0000001604ac723c */ /* 0x040fe2000004182c */
[----:B------:R1:W3:Y:S07]  /*4420*/  MUFU.EX2 R187, R8 ;  /* 0x0000000800bb7308 */ /* 0x0002ee0000000800 */
[C---:B------:R-:W-:Y:S08]  /*4430*/  HMMA.16816.F32.BF16 R116, R4.reuse, R26, R40 ;  /* 0x0000001a0474723c */ /* 0x040ff00000041828 */
[----:B------:R-:W-:Y:S07]  /*4440*/  HMMA.16816.F32.BF16 R112, R4, R90, R16 ;  /* 0x0000005a0470723c */ /* 0x000fee0000041810 */
[----:B------:R-:W-:-:S02]  /*4450*/  F2FP.BF16.PACK_AB R4, R234, R235 ;  /* 0x000000ebea04723e */ /* 0x000fc400000010ff */
[----:B------:R-:W-:Y:S02]  /*4460*/  F2FP.BF16.PACK_AB R6, R232, R233 ;  /* 0x000000e9e806723e */ /* 0x000fe400000010ff */
[----:B------:R-:W-:Y:S02]  /*4470*/  F2FP.BF16.PACK_AB R5, R223, R231 ;  /* 0x000000e7df05723e */ /* 0x000fe400000010ff */
[----:B------:R-:W-:-:S07]  /*4480*/  F2FP.BF16.PACK_AB R7, R227, R224 ;  /* 0x000000e0e307723e */ /* 0x000fce00000010ff */
[C---:B-1----:R-:W-:Y:S08]  /*4490*/  HMMA.16816.F32.BF16 R8, R4.reuse, R84, RZ ;  /* 0x000000540408723c */ /* 0x042ff000000418ff */
        /* <DEDUP_REMOVED lines=12> */
[----:B--2---:R-:W-:Y:S02]  /*4560*/  F2FP.BF16.PACK_AB R5, R193, R185 ;  /* 0x000000b9c105723e */ /* 0x004fe400000010ff */
[----:B------:R-:W-:Y:S02]  /*4570*/  F2FP.BF16.PACK_AB R6, R197, R198 ;  /* 0x000000c6c506723e */ /* 0x000fe400000010ff */
[----:B---3--:R-:W-:-:S07]  /*4580*/  F2FP.BF16.PACK_AB R7, R187, R192 ;  /* 0x000000c0bb07723e */ /* 0x008fce00000010ff */
[----:B------:R-:W-:Y:S07]  /*4590*/  HMMA.16816.F32.BF16 R76, R4, R24, R8 ;  /* 0x00000018044c723c */ /* 0x000fee0000041808 */
[----:B------:R-:W-:-:S04]  /*45a0*/  FFMA.FTZ R8, R126, c[0x0][0x2d0], -R0 ;  /* 0x0000b4007e087a23 */ /* 0x000fc80000010800 */
[----:B------:R1:W-:Y:S02]  /*45b0*/  MUFU.EX2 R184, R8 ;  /* 0x0000000800b87308 */ /* 0x0003e40000000800 */
[----:B-1----:R-:W-:-:S06]  /*45c0*/  FFMA.FTZ R8, R132, c[0x0][0x2d0], -R12 ;  /* 0x0000b40084087a23 */ /* 0x002fcc000001080c */
        /* <DEDUP_REMOVED lines=8> */
[----:B------:R1:W-:Y:S01]  /*4650*/  MUFU.EX2 R146, R8 ;  /* 0x0000000800927308 */ /* 0x0003e20000000800 */
[----:B------:R-:W-:Y:S01]  /*4660*/  HMMA.16816.F32.BF16 R84, R4, R36, R48 ;  /* 0x000000240454723c */ /* 0x000fe20000041830 */
[----:B------:R-:W-:Y:S02]  /*4670*/  FFMA.FTZ R13, R128, c[0x0][0x2d0], -R0 ;  /* 0x0000b400800d7a23 */ /* 0x000fe40000010800 */
[----:B-1----:R-:W-:-:S04]  /*4680*/  FFMA.FTZ R8, R134, c[0x0][0x2d0], -R3 ;  /* 0x0000b40086087a23 */ /* 0x002fc80000010803 */
[----:B------:R1:W2:Y:S01]  /*4690*/  MUFU.EX2 R141, R8 ;  /* 0x00000008008d7308 */ /* 0x0002a20000000800 */
[----:B------:R-:W-:Y:S01]  /*46a0*/  HMMA.16816.F32.BF16 R48, R4, R88, R40 ;  /* 0x000000580430723c */ /* 0x000fe20000041828 */
[----:B-1----:R-:W-:-:S06]  /*46b0*/  FFMA.FTZ R8, R130, c[0x0][0x2d0], -R3 ;  /* 0x0000b40082087a23 */ /* 0x002fcc0000010803 */
[----:B------:R1:W-:Y:S01]  /*46c0*/  MUFU.EX2 R140, R8 ;  /* 0x00000008008c7308 */ /* 0x0003e20000000800 */
[C---:B------:R-:W-:Y:S01]  /*46d0*/  HMMA.16816.F32.BF16 R40, R4.reuse, R26, R64 ;  /* 0x0000001a0428723c */ /* 0x040fe20000041840 */
[----:B------:R-:W3:Y:S07]  /*46e0*/  LDSM.16.MT88.4 R24, [R206+0x800] ;  /* 0x00080000ce18783b */ /* 0x000eee0000004200 */
[----:B------:R-:W-:Y:S01]  /*46f0*/  HMMA.16816.F32.BF16 R96, R4, R32, R68 ;  /* 0x000000200460723c */ /* 0x000fe20000041844 */
[----:B-1----:R-:W-:-:S07]  /*4700*/  FFMA.FTZ R8, R138, c[0x0][0x2d0], -R3 ;  /* 0x0000b4008a087a23 */ /* 0x002fce0000010803 */
[C---:B------:R-:W-:Y:S01]  /*4710*/  HMMA.16816.F32.BF16 R60, R4.reuse, R38, R60 ;  /* 0x00000026043c723c */ /* 0x040fe2000004183c */
[----:B------:R1:W-:Y:S07]  /*4720*/  MUFU.EX2 R65, R13 ;  /* 0x0000000d00417308 */ /* 0x0003ee0000000800 */
[C---:B------:R-:W-:Y:S01]  /*4730*/  HMMA.16816.F32.BF16 R80, R4.reuse, R28, R44 ;  /* 0x0000001c0450723c */ /* 0x040fe2000004182c */
[----:B------:R4:W5:Y:S07]  /*4740*/  MUFU.EX2 R67, R8 ;  /* 0x0000000800437308 */ /* 0x00096e0000000800 */
[----:B------:R-:W-:Y:S01]  /*4750*/  HMMA.16816.F32.BF16 R68, R4, R20, R16 ;  /* 0x000000140444723c */ /* 0x000fe20000041810 */
[----:B------:R-:W-:Y:S01]  /*4760*/  LDSM.16.MT88.4 R16, [R206+0x1800] ;  /* 0x00180000ce10783b */ /* 0x000fe20000004200 */
[----:B-1----:R-:W-:-:S03]  /*4770*/  FFMA.FTZ R13, R129, c[0x0][0x2d0], -R0 ;  /* 0x0000b400810d7a23 */ /* 0x002fc60000010800 */
[----:B------:R-:W-:Y:S03]  /*4780*/  LDSM.16.MT88.4 R128, [R205+0x1c00] ;  /* 0x001c0000cd80783b */ /* 0x000fe60000004200 */
[C---:B------:R-:W-:Y:S01]  /*4790*/  HMMA.16816.F32.BF16 R72, R4.reuse, R34, R72 ;  /* 0x000000220448723c */ /* 0x040fe20000041848 */
[----:B----4-:R-:W1:Y:S04]  /*47a0*/  LDSM.16.MT88.4 R8, [R205+0x2800] ;  /* 0x00280000cd08783b */ /* 0x010e680000004200 */
[----:B------:R-:W-:Y:S03]  /*47b0*/  LDSM.16.MT88.4 R32, [R206+0x2800] ;  /* 0x00280000ce20783b */ /* 0x000fe60000004200 */
[C---:B------:R-:W-:Y:S01]  /*47c0*/  HMMA.16816.F32.BF16 R56, R4.reuse, R30, R56 ;  /* 0x0000001e0438723c */ /* 0x040fe20000041838 */
[----:B------:R-:W4:Y:S01]  /*47d0*/  LDSM.16.MT88.4 R28, [R205+0x800] ;  /* 0x00080000cd1c783b */ /* 0x000f220000004200 */
[----:B------:R2:W-:Y:S06]  /*47e0*/  MUFU.EX2 R66, R13 ;  /* 0x0000000d00427308 */ /* 0x0005ec0000000800 */
[----:B------:R-:W-:Y:S01]  /*47f0*/  HMMA.16816.F32.BF16 R36, R4, R22, R52 ;  /* 0x000000160424723c */ /* 0x000fe20000041834 */
[----:B------:R-:W1:Y:S01]  /*4800*/  LDSM.16.MT88.4 R20, [R205+0x1800] ;  /* 0x00180000cd14783b */ /* 0x000e620000004200 */
[----:B--2---:R-:W-:-:S04]  /*4810*/  FFMA.FTZ R13, R137, c[0x0][0x2d0], -R2 ;  /* 0x0000b400890d7a23 */ /* 0x004fc80000010802 */
[----:B------:R2:W-:Y:S02]  /*4820*/  MUFU.EX2 R52, R13 ;  /* 0x0000000d00347308 */ /* 0x0005e40000000800 */
[----:B------:R-:W-:Y:S01]  /*4830*/  HMMA.16816.F32.BF16 R44, R4, R90, R92 ;  /* 0x0000005a042c723c */ /* 0x000fe2000004185c */
[----:B--2---:R-:W-:-:S06]  /*4840*/  FFMA.FTZ R13, R139, c[0x0][0x2d0], -R2 ;  /* 0x0000b4008b0d7a23 */ /* 0x004fcc0000010802 */
[----:B------:R-:W-:Y:S01]  /*4850*/  FFMA.FTZ R4, R127, c[0x0][0x2d0], -R0 ;  /* 0x0000b4007f047a23 */ /* 0x000fe20000010800 */
[----:B------:R-:W-:Y:S01]  /*4860*/  F2FP.BF16.PACK_AB R5, R141, R146 ;  /* 0x000000928d05723e */ /* 0x000fe200000010ff */
[----:B------:R2:W-:Y:S01]  /*4870*/  MUFU.EX2 R53, R13 ;  /* 0x0000000d00357308 */ /* 0x0005e20000000800 */
[----:B------:R-:W-:Y:S01]  /*4880*/  F2FP.BF16.PACK_AB R6, R176, R178 ;  /* 0x000000b2b006723e */ /* 0x000fe200000010ff */
[----:B------:R-:W-:Y:S01]  /*4890*/  LDSM.16.MT88.4 R136, [R206+0x1c00] ;  /* 0x001c0000ce88783b */ /* 0x000fe20000004200 */
[----:B--2---:R-:W-:-:S05]  /*48a0*/  FFMA.FTZ R13, R147, c[0x0][0x2d0], -R2 ;  /* 0x0000b400930d7a23 */ /* 0x004fca0000010802 */
[----:B------:R2:W-:Y:S01]  /*48b0*/  MUFU.EX2 R54, R13 ;  /* 0x0000000d00367308 */ /* 0x0005e20000000800 */
[----:B-----5:R-:W-:-:S07]  /*48c0*/  F2FP.BF16.PACK_AB R7, R67, R140 ;  /* 0x0000008c4307723e */ /* 0x020fce00000010ff */
[----:B------:R5:W1:Y:S01]  /*48d0*/  MUFU.EX2 R55, R4 ;  /* 0x0000000400377308 */ /* 0x000a620000000800 */
[----:B--2---:R-:W-:-:S07]  /*48e0*/  FFMA.FTZ R13, R148, c[0x0][0x2d0], -R2 ;  /* 0x0000b400940d7a23 */ /* 0x004fce0000010802 */
[----:B------:R2:W1:Y:S01]  /*48f0*/  MUFU.EX2 R64, R13 ;  /* 0x0000000d00407308 */ /* 0x0004620000000800 */
[----:B-----5:R-:W-:Y:S01]  /*4900*/  F2FP.BF16.PACK_AB R4, R177, R179 ;  /* 0x000000b3b104723e */ /* 0x020fe200000010ff */
[----:B------:R-:W-:-:S06]  /*4910*/  IMAD.MOV.U32 R147, RZ, RZ, R149 ;  /* 0x000000ffff937224 */ /* 0x000fcc00078e0095 */
[C---:B---3--:R-:W-:Y:S08]  /*4920*/  HMMA.16816.F32.BF16 R104, R4.reuse, R24, R160 ;  /* 0x000000180468723c */ /* 0x048ff000000418a0 */
[----:B-1----:R-:W-:Y:S01]  /*4930*/  HMMA.16816.F32.BF16 R88, R4, R8, R108 ;  /* 0x000000080458723c */ /* 0x002fe2000004186c */
[----:B--2---:R-:W-:-:S07]  /*4940*/  FFMA.FTZ R13, R230, c[0x0][0x2d0], -R12 ;  /* 0x0000b400e60d7a23 */ /* 0x004fce000001080c */
[C---:B----4-:R-:W-:Y:S08]  /*4950*/  HMMA.16816.F32.BF16 R156, R4.reuse, R28, R156 ;  /* 0x0000001c049c723c */ /* 0x050ff0000004189c */
[C---:B------:R-:W-:Y:S08]  /*4960*/  HMMA.16816.F32.BF16 R120, R4.reuse, R20, R120 ;  /* 0x000000140478723c */ /* 0x040ff00000041878 */
[C---:B------:R-:W-:Y:S08]  /*4970*/  HMMA.16816.F32.BF16 R132, R4.reuse, R16, R152 ;  /* 0x000000100484723c */ /* 0x040ff00000041898 */
[C---:B------:R-:W-:Y:S08]  /*4980*/  HMMA.16816.F32.BF16 R180, R4.reuse, R32, R180 ;  /* 0x0000002004b4723c */ /* 0x040ff000000418b4 */
[C---:B------:R-:W-:Y:S08]  /*4990*/  HMMA.16816.F32.BF16 R160, R4.reuse, R30, R188 ;  /* 0x0000001e04a0723c */ /* 0x040ff000000418bc */
[C---:B------:R-:W-:Y:S08]  /*49a0*/  HMMA.16816.F32.BF16 R108, R4.reuse, R26, R168 ;  /* 0x0000001a046c723c */ /* 0x040ff000000418a8 */
[C---:B------:R-:W-:Y:S01]  /*49b0*/  HMMA.16816.F32.BF16 R124, R4.reuse, R22, R164 ;  /* 0x00000016047c723c */ /* 0x040fe200000418a4 */
[----:B------:R-:W1:Y:S07]  /*49c0*/  LDSM.16.MT88.4 R164, [R205+0xc00] ;  /* 0x000c0000cda4783b */ /* 0x000e6e0000004200 */
[C---:B------:R-:W-:Y:S08]  /*49d0*/  HMMA.16816.F32.BF16 R172, R4.reuse, R18, R172 ;  /* 0x0000001204ac723c */ /* 0x040ff000000418ac */
[C---:B------:R-:W-:Y:S08]  /*49e0*/  HMMA.16816.F32.BF16 R100, R4.reuse, R10, R116 ;  /* 0x0000000a0464723c */ /* 0x040ff00000041874 */
[----:B------:R-:W-:Y:S01]  /*49f0*/  HMMA.16816.F32.BF16 R148, R4, R34, R112 ;  /* 0x000000220494723c */ /* 0x000fe20000041870 */
[----:B------:R-:W-:Y:S06]  /*4a00*/  LDSM.16.MT88.4 R112, [R206+0xc00] ;  /* 0x000c0000ce70783b */ /* 0x000fec0000004200 */
[----:B------:R-:W-:-:S02]  /*4a10*/  F2FP.BF16.PACK_AB R4, R55, R184 ;  /* 0x000000b83704723e */ /* 0x000fc400000010ff */
[----:B------:R-:W-:Y:S02]  /*4a20*/  F2FP.BF16.PACK_AB R5, R53, R52 ;  /* 0x000000343505723e */ /* 0x000fe400000010ff */
[----:B------:R-:W-:Y:S02]  /*4a30*/  F2FP.BF16.PACK_AB R6, R66, R65 ;  /* 0x000000414206723e */ /* 0x000fe400000010ff */
[----:B------:R-:W-:-:S07]  /*4a40*/  F2FP.BF16.PACK_AB R7, R64, R54 ;  /* 0x000000364007723e */ /* 0x000fce00000010ff */
[C---:B------:R-:W-:Y:S01]  /*4a50*/  HMMA.16816.F32.BF16 R84, R4.reuse, R24, R84 ;  /* 0x000000180454723c */ /* 0x040fe20000041854 */
[----:B------:R2:W-:Y:S07]  /*4a60*/  MUFU.EX2 R24, R13 ;  /* 0x0000000d00187308 */ /* 0x0005ee0000000800 */
[----:B------:R-:W-:Y:S01]  /*4a70*/  HMMA.16816.F32.BF16 R60, R4, R26, R60 ;  /* 0x0000001a043c723c */ /* 0x000fe2000004183c */
[----:B--2---:R-:W-:-:S04]  /*4a80*/  FFMA.FTZ R13, R228, c[0x0][0x2d0], -R12 ;  /* 0x0000b400e40d7a23 */ /* 0x004fc8000001080c */
[----:B------:R2:W3:Y:S03]  /*4a90*/  MUFU.EX2 R26, R13 ;  /* 0x0000000d001a7308 */ /* 0x0004e60000000800 */
[----:B------:R-:W-:Y:S01]  /*4aa0*/  HMMA.16816.F32.BF16 R56, R4, R22, R56 ;  /* 0x000000160438723c */ /* 0x000fe20000041838 */
[--C-:B--2---:R-:W-:Y:S02]  /*4ab0*/  FFMA.FTZ R13, R221, c[0x0][0x2d0], -R12.reuse ;  /* 0x0000b400dd0d7a23 */ /* 0x104fe4000001080c */
[----:B------:R-:W-:-:S04]  /*4ac0*/  FFMA.FTZ R12, R222, c[0x0][0x2d0], -R12 ;  /* 0x0000b400de0c7a23 */ /* 0x000fc8000001080c */
[----:B------:R2:W-:Y:S01]  /*4ad0*/  MUFU.EX2 R27, R12 ;  /* 0x0000000c001b7308 */ /* 0x0005e20000000800 */
[C---:B------:R-:W-:Y:S08]  /*4ae0*/  HMMA.16816.F32.BF16 R168, R4.reuse, R16, R68 ;  /* 0x0000001004a8723c */ /* 0x040ff00000041844 */
[----:B------:R-:W-:Y:S01]  /*4af0*/  HMMA.16816.F32.BF16 R68, R4, R8, R76 ;  /* 0x000000080444723c */ /* 0x000fe2000004184c */
[----:B--2---:R-:W-:-:S06]  /*4b00*/  FFMA.FTZ R12, R203, c[0x0][0x2d0], -R3 ;  /* 0x0000b400cb0c7a23 */ /* 0x004fcc0000010803 */
[--C-:B------:R-:W-:Y:S01]  /*4b10*/  FFMA.FTZ R8, R229, c[0x0][0x2d0], -R3.reuse ;  /* 0x0000b400e5087a23 */ /* 0x100fe20000010803 */
[----:B------:R2:W-:Y:S01]  /*4b20*/  MUFU.EX2 R23, R12 ;  /* 0x0000000c00177308 */ /* 0x0005e20000000800 */
[----:B------:R-:W-:Y:S01]  /*4b30*/  HMMA.16816.F32.BF16 R116, R4, R20, R80 ;  /* 0x000000140474723c */ /* 0x000fe20000041850 */
[----:B------:R-:W4:Y:S01]  /*4b40*/  LDSM.16.MT88.4 R80, [R205+0x2c00] ;  /* 0x002c0000cd50783b */ /* 0x000f220000004200 */
[--C-:B--2---:R-:W-:Y:S02]  /*4b50*/  FFMA.FTZ R12, R226, c[0x0][0x2d0], -R3.reuse ;  /* 0x0000b400e20c7a23 */ /* 0x104fe40000010803 */
[----:B------:R-:W-:-:S04]  /*4b60*/  FFMA.FTZ R3, R225, c[0x0][0x2d0], -R3 ;  /* 0x0000b400e1037a23 */ /* 0x000fc80000010803 */
[----:B------:R2:W-:Y:S01]  /*4b70*/  MUFU.EX2 R20, R3 ;  /* 0x0000000300147308 */ /* 0x0005e20000000800 */
[----:B------:R-:W-:Y:S01]  /*4b80*/  HMMA.16816.F32.BF16 R36, R4, R18, R36 ;  /* 0x000000120424723c */ /* 0x000fe20000041824 */
[----:B--2---:R-:W-:-:S06]  /*4b90*/  FFMA.FTZ R3, R186, c[0x0][0x2d0], -R0 ;  /* 0x0000b400ba037a23 */ /* 0x004fcc0000010800 */
[----:B------:R2:W-:Y:S02]  /*4ba0*/  MUFU.EX2 R19, R3 ;  /* 0x0000000300137308 */ /* 0x0005e40000000800 */
[----:B--2---:R-:W-:-:S06]  /*4bb0*/  FFMA.FTZ R3, R194, c[0x0][0x2d0], -R0 ;  /* 0x0000b400c2037a23 */ /* 0x004fcc0000010800 */
[----:B------:R2:W-:Y:S02]  /*4bc0*/  MUFU.EX2 R16, R3 ;  /* 0x0000000300107308 */ /* 0x0005e40000000800 */
[--C-:B--2---:R-:W-:Y:S02]  /*4bd0*/  FFMA.FTZ R3, R15, c[0x0][0x2d0], -R0.reuse ;  /* 0x0000b4000f037a23 */ /* 0x104fe40000010800 */
[----:B------:R-:W-:-:S04]  /*4be0*/  FFMA.FTZ R0, R14, c[0x0][0x2d0], -R0 ;  /* 0x0000b4000e007a23 */ /* 0x000fc80000010800 */
[----:B------:R2:W-:Y:S01]  /*4bf0*/  MUFU.EX2 R17, R0 ;  /* 0x0000000000117308 */ /* 0x0005e20000000800 */
[----:B------:R-:W-:Y:S07]  /*4c00*/  HMMA.16816.F32.BF16 R152, R4, R28, R96 ;  /* 0x0000001c0498723c */ /* 0x000fee0000041860 */
[----:B------:R-:W5:Y:S01]  /*4c10*/  MUFU.EX2 R21, R12 ;  /* 0x0000000c00157308 */ /* 0x000f620000000800 */
[----:B--2---:R-:W-:-:S07]  /*4c20*/  FFMA.FTZ R0, R196, c[0x0][0x2d0], -R2 ;  /* 0x0000b400c4007a23 */ /* 0x004fce0000010802 */
[----:B------:R2:W-:Y:S01]  /*4c30*/  MUFU.EX2 R12, R0 ;  /* 0x00000000000c7308 */ /* 0x0005e20000000800 */
[C---:B------:R-:W-:Y:S07]  /*4c40*/  HMMA.16816.F32.BF16 R28, R4.reuse, R30, R72 ;  /* 0x0000001e041c723c */ /* 0x040fee0000041848 */
[----:B------:R-:W1:Y:S01]  /*4c50*/  MUFU.EX2 R25, R13 ;  /* 0x0000000d00197308 */ /* 0x000e620000000800 */
[----:B------:R-:W-:Y:S01]  /*4c60*/  HMMA.16816.F32.BF16 R40, R4, R10, R40 ;  /* 0x0000000a0428723c */ /* 0x000fe20000041828 */
[----:B--2---:R-:W-:-:S07]  /*4c70*/  FFMA.FTZ R0, R201, c[0x0][0x2d0], -R2 ;  /* 0x0000b400c9007a23 */ /* 0x004fce0000010802 */
[C---:B------:R-:W-:Y:S01]  /*4c80*/  HMMA.16816.F32.BF16 R48, R4.reuse, R32, R48 ;  /* 0x000000200430723c */ /* 0x040fe20000041830 */
[----:B------:R2:W-:Y:S07]  /*4c90*/  MUFU.EX2 R13, R0 ;  /* 0x00000000000d7308 */ /* 0x0005ee0000000800 */
[----:B------:R-:W-:Y:S01]  /*4ca0*/  HMMA.16816.F32.BF16 R44, R4, R34, R44 ;  /* 0x00000022042c723c */ /* 0x000fe2000004182c */
[----:B------:R-:W1:Y:S01]  /*4cb0*/  LDSM.16.MT88.4 R4, [R206+0x2c00] ;  /* 0x002c0000ce04783b */ /* 0x000e620000004200 */
[----:B------:R-:W1:Y:S01]  /*4cc0*/  MUFU.EX2 R22, R8 ;  /* 0x0000000800167308 */ /* 0x000e620000000800 */
[----:B--2---:R-:W-:-:S02]  /*4cd0*/  FFMA.FTZ R0, R200, c[0x0][0x2d0], -R2 ;  /* 0x0000b400c8007a23 */ /* 0x004fc40000010802 */
[----:B------:R-:W-:-:S05]  /*4ce0*/  FFMA.FTZ R2, R202, c[0x0][0x2d0], -R2 ;  /* 0x0000b400ca027a23 */ /* 0x000fca0000010802 */
[----:B------:R-:W2:Y:S08]  /*4cf0*/  MUFU.EX2 R18, R3 ;  /* 0x0000000300127308 */ /* 0x000eb00000000800 */
[----:B------:R2:W-:Y:S08]  /*4d00*/  MUFU.EX2 R14, R0 ;  /* 0x00000000000e7308 */ /* 0x0005f00000000800 */
[----:B------:R1:W1:Y:S01]  /*4d10*/  MUFU.EX2 R15, R2 ;  /* 0x00000002000f7308 */ /* 0x0002620000000800 */
[----:B---3--:R-:W-:Y:S01]  /*4d20*/  F2FP.BF16.PACK_AB R92, R26, R24 ;  /* 0x000000181a5c723e */ /* 0x008fe200000010ff */
[----:B--2---:R-:W-:-:S02]  /*4d30*/  IMAD.MOV.U32 R0, RZ, RZ, R147 ;  /* 0x000000ffff007224 */ /* 0x004fc400078e0093 */
[----:B-1----:R-:W-:-:S05]  /*4d40*/  @P2 IMAD.HI.U32 R2, R147, c[0x0][0x2c8], RZ ;  /* 0x0000b20093022a27 */ /* 0x002fca00078e00ff */
[----:B------:R-:W-:Y:S01]  /*4d50*/  @P2 SHF.R.U32.HI R0, RZ, c[0x0][0x2cc], R2 ;  /* 0x0000b300ff002a19 */ /* 0x000fe20000011602 */
[----:B------:R-:W-:Y:S01]  /*4d60*/  IMAD.MOV.U32 R2, RZ, RZ, c[0x0][0x168] ;  /* 0x00005a00ff027624 */ /* 0x000fe200078e00ff */
[----:B-----5:R-:W-:Y:S02]  /*4d70*/  F2FP.BF16.PACK_AB R93, R21, R23 ;  /* 0x00000017155d723e */ /* 0x020fe400000010ff */
[----:B------:R-:W-:Y:S02]  /*4d80*/  F2FP.BF16.PACK_AB R94, R27, R25 ;  /* 0x000000191b5e723e */ /* 0x000fe400000010ff */
[----:B------:R-:W-:Y:S02]  /*4d90*/  F2FP.BF16.PACK_AB R95, R20, R22 ;  /* 0x00000016145f723e */ /* 0x000fe400000010ff */
[----:B------:R-:W-:Y:S02]  /*4da0*/  F2FP.BF16.PACK_AB R96, R16, R19 ;  /* 0x000000131060723e */ /* 0x000fe400000010ff */
[----:B------:R-:W-:-:S02]  /*4db0*/  F2FP.BF16.PACK_AB R97, R13, R12 ;  /* 0x0000000c0d61723e */ /* 0x000fc400000010ff */
[----:B------:R-:W-:Y:S02]  /*4dc0*/  F2FP.BF16.PACK_AB R98, R17, R18 ;  /* 0x000000121162723e */ /* 0x000fe400000010ff */
[----:B------:R-:W-:Y:S02]  /*4dd0*/  F2FP.BF16.PACK_AB R99, R15, R14 ;  /* 0x0000000e0f63723e */ /* 0x000fe400000010ff */
[----:B------:R-:W-:Y:S01]  /*4de0*/  IADD3 R0, R0, c[0x0][0x1d0], -R2 ;  /* 0x0000740000007a10 */ /* 0x000fe20007ffe802 */
[----:B------:R-:W-:Y:S03]  /*4df0*/  HMMA.16816.F32.BF16 R156, R92, R164, R156 ;  /* 0x000000a45c9c723c */ /* 0x000fe6000004189c */
[----:B------:R-:W-:Y:S01]  /*4e00*/  SHF.R.S32.HI R2, RZ, 0x1f, R0 ;  /* 0x0000001fff027819 */ /* 0x000fe20000011400 */
[----:B------:R-:W-:-:S04]  /*4e10*/  FADD.FTZ R8, R231, R223 ;  /* 0x000000dfe7087221 */ /* 0x000fc80000010000 */
[----:B------:R-:W-:Y:S01]  /*4e20*/  HMMA.16816.F32.BF16 R160, R92, R166, R160 ;  /* 0x000000a65ca0723c */ /* 0x000fe200000418a0 */
[----:B------:R-:W-:-:S07]  /*4e30*/  FADD.FTZ R3, R251, R249 ;  /* 0x000000f9fb037221 */ /* 0x000fce0000010000 */
[----:B------:R-:W-:Y:S01]  /*4e40*/  HMMA.16816.F32.BF16 R152, R96, R164, R152 ;  /* 0x000000a46098723c */ /* 0x000fe20000041898 */
[----:B------:R-:W-:-:S07]  /*4e50*/  FADD.FTZ R11, R224, R8 ;  /* 0x00000008e00b7221 */ /* 0x000fce0000010000 */
[----:B------:R-:W-:Y:S07]  /*4e60*/  HMMA.16816.F32.BF16 R164, R96, R166, R28 ;  /* 0x000000a660a4723c */ /* 0x000fee000004181c */
[----:B------:R-:W-:Y:S01]  /*4e70*/  LEA.HI R28, R2, R0, RZ, 0x6 ;  /* 0x00000000021c7211 */ /* 0x000fe200078f30ff */
[----:B------:R-:W-:Y:S02]  /*4e80*/  FADD.FTZ R0, R235, R234 ;  /* 0x000000eaeb007221 */ /* 0x000fe40000010000 */
[----:B------:R-:W-:-:S02]  /*4e90*/  FADD.FTZ R2, R247, R246 ;  /* 0x000000f6f7027221 */ /* 0x000fc40000010000 */
[----:B------:R-:W-:Y:S02]  /*4ea0*/  FADD.FTZ R0, R233, R0 ;  /* 0x00000000e9007221 */ /* 0x000fe40000010000 */
[----:B------:R-:W-:Y:S02]  /*4eb0*/  FADD.FTZ R10, R248, R3 ;  /* 0x00000003f80a7221 */ /* 0x000fe40000010000 */
[----:B------:R-:W-:Y:S01]  /*4ec0*/  FADD.FTZ R9, R244, R2 ;  /* 0x00000002f4097221 */ /* 0x000fe20000010000 */
[----:B----4-:R-:W-:Y:S01]  /*4ed0*/  HMMA.16816.F32.BF16 R76, R92, R82, R100 ;  /* 0x000000525c4c723c */ /* 0x010fe20000041864 */
[----:B------:R-:W-:Y:S02]  /*4ee0*/  FADD.FTZ R8, R232, R0 ;  /* 0x00000000e8087221 */ /* 0x000fe40000010000 */
[----:B------:R-:W-:Y:S02]  /*4ef0*/  FADD.FTZ R3, R227, R11 ;  /* 0x0000000be3037221 */ /* 0x000fe40000010000 */
[----:B------:R-:W-:-:S02]  /*4f00*/  FADD.FTZ R2, R250, R10 ;  /* 0x0000000afa027221 */ /* 0x000fc40000010000 */
[----:B------:R-:W-:Y:S01]  /*4f10*/  FADD.FTZ R0, R245, R9 ;  /* 0x00000009f5007221 */ /* 0x000fe20000010000 */
[----:B------:R-:W-:Y:S01]  /*4f20*/  HMMA.16816.F32.BF16 R72, R92, R80, R88 ;  /* 0x000000505c48723c */ /* 0x000fe20000041858 */
[----:B------:R-:W-:-:S07]  /*4f30*/  FADD.FTZ R3, R185, R3 ;  /* 0x00000003b9037221 */ /* 0x000fce0000010000 */
[----:B------:R-:W-:Y:S01]  /*4f40*/  HMMA.16816.F32.BF16 R100, R96, R112, R84 ;  /* 0x000000706064723c */ /* 0x000fe20000041854 */
[----:B------:R-:W-:-:S07]  /*4f50*/  FADD.FTZ R3, R193, R3 ;  /* 0x00000003c1037221 */ /* 0x000fce0000010000 */
[-C--:B------:R-:W-:Y:S08]  /*4f60*/  HMMA.16816.F32.BF16 R88, R92, R4.reuse, R180 ;  /* 0x000000045c58723c */ /* 0x080ff000000418b4 */
[----:B------:R-:W-:Y:S07]  /*4f70*/  HMMA.16816.F32.BF16 R84, R96, R4, R48 ;  /* 0x000000046054723c */ /* 0x000fee0000041830 */
[----:B------:R-:W-:-:S02]  /*4f80*/  FADD.FTZ R5, R195, R8 ;  /* 0x00000008c3057221 */ /* 0x000fc40000010000 */
[----:B------:R-:W-:Y:S02]  /*4f90*/  FADD.FTZ R4, R240, R2 ;  /* 0x00000002f0047221 */ /* 0x000fe40000010000 */
[----:B------:R-:W-:Y:S02]  /*4fa0*/  FADD.FTZ R2, R236, R0 ;  /* 0x00000000ec027221 */ /* 0x000fe40000010000 */
[----:B------:R-:W-:Y:S02]  /*4fb0*/  FADD.FTZ R0, R199, R5 ;  /* 0x00000005c7007221 */ /* 0x000fe40000010000 */
[----:B------:R-:W-:Y:S02]  /*4fc0*/  FADD.FTZ R4, R241, R4 ;  /* 0x00000004f1047221 */ /* 0x000fe40000010000 */
[----:B------:R-:W-:Y:S02]  /*4fd0*/  FADD.FTZ R5, R238, R2 ;  /* 0x00000002ee057221 */ /* 0x000fe40000010000 */
        /* <DEDUP_REMOVED lines=29> */
[----:B------:R-:W-:Y:S01]  /*51b0*/  FADD.FTZ R2, R13, R2 ;  /* 0x000000020d027221 */ /* 0x000fe20000010000 */
[----:B------:R-:W-:Y:S01]  /*51c0*/  SHF.R.S32.HI R5, RZ, 0x6, R28 ;  /* 0x00000006ff057819 */ /* 0x000fe2000001141c */
[----:B------:R-:W-:-:S02]  /*51d0*/  FADD.FTZ R0, R26, R0 ;  /* 0x000000001a007221 */ /* 0x000fc40000010000 */
[----:B------:R-:W-:Y:S02]  /*51e0*/  FADD.FTZ R4, R21, R4 ;  /* 0x0000000415047221 */ /* 0x000fe40000010000 */
[----:B------:R-:W-:Y:S02]  /*51f0*/  FADD.FTZ R3, R18, R3 ;  /* 0x0000000312037221 */ /* 0x000fe40000010000 */
[----:B------:R-:W-:Y:S01]  /*5200*/  FADD.FTZ R2, R14, R2 ;  /* 0x000000020e027221 */ /* 0x000fe20000010000 */
[----:B------:R-:W-:Y:S01]  /*5210*/  IMNMX R29, RZ, R5, !PT ;  /* 0x00000005ff1d7217 */ /* 0x000fe20007800200 */
[----:B------:R-:W-:Y:S02]  /*5220*/  FADD.FTZ R0, R25, R0 ;  /* 0x0000000019007221 */ /* 0x000fe40000010000 */
[----:B------:R-:W-:Y:S02]  /*5230*/  FADD.FTZ R4, R22, R4 ;  /* 0x0000000416047221 */ /* 0x000fe40000010000 */
[----:B------:R-:W-:-:S02]  /*5240*/  FADD.FTZ R5, R17, R3 ;  /* 0x0000000311057221 */ /* 0x000fc40000010000 */
[----:B------:R-:W-:Y:S02]  /*5250*/  FADD.FTZ R3, R15, R2 ;  /* 0x000000020f037221 */ /* 0x000fe40000010000 */
[----:B------:R-:W-:Y:S02]  /*5260*/  FADD.FTZ R2, R27, R0 ;  /* 0x000000001b027221 */ /* 0x000fe40000010000 */
[----:B------:R-:W-:Y:S01]  /*5270*/  FADD.FTZ R0, R20, R4 ;  /* 0x0000000414007221 */ /* 0x000fe20000010000 */
[----:B------:R1:W-:Y:S04]  /*5280*/  STL [R1+0x2c], R29 ;  /* 0x00002c1d01007387 */ /* 0x0003e80000100800 */
[----:B------:R1:W-:Y:S01]  /*5290*/  STL [R1+0x18], R5 ;  /* 0x0000180501007387 */ /* 0x0003e20000100800 */
[----:B------:R-:W-:-:S03]  /*52a0*/  IADD3 R202, R252, -0x2, RZ ;  /* 0xfffffffefcca7810 */ /* 0x000fc60007ffe0ff */
[----:B------:R1:W-:Y:S04]  /*52b0*/  STL [R1+0x1c], R3 ;  /* 0x00001c0301007387 */ /* 0x0003e80000100800 */
[----:B------:R1:W-:Y:S04]  /*52c0*/  STL [R1+0x24], R0 ;  /* 0x0000240001007387 */ /* 0x0003e80000100800 */
[----:B------:R1:W-:Y:S01]  /*52d0*/  STL [R1+0x20], R2 ;  /* 0x0000200201007387 */ /* 0x0003e20000100800 */
[----:B------:R-:W-:Y:S01]  /*52e0*/  ISETP.GE.AND P0, PT, R202, R29, PT ;  /* 0x0000001dca00720c */ /* 0x000fe20003f06270 */
[C---:B------:R-:W-:Y:S08]  /*52f0*/  HMMA.16816.F32.BF16 R104, R92.reuse, R112, R104 ;  /* 0x000000705c68723c */ /* 0x040ff00000041868 */
        /* <DEDUP_REMOVED lines=10> */
[C---:B------:R-:W-:Y:S08]  /*53a0*/  HMMA.16816.F32.BF16 R136, R96.reuse, R138, R36 ;  /* 0x0000008a6088723c */ /* 0x040ff00000041824 */
[----:B------:R-:W-:Y:S08]  /*53b0*/  HMMA.16816.F32.BF16 R80, R96, R82, R40 ;  /* 0x000000526050723c */ /* 0x000ff00000041828 */
[-C--:B------:R-:W-:Y:S08]  /*53c0*/  HMMA.16816.F32.BF16 R92, R92, R6.reuse, R148 ;  /* 0x000000065c5c723c */ /* 0x080ff00000041894 */
[----:B------:R-:W-:Y:S01]  /*53d0*/  HMMA.16816.F32.BF16 R96, R96, R6, R44 ;  /* 0x000000066060723c */ /* 0x000fe2000004182c */
[----:B------:R-:W-:Y:S01]  /*53e0*/  @!UPT UIADD3 URZ, URZ, URZ, URZ ;  /* 0x0000003f3f3ff290 */ /* 0x000fe2000fffe03f */
[----:B------:R-:W-:Y:S11]  /*53f0*/  @!P0 BRA `(.L_x_552) ;  /* 0x000041b000008947 */ /* 0x000ff60003800000 */
[----:B-1----:R-:W-:Y:S01]  /*5400*/  MOV R141, R144 ;  /* 0x00000090008d7202 */ /* 0x002fe20000000f00 */
[----:B------:R-:W-:Y:S01]  /*5410*/  IMAD.MOV.U32 R147, RZ, RZ, R142 ;  /* 0x000000ffff937224 */ /* 0x000fe200078e008e */
[----:B------:R-:W-:Y:S01]  /*5420*/  MOV R140, R145 ;  /* 0x00000091008c7202 */ /* 0x000fe20000000f00 */
[----:B------:R-:W-:Y:S01]  /*5430*/  IMAD.MOV.U32 R221, RZ, RZ, R202 ;  /* 0x000000ffffdd7224 */ /* 0x000fe200078e00ca */
[----:B------:R-:W-:-:S07]  /*5440*/  MOV R146, R143 ;  /* 0x0000008f00927202 */ /* 0x000fce0000000f00 */
.L_x_553:
[----:B------:R-:W2:Y:S01]  /*5450*/  LDL.64 R42, [R1+0x8] ;  /* 0x00000800012a7983 */ /* 0x000ea20000100a00 */
[----:B------:R-:W-:Y:S04]  /*5460*/  DEPBAR.LE SB0, 0x0 ;  /* 0x000080000000791a */ /* 0x000fe80000000000 */
[----:B------:R-:W-:Y:S01]  /*5470*/  WARPSYNC 0xffffffff ;  /* 0xffffffff00007948 */ /* 0x000fe20003800000 */
[----:B------:R-:W3:Y:S04]  /*5480*/  LDL R44, [R1+0x14] ;  /* 0x00001400012c7983 */ /* 0x000ee80000100800 */
[----:B------:R-:W-:Y:S01]  /*5490*/  BAR.SYNC.DEFER_BLOCKING 0x0 ;  /* 0x0000000000007b1d */ /* 0x000fe20000010000 */
[C---:B------:R-:W-:Y:S11]  /*54a0*/  ISETP.GE.AND P6, PT, R221.reuse, RZ, PT ;  /* 0x000000ffdd00720c */ /* 0x040ff60003fc6270 */
[----:B------:R-:W-:Y:S02]  /*54b0*/  @!UPT UIADD3 URZ, URZ, URZ, URZ ;  /* 0x0000003f3f3ff290 */ /* 0x000fe4000fffe03f */
[----:B-1----:R-:W-:Y:S01]  /*54c0*/  @P6 SHF.R.S32.HI R0, RZ, 0x1f, R221 ;  /* 0x0000001fff006819 */ /* 0x002fe200000114dd */
[C---:B------:R-:W-:Y:S04]  /*54d0*/  @P6 IMAD.WIDE.U32 R28, R221.reuse, c[0x0][0x208], RZ ;  /* 0x00008200dd1c6a25 */ /* 0x040fe800078e00ff */
[----:B------:R-:W-:Y:S02]  /*54e0*/  @P6 IMAD R0, R0, c[0x0][0x208], RZ ;  /* 0x0000820000006a24 */ /* 0x000fe400078e02ff */
[----:B------:R-:W-:Y:S02]  /*54f0*/  @P6 IMAD.SHL.U32 R2, R28, 0x40, RZ ;  /* 0x000000401c026824 */ /* 0x000fe400078e00ff */
[----:B------:R-:W-:Y:S01]  /*5500*/  @P6 IMAD R0, R221, c[0x0][0x20c], R0 ;  /* 0x00008300dd006a24 */ /* 0x000fe200078e0200 */
[----:B------:R-:W4:Y:S01]  /*5510*/  LDL R235, [R1+0x28] ;  /* 0x0000280001eb7983 */ /* 0x000f220000100800 */
[----:B------:R-:W-:Y:S02]  /*5520*/  @P6 IMAD.MOV.U32 R142, RZ, RZ, c[0x0][0x208] ;  /* 0x00008200ff8e6624 */ /* 0x000fe400078e00ff */
[----:B------:R-:W-:Y:S01]  /*5530*/  @P6 IMAD.IADD R0, R29, 0x1, R0 ;  /* 0x000000011d006824 */ /* 0x000fe200078e0200 */
[----:B------:R-:W-:Y:S02]  /*5540*/  LDSM.16.M88.4 R64, [R207] ;  /* 0x00000000cf40783b */ /* 0x000fe40000000200 */
[----:B------:R-:W-:Y:S02]  /*5550*/  @P6 LEA R3, P0, R142, R2, 0x5 ;  /* 0x000000028e036211 */ /* 0x000fe400078028ff */
[----:B------:R-:W-:Y:S02]  /*5560*/  @P6 SHF.L.U64.HI R0, R28, 0x6, R0 ;  /* 0x000000061c006819 */ /* 0x000fe40000010200 */
[----:B------:R-:W-:Y:S02]  /*5570*/  @P6 MOV R28, c[0x0][0x20c] ;  /* 0x00008300001c6a02 */ /* 0x000fe40000000f00 */
[----:B------:R-:W1:Y:S02]  /*5580*/  LDSM.16.M88.4 R16, [R204] ;  /* 0x00000000cc10783b */ /* 0x000e640000000200 */
[----:B------:R-:W-:Y:S06]  /*5590*/  @P6 LEA.HI.X R142, R142, R0, R28, 0x5, P0 ;  /* 0x000000008e8e6211 */ /* 0x000fec00000f2c1c */
[----:B------:R-:W5:Y:S08]  /*55a0*/  LDSM.16.M88.4 R60, [R207+0x1000] ;  /* 0x00100000cf3c783b */ /* 0x000f700000000200 */
[----:B------:R-:W5:Y:S08]  /*55b0*/  LDSM.16.M88.4 R32, [R204+0x400] ;  /* 0x00040000cc20783b */ /* 0x000f700000000200 */
[----:B------:R-:W4:Y:S06]  /*55c0*/  LDL.64 R224, [R1] ;  /* 0x0000000001e07983 */ /* 0x000f2c0000100a00 */
[----:B------:R-:W2:Y:S08]  /*55d0*/  LDSM.16.M88.4 R48, [R204+0x800] ;  /* 0x00080000cc30783b */ /* 0x000eb00000000200 */
[----:B------:R-:W4:Y:S01]  /*55e0*/  LDL R222, [R1+0x10] ;  /* 0x0000100001de7983 */ /* 0x000f220000100800 */
[-C--:B-1----:R-:W-:Y:S03]  /*55f0*/  HMMA.16816.F32.BF16 R4, R64, R16.reuse, RZ ;  /* 0x000000104004723c */ /* 0x082fe600000418ff */
[----:B------:R-:W1:Y:S05]  /*5600*/  LDSM.16.M88.4 R148, [R204+0xc00] ;  /* 0x000c0000cc94783b */ /* 0x000e6a0000000200 */
[C---:B-----5:R-:W-:Y:S03]  /*5610*/  HMMA.16816.F32.BF16 R8, R60.reuse, R16, RZ ;  /* 0x000000103c08723c */ /* 0x060fe600000418ff */
[----:B------:R-:W-:Y:S05]  /*5620*/  LDSM.16.M88.4 R176, [R208] ;  /* 0x00000000d0b0783b */ /* 0x000fea0000000200 */
[-C--:B------:R-:W-:Y:S03]  /*5630*/  HMMA.16816.F32.BF16 R12, R60, R18.reuse, RZ ;  /* 0x000000123c0c723c */ /* 0x080fe600000418ff */
[----:B------:R-:W5:Y:S05]  /*5640*/  LDSM.16.M88.4 R180, [R209] ;  /* 0x00000000d1b4783b */ /* 0x000f6a0000000200 */
[C---:B------:R-:W-:Y:S03]  /*5650*/  HMMA.16816.F32.BF16 R16, R64.reuse, R18, RZ ;  /* 0x000000124010723c */ /* 0x040fe600000418ff */
[----:B------:R-:W1:Y:S05]  /*5660*/  LDSM.16.M88.4 R184, [R208+0x1000] ;  /* 0x00100000d0b8783b */ /* 0x000e6a0000000200 */
[-C--:B------:R-:W-:Y:S03]  /*5670*/  HMMA.16816.F32.BF16 R20, R64, R32.reuse, RZ ;  /* 0x000000204014723c */ /* 0x080fe600000418ff */
[----:B------:R-:W1:Y:S05]  /*5680*/  LDSM.16.M88.4 R188, [R220] ;  /* 0x00000000dcbc783b */ /* 0x000e6a0000000200 */
[C---:B------:R-:W-:Y:S03]  /*5690*/  HMMA.16816.F32.BF16 R24, R60.reuse, R32, RZ ;  /* 0x000000203c18723c */ /* 0x040fe600000418ff */
[----:B------:R-:W1:Y:S05]  /*56a0*/  LDSM.16.M88.4 R192, [R219] ;  /* 0x00000000dbc0783b */ /* 0x000e6a0000000200 */
[-C--:B------:R-:W-:Y:S03]  /*56b0*/  HMMA.16816.F32.BF16 R28, R60, R34.reuse, RZ ;  /* 0x000000223c1c723c */ /* 0x080fe600000418ff */
[----:B------:R-:W1:Y:S08]  /*56c0*/  LDSM.16.M88.4 R196, [R218] ;  /* 0x00000000dac4783b */ /* 0x000e700000000200 */
[----:B------:R-:W5:Y:S04]  /*56d0*/  LDL R227, [R1+0x40] ;  /* 0x0000400001e37983 */ /* 0x000f680000100800 */
[----:B------:R-:W5:Y:S04]  /*56e0*/  LDL R226, [R1+0x50] ;  /* 0x0000500001e27983 */ /* 0x000f680000100800 */
[----:B------:R-:W5:Y:S01]  /*56f0*/  LDL R223, [R1+0x4c] ;  /* 0x00004c0001df7983 */ /* 0x000f620000100800 */
[----:B--2---:R-:W-:Y:S04]  /*5700*/  @P6 IADD3 R32, P1, R2, R42, RZ ;  /* 0x0000002a02206210 */ /* 0x004fe80007f3e0ff */
[----:B------:R-:W-:Y:S01]  /*5710*/  @P6 LEA R144, P0, R32, c[0x0][0x1f8], 0x1 ;  /* 0x00007e0020906a11 */ /* 0x000fe200078008ff */
[--C-:B---3--:R-:W-:Y:S01]  /*5720*/  @P6 IMAD.X R33, R0, 0x1, R44.reuse, P1 ;  /* 0x0000000100216824 */ /* 0x108fe200008e062c */
[----:B------:R-:W-:Y:S04]  /*5730*/  @P6 IADD3 R56, P1, R42, 0x20, RZ ;  /* 0x000000202a386810 */ /* 0x000fe80007f3e0ff */
[----:B------:R-:W-:Y:S01]  /*5740*/  @P6 LEA.HI.X R145, R32, c[0x0][0x1fc], R33, 0x1, P0 ;  /* 0x00007f0020916a11 */ /* 0x000fe200000f0c21 */
[----:B------:R-:W-:Y:S01]  /*5750*/  @P6 IMAD.X R202, RZ, RZ, R44, P1 ;  /* 0x000000ffffca6224 */ /* 0x000fe200008e062c */
[C---:B------:R-:W-:Y:S02]  /*5760*/  HMMA.16816.F32.BF16 R32, R64.reuse, R34, RZ ;  /* 0x000000224020723c */ /* 0x040fe400000418ff */
[----:B------:R-:W-:Y:S04]  /*5770*/  @P6 IADD3 R40, P1, R2, R56, RZ ;  /* 0x0000003802286210 */ /* 0x000fe80007f3e0ff */
[----:B------:R-:W-:Y:S01]  /*5780*/  @P6 LEA R200, P0, R40, c[0x0][0x1f8], 0x1 ;  /* 0x00007e0028c86a11 */ /* 0x000fe200078008ff */
[----:B------:R-:W-:Y:S01]  /*5790*/  @P6 IMAD.X R41, R0, 0x1, R202, P1 ;  /* 0x0000000100296824 */ /* 0x000fe200008e06ca */
[-C--:B------:R-:W-:Y:S01]  /*57a0*/  HMMA.16816.F32.BF16 R36, R64, R48.reuse, RZ ;  /* 0x000000304024723c */ /* 0x080fe200000418ff */
[----:B------:R-:W-:Y:S03]  /*57b0*/  @P6 IADD3 R53, P1, R42, 0x40, RZ ;  /* 0x000000402a356810 */ /* 0x000fe60007f3e0ff */
[----:B------:R-:W-:Y:S02]  /*57c0*/  @P6 LEA.HI.X R201, R40, c[0x0][0x1fc], R41, 0x1, P0 ;  /* 0x00007f0028c96a11 */ /* 0x000fe400000f0c29 */
[----:B------:R-:W-:Y:S02]  /*57d0*/  @P6 IADD3.X R143, RZ, R44, RZ, P1, !PT ;  /* 0x0000002cff8f6210 */ /* 0x000fe40000ffe4ff */
[-C--:B------:R-:W-:Y:S04]  /*57e0*/  @P6 IADD3 R2, P1, R2, R53.reuse, RZ ;  /* 0x0000003502026210 */ /* 0x080fe80007f3e0ff */
[----:B------:R-:W-:Y:S01]  /*57f0*/  @P6 IADD3 R52, P0, R3, R42, RZ ;  /* 0x0000002a03346210 */ /* 0x000fe20007f1e0ff */
[--C-:B------:R-:W-:Y:S01]  /*5800*/  @P6 IMAD.X R0, R0, 0x1, R143.reuse, P1 ;  /* 0x0000000100006824 */ /* 0x100fe200008e068f */
[C---:B------:R-:W-:Y:S02]  /*5810*/  HMMA.16816.F32.BF16 R40, R60.reuse, R48, RZ ;  /* 0x000000303c28723c */ /* 0x040fe400000418ff */
[C---:B------:R-:W-:Y:S04]  /*5820*/  @P6 LEA R54, P1, R2.reuse, c[0x0][0x1f8], 0x1 ;  /* 0x00007e0002366a11 */ /* 0x040fe800078208ff */
[----:B------:R-:W-:Y:S01]  /*5830*/  @P6 LEA.HI.X R55, R2, c[0x0][0x1fc], R0, 0x1, P1 ;  /* 0x00007f0002376a11 */ /* 0x000fe200008f0c00 */
[----:B----4-:R-:W-:Y:S01]  /*5840*/  @P6 IMAD.SHL.U32 R0, R235, 0x2, RZ ;  /* 0x00000002eb006824 */ /* 0x010fe200078e00ff */
[C---:B------:R-:W-:Y:S01]  /*5850*/  @P6 IADD3 R2, P1, R3.reuse, R56, RZ ;  /* 0x0000003803026210 */ /* 0x040fe20007f3e0ff */
[----:B------:R-:W-:Y:S02]  /*5860*/  @P6 IMAD.X R48, R142, 0x1, R44, P0 ;  /* 0x000000018e306824 */ /* 0x000fe400000e062c */
[-C--:B------:R-:W-:Y:S01]  /*5870*/  HMMA.16816.F32.BF16 R44, R60, R50.reuse, RZ ;  /* 0x000000323c2c723c */ /* 0x080fe200000418ff */
[----:B------:R-:W-:Y:S01]  /*5880*/  @!PT LDS RZ, [RZ] ;  /* 0x00000000fffff984 */ /* 0x000fe20000000800 */
[----:B------:R-:W-:Y:S01]  /*5890*/  @!PT LDS RZ, [RZ] ;  /* 0x00000000fffff984 */ /* 0x000fe20000000800 */
[----:B------:R-:W-:Y:S01]  /*58a0*/  @!PT LDS RZ, [RZ] ;  /* 0x00000000fffff984 */ /* 0x000fe20000000800 */
[----:B------:R2:W-:Y:S01]  /*58b0*/  @P6 LDGSTS.E.BYPASS.LTC128B.128 [R0+0x100], [R144.64], !P5 ;  /* 0x0010000090006fae */ /* 0x0005e2000e901d46 */
[----:B------:R-:W-:Y:S02]  /*58c0*/  @P6 LEA R58, P0, R52, c[0x0][0x1f8], 0x1 ;  /* 0x00007e00343a6a11 */ /* 0x000fe400078008ff */
[----:B------:R-:W-:Y:S02]  /*58d0*/  @P6 IADD3.X R202, R142, R202, RZ, P1, !PT ;  /* 0x000000ca8eca6210 */ /* 0x000fe40000ffe4ff */
[----:B------:R-:W-:Y:S02]  /*58e0*/  @P6 LEA.HI.X R59, R52, c[0x0][0x1fc], R48, 0x1, P0 ;  /* 0x00007f00343b6a11 */ /* 0x000fe400000f0c30 */
[C---:B------:R-:W-:Y:S01]  /*58f0*/  HMMA.16816.F32.BF16 R48, R64.reuse, R50, RZ ;  /* 0x000000324030723c */ /* 0x040fe200000418ff */
[----:B------:R3:W-:Y:S03]  /*5900*/  @P6 LDGSTS.E.BYPASS.LTC128B.128 [R0+0x1100], [R200.64], !P4 ;  /* 0x01100000c8006fae */ /* 0x0007e6000e101d46 */
[----:B------:R-:W-:Y:S05]  /*5910*/  @P6 IADD3 R3, P0, R3, R53, RZ ;  /* 0x0000003503036210 */ /* 0x000fea0007f1e0ff */
[----:B------:R1:W-:Y:S08]  /*5920*/  @P6 LDGSTS.E.BYPASS.LTC128B.128 [R0+0x2100], [R54.64], !P3 ;  /* 0x0210000036006fae */ /* 0x0003f0000d901d46 */
[----:B------:R4:W-:Y:S01]  /*5930*/  @P6 LDGSTS.E.BYPASS.LTC128B.128 [R0+0x900], [R58.64], !P5 ;  /* 0x009000003a006fae */ /* 0x0009e2000e901d46 */
[----:B--2---:R-:W-:Y:S01]  /*5940*/  @P6 IMAD.X R144, R142, 0x1, R143, P0 ;  /* 0x000000018e906824 */ /* 0x004fe200000e068f */
[C---:B------:R-:W-:Y:S04]  /*5950*/  @P6 LEA R142, P0, R2.reuse, c[0x0][0x1f8], 0x1 ;  /* 0x00007e00028e6a11 */ /* 0x040fe800078008ff */
[----:B------:R-:W-:Y:S02]  /*5960*/  @P6 LEA.HI.X R143, R2, c[0x0][0x1fc], R202, 0x1, P0 ;  /* 0x00007f00028f6a11 */ /* 0x000fe400000f0cca */
[C---:B------:R-:W-:Y:S03]  /*5970*/  @P6 LEA R2, P0, R3.reuse, c[0x0][0x1f8], 0x1 ;  /* 0x00007e0003026a11 */ /* 0x040fe600078008ff */
[----:B------:R2:W-:Y:S01]  /*5980*/  @P6 LDGSTS.E.BYPASS.LTC128B.128 [R0+0x1900], [R142.64], !P4 ;  /* 0x019000008e006fae */ /* 0x0005e2000e101d46 */
[----:B------:R-:W-:Y:S01]  /*5990*/  @P6 LEA.HI.X R3, R3, c[0x0][0x1fc], R144, 0x1, P0 ;  /* 0x00007f0003036a11 */ /* 0x000fe200000f0c90 */
[-C--:B-1----:R-:W-:Y:S06]  /*59a0*/  HMMA.16816.F32.BF16 R52, R64, R148.reuse, RZ ;  /* 0x000000944034723c */ /* 0x082fec00000418ff */
[----:B------:R1:W-:Y:S01]  /*59b0*/  @P6 LDGSTS.E.BYPASS.LTC128B.128 [R0+0x2900], [R2.64], !P3 ;  /* 0x0290000002006fae */ /* 0x0003e2000d901d46 */
[C---:B------:R-:W-:Y:S01]  /*59c0*/  ISETP.GE.AND P6, PT, R221.reuse, 0x1, PT ;  /* 0x00000001dd00780c */ /* 0x040fe20003fc6270 */
[C---:B----4-:R-:W-:Y:S06]  /*59d0*/  HMMA.16816.F32.BF16 R56, R60.reuse, R148, RZ ;  /* 0x000000943c38723c */ /* 0x050fec00000418ff */
[----:B---3--:R-:W-:Y:S02]  /*59e0*/  LDSM.16.M88.4 R200, [R204+0x1400] ;  /* 0x00140000ccc8783b */ /* 0x008fe40000000200 */
[-C--:B------:R-:W-:Y:S04]  /*59f0*/  HMMA.16816.F32.BF16 R60, R60, R150.reuse, RZ ;  /* 0x000000963c3c723c */ /* 0x080fe800000418ff */
[----:B------:R-:W-:Y:S02]  /*5a00*/  @P6 IMAD.MOV.U32 R144, RZ, RZ, c[0x0][0x1e4] ;  /* 0x00007900ff906624 */ /* 0x000fe400078e00ff */
[----:B------:R-:W0:Y:S01]  /*5a10*/  LDGDEPBAR ;  /* 0x00000000000079af */ /* 0x000e220000000000 */
[----:B--2---:R-:W-:Y:S01]  /*5a20*/  @P6 IMAD.MOV.U32 R142, RZ, RZ, c[0x0][0x1e0] ;  /* 0x00007800ff8e6624 */ /* 0x004fe200078e00ff */
[----:B------:R-:W-:Y:S06]  /*5a30*/  HMMA.16816.F32.BF16 R64, R64, R150, RZ ;  /* 0x000000964040723c */ /* 0x000fec00000418ff */
[----:B------:R-:W-:Y:S02]  /*5a40*/  LDSM.16.M88.4 R148, [R207+0x2000] ;  /* 0x00200000cf94783b */ /* 0x000fe40000000200 */
[-C--:B-----5:R-:W-:Y:S08]  /*5a50*/  HMMA.16816.F32.BF16 R4, R176, R180.reuse, R4 ;  /* 0x000000b4b004723c */ /* 0x0a0ff00000041804 */
[C---:B------:R-:W-:Y:S08]  /*5a60*/  HMMA.16816.F32.BF16 R8, R184.reuse, R180, R8 ;  /* 0x000000b4b808723c */ /* 0x040ff00000041808 */
[-C--:B------:R-:W-:Y:S08]  /*5a70*/  HMMA.16816.F32.BF16 R12, R184, R182.reuse, R12 ;  /* 0x000000b6b80c723c */ /* 0x080ff0000004180c */
[C---:B------:R-:W-:Y:S01]  /*5a80*/  HMMA.16816.F32.BF16 R16, R176.reuse, R182, R16 ;  /* 0x000000b6b010723c */ /* 0x040fe20000041810 */
[----:B------:R-:W2:Y:S07]  /*5a90*/  LDSM.16.M88.4 R180, [R204+0x1000] ;  /* 0x00100000ccb4783b */ /* 0x000eae0000000200 */
        /* <DEDUP_REMOVED lines=9> */
[----:B------:R-:W4:Y:S07]  /*5b30*/  LDSM.16.M88.4 R192, [R204+0x1800] ;  /* 0x00180000ccc0783b */ /* 0x000f2e0000000200 */
[-C--:B------:R-:W-:Y:S08]  /*5b40*/  HMMA.16816.F32.BF16 R52, R176, R196.reuse, R52 ;  /* 0x000000c4b034723c */ /* 0x080ff00000041834 */
[C---:B------:R-:W-:Y:S08]  /*5b50*/  HMMA.16816.F32.BF16 R56, R184.reuse, R196, R56 ;  /* 0x000000c4b838723c */ /* 0x040ff00000041838 */
[-C--:B------:R-:W-:Y:S01]  /*5b60*/  HMMA.16816.F32.BF16 R60, R184, R198.reuse, R60 ;  /* 0x000000c6b83c723c */ /* 0x080fe2000004183c */
[----:B------:R-:W5:Y:S07]  /*5b70*/  LDSM.16.M88.4 R184, [R204+0x1c00] ;  /* 0x001c0000ccb8783b */ /* 0x000f6e0000000200 */
[----:B------:R-:W-:Y:S01]  /*5b80*/  HMMA.16816.F32.BF16 R64, R176, R198, R64 ;  /* 0x000000c6b040723c */ /* 0x000fe20000041840 */
[----:B------:R-:W-:Y:S07]  /*5b90*/  LDSM.16.M88.4 R176, [R208+0x2000] ;  /* 0x00200000d0b0783b */ /* 0x000fee0000000200 */
[-C--:B--2---:R-:W-:Y:S01]  /*5ba0*/  HMMA.16816.F32.BF16 R4, R148, R180.reuse, R4 ;  /* 0x000000b49404723c */ /* 0x084fe20000041804 */
[----:B------:R-:W-:Y:S07]  /*5bb0*/  LDSM.16.M88.4 R196, [R208+0x3000] ;  /* 0x00300000d0c4783b */ /* 0x000fee0000000200 */
[C---:B---3--:R-:W-:Y:S08]  /*5bc0*/  HMMA.16816.F32.BF16 R8, R188.reuse, R180, R8 ;  /* 0x000000b4bc08723c */ /* 0x048ff00000041808 */
[-C--:B------:R-:W-:Y:S08]  /*5bd0*/  HMMA.16816.F32.BF16 R12, R188, R182.reuse, R12 ;  /* 0x000000b6bc0c723c */ /* 0x080ff0000004180c */
[C---:B------:R-:W-:Y:S01]  /*5be0*/  HMMA.16816.F32.BF16 R16, R148.reuse, R182, R16 ;  /* 0x000000b69410723c */ /* 0x040fe20000041810 */
[----:B------:R-:W2:Y:S07]  /*5bf0*/  LDSM.16.M88.4 R180, [R217] ;  /* 0x00000000d9b4783b */ /* 0x000eae0000000200 */
[-C--:B------:R-:W-:Y:S08]  /*5c00*/  HMMA.16816.F32.BF16 R20, R148, R200.reuse, R20 ;  /* 0x000000c89414723c */ /* 0x080ff00000041814 */
        /* <DEDUP_REMOVED lines=8> */
[----:B------:R-:W3:Y:S07]  /*5c90*/  LDSM.16.M88.4 R192, [R216] ;  /* 0x00000000d8c0783b */ /* 0x000eee0000000200 */
[-C--:B-----5:R-:W-:Y:S08]  /*5ca0*/  HMMA.16816.F32.BF16 R52, R148, R184.reuse, R52 ;  /* 0x000000b89434723c */ /* 0x0a0ff00000041834 */
[C---:B------:R-:W-:Y:S08]  /*5cb0*/  HMMA.16816.F32.BF16 R56, R188.reuse, R184, R56 ;  /* 0x000000b8bc38723c */ /* 0x040ff00000041838 */
[-C--:B------:R-:W-:Y:S01]  /*5cc0*/  HMMA.16816.F32.BF16 R60, R188, R186.reuse, R60 ;  /* 0x000000babc3c723c */ /* 0x080fe2000004183c */
[----:B------:R-:W4:Y:S07]  /*5cd0*/  LDSM.16.M88.4 R188, [R214] ;  /* 0x00000000d6bc783b */ /* 0x000f2e0000000200 */
[----:B------:R-:W-:Y:S01]  /*5ce0*/  HMMA.16816.F32.BF16 R64, R148, R186, R64 ;  /* 0x000000ba9440723c */ /* 0x000fe20000041840 */
[----:B------:R-:W-:Y:S07]  /*5cf0*/  LDSM.16.M88.4 R148, [R207+0x4000] ;  /* 0x00400000cf94783b */ /* 0x000fee0000000200 */
[-C--:B--2---:R-:W-:Y:S01]  /*5d00*/  HMMA.16816.F32.BF16 R4, R176, R180.reuse, R4 ;  /* 0x000000b4b004723c */ /* 0x084fe20000041804 */
[----:B------:R-:W-:Y:S07]  /*5d10*/  LDSM.16.M88.4 R184, [R207+0x5000] ;  /* 0x00500000cfb8783b */ /* 0x000fee0000000200 */
[C---:B------:R-:W-:Y:S08]  /*5d20*/  HMMA.16816.F32.BF16 R8, R196.reuse, R180, R8 ;  /* 0x000000b4c408723c */ /* 0x040ff00000041808 */
[-C--:B------:R-:W-:Y:S08]  /*5d30*/  HMMA.16816.F32.BF16 R12, R196, R182.reuse, R12 ;  /* 0x000000b6c40c723c */ /* 0x080ff0000004180c */
[C---:B------:R-:W-:Y:S01]  /*5d40*/  HMMA.16816.F32.BF16 R16, R176.reuse, R182, R16 ;  /* 0x000000b6b010723c */ /* 0x040fe20000041810 */
[----:B------:R-:W2:Y:S07]  /*5d50*/  LDSM.16.M88.4 R180, [R204+0x2000] ;  /* 0x00200000ccb4783b */ /* 0x000eae0000000200 */
[-C--:B---3--:R-:W-:Y:S08]  /*5d60*/  HMMA.16816.F32.BF16 R20, R176, R192.reuse, R20 ;  /* 0x000000c0b014723c */ /* 0x088ff00000041814 */
        /* <DEDUP_REMOVED lines=8> */
[----:B------:R-:W5:Y:S07]  /*5df0*/  LDSM.16.M88.4 R200, [R204+0x2800] ;  /* 0x00280000ccc8783b */ /* 0x000f6e0000000200 */
[-C--:B----4-:R-:W-:Y:S08]  /*5e00*/  HMMA.16816.F32.BF16 R52, R176, R188.reuse, R52 ;  /* 0x000000bcb034723c */ /* 0x090ff00000041834 */
[C---:B------:R-:W-:Y:S08]  /*5e10*/  HMMA.16816.F32.BF16 R56, R196.reuse, R188, R56 ;  /* 0x000000bcc438723c */ /* 0x040ff00000041838 */
[-C--:B------:R-:W-:Y:S01]  /*5e20*/  HMMA.16816.F32.BF16 R60, R196, R190.reuse, R60 ;  /* 0x000000bec43c723c */ /* 0x080fe2000004183c */
[----:B------:R-:W4:Y:S07]  /*5e30*/  LDSM.16.M88.4 R196, [R204+0x2c00] ;  /* 0x002c0000ccc4783b */ /* 0x000f2e0000000200 */
[----:B------:R-:W-:Y:S01]  /*5e40*/  HMMA.16816.F32.BF16 R64, R176, R190, R64 ;  /* 0x000000beb040723c */ /* 0x000fe20000041840 */
[----:B------:R-:W-:Y:S07]  /*5e50*/  LDSM.16.M88.4 R176, [R208+0x4000] ;  /* 0x00400000d0b0783b */ /* 0x000fee0000000200 */
[-C--:B--2---:R-:W-:Y:S01]  /*5e60*/  HMMA.16816.F32.BF16 R4, R148, R180.reuse, R4 ;  /* 0x000000b49404723c */ /* 0x084fe20000041804 */
[----:B------:R-:W-:Y:S07]  /*5e70*/  LDSM.16.M88.4 R188, [R208+0x5000] ;  /* 0x00500000d0bc783b */ /* 0x000fee0000000200 */
[C---:B------:R-:W-:Y:S08]  /*5e80*/  HMMA.16816.F32.BF16 R8, R184.reuse, R180, R8 ;  /* 0x000000b4b808723c */ /* 0x040ff00000041808 */
[-C--:B------:R-:W-:Y:S08]  /*5e90*/  HMMA.16816.F32.BF16 R12, R184, R182.reuse, R12 ;  /* 0x000000b6b80c723c */ /* 0x080ff0000004180c */
[C---:B------:R-:W-:Y:S01]  /*5ea0*/  HMMA.16816.F32.BF16 R16, R148.reuse, R182, R16 ;  /* 0x000000b69410723c */ /* 0x040fe20000041810 */
[----:B------:R-:W2:Y:S07]  /*5eb0*/  LDSM.16.M88.4 R180, [R213] ;  /* 0x00000000d5b4783b */ /* 0x000eae0000000200 */
[-C--:B---3--:R-:W-:Y:S08]  /*5ec0*/  HMMA.16816.F32.BF16 R20, R148, R192.reuse, R20 ;  /* 0x000000c09414723c */ /* 0x088ff00000041814 */
[C---:B------:R-:W-:Y:S08]  /*5ed0*/  HMMA.16816.F32.BF16 R24, R184.reuse, R192, R24 ;  /* 0x000000c0b818723c */ /* 0x040ff00000041818 */
[-C--:B------:R-:W-:Y:S08]  /*5ee0*/  HMMA.16816.F32.BF16 R28, R184, R194.reuse, R28 ;  /* 0x000000c2b81c723c */ /* 0x080ff0000004181c */
[C---:B------:R-:W-:Y:S01]  /*5ef0*/  HMMA.16816.F32.BF16 R32, R148.reuse, R194, R32 ;  /* 0x000000c29420723c */ /* 0x040fe20000041820 */
[----:B------:R-:W3:Y:S07]  /*5f00*/  LDSM.16.M88.4 R192, [R212] ;  /* 0x00000000d4c0783b */ /* 0x000eee0000000200 */
[-C--:B-----5:R-:W-:Y:S08]  /*5f10*/  HMMA.16816.F32.BF16 R36, R148, R200.reuse, R36 ;  /* 0x000000c89424723c */ /* 0x0a0ff00000041824 */
[C---:B------:R-:W-:Y:S08]  /*5f20*/  HMMA.16816.F32.BF16 R40, R184.reuse, R200, R40 ;  /* 0x000000c8b828723c */ /* 0x040ff00000041828 */
[-C--:B------:R-:W-:Y:S08]  /*5f30*/  HMMA.16816.F32.BF16 R44, R184, R202.reuse, R44 ;  /* 0x000000cab82c723c */ /* 0x080ff0000004182c */
[C---:B------:R-:W-:Y:S07]  /*5f40*/  HMMA.16816.F32.BF16 R48, R148.reuse, R202, R48 ;  /* 0x000000ca9430723c */ /* 0x040fee0000041830 */
[----:B------:R-:W-:Y:S01]  /*5f50*/  IADD3 R202, R221, -0x1, RZ ;  /* 0xffffffffddca7810 */ /* 0x000fe20007ffe0ff */
[-C--:B----4-:R-:W-:Y:S04]  /*5f60*/  HMMA.16816.F32.BF16 R52, R148, R196.reuse, R52 ;  /* 0x000000c49434723c */ /* 0x090fe80000041834 */
[----:B-1----:R-:W-:Y:S01]  /*5f70*/  @P6 IMAD.WIDE.U32 R2, R202, c[0x0][0x1e0], RZ ;  /* 0x00007800ca026a25 */ /* 0x002fe200078e00ff */
[----:B------:R-:W-:Y:S03]  /*5f80*/  @P6 SHF.R.S32.HI R0, RZ, 0x1f, R202 ;  /* 0x0000001fff006819 */ /* 0x000fe600000114ca */
[C---:B------:R-:W-:Y:S04]  /*5f90*/  HMMA.16816.F32.BF16 R56, R184.reuse, R196, R56 ;  /* 0x000000c4b838723c */ /* 0x040fe80000041838 */
[----:B------:R-:W-:Y:S01]  /*5fa0*/  @P6 SHF.L.U32 R143, R2, 0x6, RZ ;  /* 0x00000006028f6819 */ /* 0x000fe200000006ff */
[----:B------:R-:W-:Y:S03]  /*5fb0*/  @P6 IMAD R0, R0, c[0x0][0x1e0], RZ ;  /* 0x0000780000006a24 */ /* 0x000fe600078e02ff */
[-C--:B------:R-:W-:Y:S04]  /*5fc0*/  HMMA.16816.F32.BF16 R60, R184, R198.reuse, R60 ;  /* 0x000000c6b83c723c */ /* 0x080fe8000004183c */
[----:B------:R-:W-:Y:S04]  /*5fd0*/  @P6 IMAD R0, R202, c[0x0][0x1e4], R0 ;  /* 0x00007900ca006a24 */ /* 0x000fe800078e0200 */
[----:B------:R-:W-:Y:S01]  /*5fe0*/  HMMA.16816.F32.BF16 R64, R148, R198, R64 ;  /* 0x000000c69440723c */ /* 0x000fe20000041840 */
[----:B------:R-:W1:Y:S03]  /*5ff0*/  LDSM.16.M88.4 R148, [R211] ;  /* 0x00000000d394783b */ /* 0x000e660000000200 */
[----:B------:R-:W-:Y:S01]  /*6000*/  @P6 IMAD.IADD R0, R3, 0x1, R0 ;  /* 0x0000000103006824 */ /* 0x000fe200078e0200 */
[----:B------:R-:W-:Y:S03]  /*6010*/  @P6 LEA R3, P0, R142, R143, 0x5 ;  /* 0x0000008f8e036211 */ /* 0x000fe600078028ff */
[-C--:B--2---:R-:W-:Y:S05]  /*6020*/  HMMA.16816.F32.BF16 R4, R176, R180.reuse, R4 ;  /* 0x000000b4b004723c */ /* 0x084fea0000041804 */
[----:B------:R-:W-:Y:S01]  /*6030*/  @P6 SHF.L.U64.HI R2, R2, 0x6, R0 ;  /* 0x0000000602026819 */ /* 0x000fe20000010200 */
[----:B------:R-:W-:Y:S02]  /*6040*/  IMAD.IADD R0, R226, 0x1, R227 ;  /* 0x00000001e2007824 */ /* 0x000fe400078e02e3 */
[C---:B------:R-:W-:Y:S04]  /*6050*/  HMMA.16816.F32.BF16 R8, R188.reuse, R180, R8 ;  /* 0x000000b4bc08723c */ /* 0x040fe80000041808 */
[----:B------:R-:W-:Y:S01]  /*6060*/  @P6 LEA.HI.X R142, R142, R2, R144, 0x5, P0 ;  /* 0x000000028e8e6211 */ /* 0x000fe200000f2c90 */
[----:B------:R-:W-:Y:S01]  /*6070*/  @P2 IMAD.HI.U32 R145, R0, c[0x0][0x2c8], RZ ;  /* 0x0000b20000912a27 */ /* 0x000fe200078e00ff */
[C---:B------:R-:W-:Y:S02]  /*6080*/  @P6 IADD3 R144, P0, R143.reuse, R224, RZ ;  /* 0x000000e08f906210 */ /* 0x040fe40007f1e0ff */
[-C--:B------:R-:W-:Y:S04]  /*6090*/  HMMA.16816.F32.BF16 R12, R188, R182.reuse, R12 ;  /* 0x000000b6bc0c723c */ /* 0x080fe8000004180c */
[----:B------:R-:W-:Y:S01]  /*60a0*/  @P6 IMAD.X R180, R2, 0x1, R222, P0 ;  /* 0x0000000102b46824 */ /* 0x000fe200000e06de */
[----:B------:R-:W-:Y:S02]  /*60b0*/  @P6 LEA R200, P0, R144, c[0x0][0x1c8], 0x1 ;  /* 0x0000720090c86a11 */ /* 0x000fe400078008ff */
[----:B------:R-:W-:Y:S01]  /*60c0*/  @P6 IADD3 R181, P1, R224, 0x20, RZ ;  /* 0x00000020e0b56810 */ /* 0x000fe20007f3e0ff */
[C---:B------:R-:W-:Y:S04]  /*60d0*/  HMMA.16816.F32.BF16 R16, R176.reuse, R182, R16 ;  /* 0x000000b6b010723c */ /* 0x040fe80000041810 */
[----:B------:R-:W-:Y:S02]  /*60e0*/  @P6 LEA.HI.X R201, R144, c[0x0][0x1cc], R180, 0x1, P0 ;  /* 0x0000730090c96a11 */ /* 0x000fe400000f0cb4 */
[----:B------:R-:W-:Y:S01]  /*60f0*/  @P6 IADD3.X R180, RZ, R222, RZ, P1, !PT ;  /* 0x000000deffb46210 */ /* 0x000fe20000ffe4ff */
[----:B------:R-:W-:Y:S01]  /*6100*/  IMAD.MOV.U32 R183, RZ, RZ, -0x40 ;  /* 0xffffffc0ffb77424 */ /* 0x000fe200078e00ff */
[-C--:B---3--:R-:W-:Y:S04]  /*6110*/  HMMA.16816.F32.BF16 R20, R176, R192.reuse, R20 ;  /* 0x000000c0b014723c */ /* 0x088fe80000041814 */
[----:B------:R-:W-:Y:S02]  /*6120*/  @P6 IADD3 R144, P1, R143, R181, RZ ;  /* 0x000000b58f906210 */ /* 0x000fe40007f3e0ff */
[----:B------:R-:W-:Y:S02]  /*6130*/  @P2 SHF.R.U32.HI R0, RZ, c[0x0][0x2cc], R145 ;  /* 0x0000b300ff002a19 */ /* 0x000fe40000011691 */
[C---:B------:R-:W-:Y:S03]  /*6140*/  HMMA.16816.F32.BF16 R24, R188.reuse, R192, R24 ;  /* 0x000000c0bc18723c */ /* 0x040fe60000041818 */
[----:B------:R-:W2:Y:S01]  /*6150*/  SHFL.IDX PT, R186, R0, RZ, 0x1c1f ;  /* 0x001c1fff00ba7589 */ /* 0x000ea200000e0000 */
[----:B------:R-:W-:Y:S01]  /*6160*/  @P6 IMAD.X R182, R2, 0x1, R180, P1 ;  /* 0x0000000102b66824 */ /* 0x000fe200008e06b4 */
[----:B------:R-:W-:Y:S02]  /*6170*/  @P6 LEA R198, P0, R144, c[0x0][0x1c8], 0x1 ;  /* 0x0000720090c66a11 */ /* 0x000fe400078008ff */
[----:B------:R-:W-:Y:S01]  /*6180*/  @P6 IADD3 R145, P1, R224, 0x40, RZ ;  /* 0x00000040e0916810 */ /* 0x000fe20007f3e0ff */
[-C--:B------:R-:W-:Y:S03]  /*6190*/  HMMA.16816.F32.BF16 R28, R188, R194.reuse, R28 ;  /* 0x000000c2bc1c723c */ /* 0x080fe6000004181c */
[----:B------:R-:W3:Y:S01]  /*61a0*/  SHFL.IDX PT, R184, R0, 0x1, 0x1c1f ;  /* 0x003c1f0000b87f89 */ /* 0x000ee200000e0000 */
[----:B------:R-:W-:Y:S01]  /*61b0*/  @P6 LEA.HI.X R199, R144, c[0x0][0x1cc], R182, 0x1, P0 ;  /* 0x0000730090c76a11 */ /* 0x000fe200000f0cb6 */
[----:B------:R-:W-:Y:S01]  /*61c0*/  IMAD R182, R221, R183, 0x1 ;  /* 0x00000001ddb67424 */ /* 0x000fe200078e02b7 */
[----:B------:R-:W-:Y:S01]  /*61d0*/  @P6 IADD3 R143, P0, R143, R145, RZ ;  /* 0x000000918f8f6210 */ /* 0x000fe20007f1e0ff */
[----:B------:R-:W-:Y:S01]  /*61e0*/  @P6 IMAD.X R144, RZ, RZ, R222, P1 ;  /* 0x000000ffff906224 */ /* 0x000fe200008e06de */
[C---:B------:R-:W-:Y:S03]  /*61f0*/  HMMA.16816.F32.BF16 R32, R176.reuse, R194, R32 ;  /* 0x000000c2b020723c */ /* 0x040fe60000041820 */
[----:B------:R-:W-:Y:S01]  /*6200*/  SHFL.IDX PT, R183, R0, 0x3, 0x1c1f ;  /* 0x007c1f0000b77f89 */ /* 0x000fe200000e0000 */
[C---:B------:R-:W-:Y:S02]  /*6210*/  @P6 IADD3 R187, P1, R3.reuse, R181, RZ ;  /* 0x000000b503bb6210 */ /* 0x040fe40007f3e0ff */
[----:B------:R-:W-:Y:S02]  /*6220*/  @P6 IADD3.X R181, R2, R144, RZ, P0, !PT ;  /* 0x0000009002b56210 */ /* 0x000fe400007fe4ff */
[-C--:B-1----:R-:W-:Y:S03]  /*6230*/  HMMA.16816.F32.BF16 R36, R176, R148.reuse, R36 ;  /* 0x00000094b024723c */ /* 0x082fe60000041824 */
[----:B------:R1:W4:Y:S01]  /*6240*/  SHFL.IDX PT, R185, R0, 0x2, 0x1c1f ;  /* 0x005c1f0000b97f89 */ /* 0x00032200000e0000 */
[C---:B------:R-:W-:Y:S01]  /*6250*/  @P6 IADD3 R192, P0, R3.reuse, R145, RZ ;  /* 0x0000009103c06210 */ /* 0x040fe20007f1e0ff */
[C---:B------:R-:W-:Y:S01]  /*6260*/  @P6 IMAD.X R228, R142.reuse, 0x1, R180, P1 ;  /* 0x000000018ee46824 */ /* 0x040fe200008e06b4 */
[----:B------:R-:W-:Y:S02]  /*6270*/  @P6 IADD3 R3, P1, R3, R224, RZ ;  /* 0x000000e003036210 */ /* 0x000fe40007f3e0ff */
[C---:B------:R-:W-:Y:S04]  /*6280*/  HMMA.16816.F32.BF16 R40, R188.reuse, R148, R40 ;  /* 0x00000094bc28723c */ /* 0x040fe80000041828 */
[C---:B------:R-:W-:Y:S01]  /*6290*/  @P6 IMAD.X R2, R142.reuse, 0x1, R222, P1 ;  /* 0x000000018e026824 */ /* 0x040fe200008e06de */
[----:B------:R-:W-:Y:S01]  /*62a0*/  @P6 LEA R196, P1, R3, c[0x0][0x1c8], 0x1 ;  /* 0x0000720003c46a11 */ /* 0x000fe200078208ff */
[----:B------:R-:W-:Y:S01]  /*62b0*/  @P6 IMAD.X R230, R142, 0x1, R144, P0 ;  /* 0x000000018ee66824 */ /* 0x000fe200000e0690 */
[----:B------:R-:W-:Y:S01]  /*62c0*/  @P6 LEA R194, P0, R143, c[0x0][0x1c8], 0x1 ;  /* 0x000072008fc26a11 */ /* 0x000fe200078008ff */
[-C--:B------:R-:W-:Y:S04]  /*62d0*/  HMMA.16816.F32.BF16 R44, R188, R150.reuse, R44 ;  /* 0x00000096bc2c723c */ /* 0x080fe8000004182c */
[----:B------:R-:W-:Y:S02]  /*62e0*/  @P6 LEA.HI.X R197, R3, c[0x0][0x1cc], R2, 0x1, P1 ;  /* 0x0000730003c56a11 */ /* 0x000fe400008f0c02 */
[----:B------:R-:W-:Y:S02]  /*62f0*/  @P6 LEA.HI.X R195, R143, c[0x0][0x1cc], R181, 0x1, P0 ;  /* 0x000073008fc36a11 */ /* 0x000fe400000f0cb5 */
[C---:B------:R-:W-:Y:S04]  /*6300*/  HMMA.16816.F32.BF16 R48, R176.reuse, R150, R48 ;  /* 0x00000096b030723c */ /* 0x040fe80000041830 */
[----:B-1----:R-:W-:Y:S04]  /*6310*/  IADD3 R0, R182, c[0x0][0x1d0], -R223 ;  /* 0x00007400b6007a10 */ /* 0x002fe80007ffe8df */
[----:B------:R-:W-:Y:S04]  /*6320*/  IADD3 R0, R0, -c[0x0][0x168], RZ ;  /* 0x80005a0000007a10 */ /* 0x000fe80007ffe0ff */
[C---:B--2---:R-:W-:Y:S01]  /*6330*/  IADD3 R142, R0.reuse, R186, RZ ;  /* 0x000000ba008e7210 */ /* 0x044fe20007ffe0ff */
[C---:B---3--:R-:W-:Y:S02]  /*6340*/  IMAD.IADD R3, R0.reuse, 0x1, R184 ;  /* 0x0000000100037824 */ /* 0x048fe400078e02b8 */
[----:B----4-:R-:W-:Y:S01]  /*6350*/  IMAD.IADD R2, R0, 0x1, R185 ;  /* 0x0000000100027824 */ /* 0x010fe200078e02b9 */
[----:B------:R-:W-:Y:S01]  /*6360*/  ISETP.GT.AND P1, PT, R142, RZ, PT ;  /* 0x000000ff8e00720c */ /* 0x000fe20003f24270 */
[----:B------:R-:W-:Y:S01]  /*6370*/  IMAD.IADD R0, R0, 0x1, R183 ;  /* 0x0000000100007824 */ /* 0x000fe200078e02b7 */
[----:B------:R-:W-:Y:S02]  /*6380*/  ISETP.GT.AND P0, PT, R142, 0x1, PT ;  /* 0x000000018e00780c */ /* 0x000fe40003f04270 */
[----:B------:R-:W-:Y:S02]  /*6390*/  FSEL R181, R4, -INF , P1 ;  /* 0xff80000004b57808 */ /* 0x000fe40000800000 */
[----:B------:R-:W-:Y:S02]  /*63a0*/  FSEL R180, R5, -INF , P0 ;  /* 0xff80000005b47808 */ /* 0x000fe40000000000 */
[C---:B------:R-:W-:Y:S02]  /*63b0*/  ISETP.GT.AND P1, PT, R3.reuse, RZ, PT ;  /* 0x000000ff0300720c */ /* 0x040fe40003f24270 */
[----:B------:R-:W-:Y:S02]  /*63c0*/  ISETP.GT.AND P0, PT, R3, 0x1, PT ;  /* 0x000000010300780c */ /* 0x000fe40003f04270 */
[----:B------:R-:W-:Y:S02]  /*63d0*/  FSEL R183, R6, -INF , P1 ;  /* 0xff80000006b77808 */ /* 0x000fe40000800000 */
[----:B------:R-:W-:Y:S02]  /*63e0*/  FSEL R182, R7, -INF , P0 ;  /* 0xff80000007b67808 */ /* 0x000fe40000000000 */
[----:B------:R-:W1:Y:S01]  /*63f0*/  LDSM.16.M88.4 R4, [R210] ;  /* 0x00000000d204783b */ /* 0x000e620000000200 */
[C---:B------:R-:W-:Y:S01]  /*6400*/  ISETP.GT.AND P1, PT, R2.reuse, RZ, PT ;  /* 0x000000ff0200720c */ /* 0x040fe20003f24270 */
[----:B------:R-:W-:Y:S06]  /*6410*/  DEPBAR.LE SB0, 0x0 ;  /* 0x000080000000791a */ /* 0x000fec0000000000 */
[----:B------:R-:W-:Y:S01]  /*6420*/  BAR.SYNC.DEFER_BLOCKING 0x0 ;  /* 0x0000000000007b1d */ /* 0x000fe20000010000 */
[----:B------:R-:W-:Y:S02]  /*6430*/  ISETP.GT.AND P0, PT, R2, 0x1, PT ;  /* 0x000000010200780c */ /* 0x000fe40003f04270 */
[----:B------:R-:W-:Y:S02]  /*6440*/  FSEL R184, R8, -INF , P1 ;  /* 0xff80000008b87808 */ /* 0x000fe40000800000 */
[----:B------:R-:W-:Y:S02]  /*6450*/  FSEL R9, R9, -INF , P0 ;  /* 0xff80000009097808 */ /* 0x000fe40000000000 */
[C---:B------:R-:W-:Y:S02]  /*6460*/  ISETP.GT.AND P1, PT, R0.reuse, RZ, PT ;  /* 0x000000ff0000720c */ /* 0x040fe40003f24270 */
[----:B------:R-:W-:Y:S02]  /*6470*/  ISETP.GT.AND P0, PT, R0, 0x1, PT ;  /* 0x000000010000780c */ /* 0x000fe40003f04270 */
[----:B------:R-:W-:Y:S02]  /*6480*/  FSEL R10, R10, -INF , P1 ;  /* 0xff8000000a0a7808 */ /* 0x000fe40000800000 */
[C---:B------:R-:W-:Y:S02]  /*6490*/  ISETP.GT.AND P1, PT, R2.reuse, 0x8, PT ;  /* 0x000000080200780c */ /* 0x040fe40003f24270 */
[----:B------:R-:W-:Y:S02]  /*64a0*/  FSEL R11, R11, -INF , P0 ;  /* 0xff8000000b0b7808 */ /* 0x000fe40000000000 */
[----:B------:R-:W-:Y:S02]  /*64b0*/  ISETP.GT.AND P0, PT, R2, 0x9, PT ;  /* 0x000000090200780c */ /* 0x000fe40003f04270 */
[----:B------:R-:W-:Y:S02]  /*64c0*/  FSEL R12, R12, -INF , P1 ;  /* 0xff8000000c0c7808 */ /* 0x000fe40000800000 */
[----:B------:R-:W-:Y:S02]  /*64d0*/  FSEL R13, R13, -INF , P0 ;  /* 0xff8000000d0d7808 */ /* 0x000fe40000000000 */
[C---:B------:R-:W-:Y:S02]  /*64e0*/  ISETP.GT.AND P1, PT, R0.reuse, 0x8, PT ;  /* 0x000000080000780c */ /* 0x040fe40003f24270 */
[----:B------:R-:W-:Y:S02]  /*64f0*/  ISETP.GT.AND P0, PT, R0, 0x9, PT ;  /* 0x000000090000780c */ /* 0x000fe40003f04270 */
[----:B------:R-:W-:Y:S02]  /*6500*/  FSEL R14, R14, -INF , P1 ;  /* 0xff8000000e0e7808 */ /* 0x000fe40000800000 */
[----:B------:R-:W-:Y:S02]  /*6510*/  FSEL R15, R15, -INF , P0 ;  /* 0xff8000000f0f7808 */ /* 0x000fe40000000000 */
[C---:B------:R-:W-:Y:S01]  /*6520*/  ISETP.GT.AND P1, PT, R142.reuse, 0x8, PT ;  /* 0x000000088e00780c */ /* 0x040fe20003f24270 */
[-C--:B-1----:R-:W-:Y:S05]  /*6530*/  HMMA.16816.F32.BF16 R52, R176, R4.reuse, R52 ;  /* 0x00000004b034723c */ /* 0x082fea0000041834 */
[----:B------:R-:W-:Y:S02]  /*6540*/  ISETP.GT.AND P0, PT, R142, 0x9, PT ;  /* 0x000000098e00780c */ /* 0x000fe40003f04270 */
[----:B------:R-:W-:Y:S01]  /*6550*/  FSEL R16, R16, -INF , P1 ;  /* 0xff80000010107808 */ /* 0x000fe20000800000 */
[C---:B------:R-:W-:Y:S04]  /*6560*/  HMMA.16816.F32.BF16 R56, R188.reuse, R4, R56 ;  /* 0x00000004bc38723c */ /* 0x040fe80000041838 */
[----:B------:R-:W-:Y:S02]  /*6570*/  FSEL R17, R17, -INF , P0 ;  /* 0xff80000011117808 */ /* 0x000fe40000000000 */
[C---:B------:R-:W-:Y:S02]  /*6580*/  ISETP.GT.AND P1, PT, R3.reuse, 0x8, PT ;  /* 0x000000080300780c */ /* 0x040fe40003f24270 */
[-C--:B------:R-:W-:Y:S03]  /*6590*/  HMMA.16816.F32.BF16 R60, R188, R6.reuse, R60 ;  /* 0x00000006bc3c723c */ /* 0x080fe6000004183c */
[----:B------:R-:W-:Y:S02]  /*65a0*/  ISETP.GT.AND P0, PT, R3, 0x9, PT ;  /* 0x000000090300780c */ /* 0x000fe40003f04270 */
[----:B------:R-:W-:Y:S02]  /*65b0*/  FSEL R18, R18, -INF , P1 ;  /* 0xff80000012127808 */ /* 0x000fe40000800000 */
[C---:B------:R-:W-:Y:S01]  /*65c0*/  ISETP.GT.AND P1, PT, R142.reuse, 0x10, PT ;  /* 0x000000108e00780c */ /* 0x040fe20003f24270 */
[----:B------:R-:W-:Y:S04]  /*65d0*/  HMMA.16816.F32.BF16 R64, R176, R6, R64 ;  /* 0x00000006b040723c */ /* 0x000fe80000041840 */
[----:B------:R-:W-:Y:S02]  /*65e0*/  FSEL R19, R19, -INF , P0 ;  /* 0xff80000013137808 */ /* 0x000fe40000000000 */
[----:B------:R-:W-:Y:S01]  /*65f0*/  ISETP.GT.AND P0, PT, R142, 0x11, PT ;  /* 0x000000118e00780c */ /* 0x000fe20003f04270 */
[----:B------:R-:W-:Y:S01]  /*6600*/  IMAD.MOV.U32 R179, RZ, RZ, R235 ;  /* 0x000000ffffb37224 */ /* 0x000fe200078e00eb */
[----:B------:R-:W-:Y:S02]  /*6610*/  FSEL R203, R20, -INF , P1 ;  /* 0xff80000014cb7808 */ /* 0x000fe40000800000 */
[----:B------:R-:W-:Y:S02]  /*6620*/  ISETP.GT.AND P1, PT, R3, 0x10, PT ;  /* 0x000000100300780c */ /* 0x000fe40003f24270 */
[----:B------:R-:W-:Y:S02]  /*6630*/  FSEL R193, R21, -INF , P0 ;  /* 0xff80000015c17808 */ /* 0x000fe40000000000 */
[----:B------:R-:W-:Y:S02]  /*6640*/  ISETP.GT.AND P0, PT, R3, 0x11, PT ;  /* 0x000000110300780c */ /* 0x000fe40003f04270 */
[----:B------:R-:W-:Y:S02]  /*6650*/  FSEL R222, R22, -INF , P1 ;  /* 0xff80000016de7808 */ /* 0x000fe40000800000 */
[----:B------:R-:W-:Y:S02]  /*6660*/  FSEL R223, R23, -INF , P0 ;  /* 0xff80000017df7808 */ /* 0x000fe40000000000 */
[----:B------:R-:W-:Y:S02]  /*6670*/  FMNMX.FTZ R4, R181, R140, !PT ;  /* 0x0000008cb5047209 */ /* 0x000fe40007810000 */
[C---:B------:R-:W-:Y:S02]  /*6680*/  ISETP.GT.AND P1, PT, R2.reuse, 0x10, PT ;  /* 0x000000100200780c */ /* 0x040fe40003f24270 */
[----:B------:R-:W-:Y:S02]  /*6690*/  ISETP.GT.AND P0, PT, R2, 0x11, PT ;  /* 0x000000110200780c */ /* 0x000fe40003f04270 */
[----:B------:R-:W-:Y:S02]  /*66a0*/  FMNMX.FTZ R4, R180, R4, !PT ;  /* 0x00000004b4047209 */ /* 0x000fe40007810000 */
[----:B------:R-:W-:Y:S02]  /*66b0*/  FSEL R225, R24, -INF , P1 ;  /* 0xff80000018e17808 */ /* 0x000fe40000800000 */
[----:B------:R-:W-:Y:S02]  /*66c0*/  FSEL R224, R25, -INF , P0 ;  /* 0xff80000019e07808 */ /* 0x000fe40000000000 */
[C---:B------:R-:W-:Y:S02]  /*66d0*/  ISETP.GT.AND P1, PT, R0.reuse, 0x10, PT ;  /* 0x000000100000780c */ /* 0x040fe40003f24270 */
[----:B------:R-:W-:Y:S02]  /*66e0*/  ISETP.GT.AND P0, PT, R0, 0x11, PT ;  /* 0x000000110000780c */ /* 0x000fe40003f04270 */
[----:B------:R-:W-:Y:S02]  /*66f0*/  FSEL R229, R26, -INF , P1 ;  /* 0xff8000001ae57808 */ /* 0x000fe40000800000 */
[C---:B------:R-:W-:Y:S02]  /*6700*/  ISETP.GT.AND P1, PT, R2.reuse, 0x18, PT ;  /* 0x000000180200780c */ /* 0x040fe40003f24270 */
[----:B------:R-:W-:Y:S02]  /*6710*/  FSEL R231, R27, -INF , P0 ;  /* 0xff8000001be77808 */ /* 0x000fe40000000000 */
[----:B------:R-:W-:Y:S02]  /*6720*/  ISETP.GT.AND P0, PT, R2, 0x19, PT ;  /* 0x000000190200780c */ /* 0x000fe40003f04270 */
[----:B------:R-:W-:Y:S02]  /*6730*/  FMNMX.FTZ R4, R16, R4, !PT ;  /* 0x0000000410047209 */ /* 0x000fe40007810000 */
[----:B------:R-:W-:Y:S02]  /*6740*/  FSEL R227, R29, -INF , P0 ;  /* 0xff8000001de37808 */ /* 0x000fe40000000000 */
[----:B------:R-:W-:Y:S02]  /*6750*/  FMNMX.FTZ R4, R17, R4, !PT ;  /* 0x0000000411047209 */ /* 0x000fe40007810000 */
[----:B------:R-:W-:Y:S02]  /*6760*/  FSEL R226, R28, -INF , P1 ;  /* 0xff8000001ce27808 */ /* 0x000fe40000800000 */
[C---:B------:R-:W-:Y:S02]  /*6770*/  ISETP.GT.AND P1, PT, R0.reuse, 0x18, PT ;  /* 0x000000180000780c */ /* 0x040fe40003f24270 */
[----:B------:R-:W-:Y:S02]  /*6780*/  ISETP.GT.AND P0, PT, R0, 0x19, PT ;  /* 0x000000190000780c */ /* 0x000fe40003f04270 */
[----:B------:R-:W-:Y:S02]  /*6790*/  FSEL R232, R30, -INF , P1 ;  /* 0xff8000001ee87808 */ /* 0x000fe40000800000 */
[----:B------:R-:W-:Y:S02]  /*67a0*/  FMNMX.FTZ R4, R203, R4, !PT ;  /* 0x00000004cb047209 */ /* 0x000fe40007810000 */
[----:B------:R-:W-:Y:S02]  /*67b0*/  FSEL R233, R31, -INF , P0 ;  /* 0xff8000001fe97808 */ /* 0x000fe40000000000 */
[C---:B------:R-:W-:Y:S02]  /*67c0*/  ISETP.GT.AND P1, PT, R142.reuse, 0x18, PT ;  /* 0x000000188e00780c */ /* 0x040fe40003f24270 */
[----:B------:R-:W-:Y:S02]  /*67d0*/  ISETP.GT.AND P0, PT, R142, 0x19, PT ;  /* 0x000000198e00780c */ /* 0x000fe40003f04270 */
[----:B------:R-:W-:Y:S02]  /*67e0*/  FSEL R185, R32, -INF , P1 ;  /* 0xff80000020b97808 */ /* 0x000fe40000800000 */
[----:B------:R-:W-:Y:S02]  /*67f0*/  ISETP.GT.AND P1, PT, R3, 0x18, PT ;  /* 0x000000180300780c */ /* 0x000fe40003f24270 */
[----:B------:R-:W-:Y:S02]  /*6800*/  FSEL R186, R33, -INF , P0 ;  /* 0xff80000021ba7808 */ /* 0x000fe40000000000 */
[----:B------:R-:W-:Y:S02]  /*6810*/  ISETP.GT.AND P0, PT, R3, 0x19, PT ;  /* 0x000000190300780c */ /* 0x000fe40003f04270 */
[----:B------:R-:W-:Y:S02]  /*6820*/  FMNMX.FTZ R145, R193, R4, !PT ;  /* 0x00000004c1917209 */ /* 0x000fe40007810000 */
[----:B------:R-:W-:Y:S02]  /*6830*/  FSEL R188, R34, -INF , P1 ;  /* 0xff80000022bc7808 */ /* 0x000fe40000800000 */
[C---:B------:R-:W-:Y:S02]  /*6840*/  ISETP.GT.AND P1, PT, R142.reuse, 0x20, PT ;  /* 0x000000208e00780c */ /* 0x040fe40003f24270 */
[----:B------:R-:W-:Y:S02]  /*6850*/  FSEL R189, R35, -INF , P0 ;  /* 0xff80000023bd7808 */ /* 0x000fe40000000000 */
[----:B------:R-:W-:Y:S02]  /*6860*/  ISETP.GT.AND P0, PT, R142, 0x21, PT ;  /* 0x000000218e00780c */ /* 0x000fe40003f04270 */
[----:B------:R-:W-:Y:S02]  /*6870*/  FMNMX.FTZ R145, R185, R145, !PT ;  /* 0x00000091b9917209 */ /* 0x000fe40007810000 */
[----:B------:R-:W-:Y:S02]  /*6880*/  FSEL R190, R36, -INF , P1 ;  /* 0xff80000024be7808 */ /* 0x000fe40000800000 */
[----:B------:R-:W-:Y:S02]  /*6890*/  FSEL R236, R37, -INF , P0 ;  /* 0xff80000025ec7808 */ /* 0x000fe40000000000 */
[C---:B------:R-:W-:Y:S02]  /*68a0*/  ISETP.GT.AND P1, PT, R3.reuse, 0x20, PT ;  /* 0x000000200300780c */ /* 0x040fe40003f24270 */
[----:B------:R-:W-:Y:S02]  /*68b0*/  ISETP.GT.AND P0, PT, R3, 0x21, PT ;  /* 0x000000210300780c */ /* 0x000fe40003f04270 */
[----:B------:R-:W-:Y:S02]  /*68c0*/  FMNMX.FTZ R145, R186, R145, !PT ;  /* 0x00000091ba917209 */ /* 0x000fe40007810000 */
[----:B------:R-:W-:Y:S02]  /*68d0*/  FSEL R244, R38, -INF , P1 ;  /* 0xff80000026f47808 */ /* 0x000fe40000800000 */
[----:B------:R-:W-:Y:S02]  /*68e0*/  FSEL R245, R39, -INF , P0 ;  /* 0xff80000027f57808 */ /* 0x000fe40000000000 */
[----:B------:R-:W-:Y:S02]  /*68f0*/  ISETP.GT.AND P1, PT, R2, 0x20, PT ;  /* 0x000000200200780c */ /* 0x000fe40003f24270 */
[----:B------:R-:W-:Y:S02]  /*6900*/  ISETP.GT.AND P0, PT, R142, 0x28, PT ;  /* 0x000000288e00780c */ /* 0x000fe40003f04270 */
[----:B------:R-:W-:Y:S02]  /*6910*/  FMNMX.FTZ R145, R190, R145, !PT ;  /* 0x00000091be917209 */ /* 0x000fe40007810000 */
[----:B------:R-:W-:Y:S02]  /*6920*/  FSEL R234, R40, -INF , P1 ;  /* 0xff80000028ea7808 */ /* 0x000fe40000800000 */
[----:B------:R-:W-:Y:S02]  /*6930*/  ISETP.GT.AND P1, PT, R142, 0x29, PT ;  /* 0x000000298e00780c */ /* 0x000fe40003f24270 */
[----:B------:R-:W-:Y:S02]  /*6940*/  FSEL R191, R48, -INF , P0 ;  /* 0xff80000030bf7808 */ /* 0x000fe40000000000 */
[----:B------:R-:W-:Y:S02]  /*6950*/  FMNMX.FTZ R145, R236, R145, !PT ;  /* 0x00000091ec917209 */ /* 0x000fe40007810000 */
[C---:B------:R-:W-:Y:S02]  /*6960*/  ISETP.GT.AND P0, PT, R142.reuse, 0x30, PT ;  /* 0x000000308e00780c */ /* 0x040fe40003f04270 */
[----:B------:R-:W-:Y:S02]  /*6970*/  FSEL R239, R49, -INF , P1 ;  /* 0xff80000031ef7808 */ /* 0x000fe40000800000 */
[----:B------:R-:W-:Y:S02]  /*6980*/  ISETP.GT.AND P1, PT, R142, 0x31, PT ;  /* 0x000000318e00780c */ /* 0x000fe40003f24270 */
[----:B------:R-:W-:Y:S02]  /*6990*/  FMNMX.FTZ R145, R191, R145, !PT ;  /* 0x00000091bf917209 */ /* 0x000fe40007810000 */
[----:B------:R-:W-:Y:S02]  /*69a0*/  FSEL R252, R52, -INF , P0 ;  /* 0xff80000034fc7808 */ /* 0x000fe40000000000 */
[----:B------:R-:W-:Y:S02]  /*69b0*/  ISETP.GT.AND P0, PT, R142, 0x38, PT ;  /* 0x000000388e00780c */ /* 0x000fe40003f04270 */
[----:B------:R-:W-:Y:S02]  /*69c0*/  FSEL R237, R53, -INF , P1 ;  /* 0xff80000035ed7808 */ /* 0x000fe40000800000 */
[----:B------:R-:W-:Y:S02]  /*69d0*/  FMNMX.FTZ R145, R239, R145, !PT ;  /* 0x00000091ef917209 */ /* 0x000fe40007810000 */
[----:B------:R-:W-:Y:S02]  /*69e0*/  FSEL R144, R64, -INF , P0 ;  /* 0xff80000040907808 */ /* 0x000fe40000000000 */
[----:B------:R-:W-:Y:S02]  /*69f0*/  ISETP.GT.AND P1, PT, R142, 0x39, PT ;  /* 0x000000398e00780c */ /* 0x000fe40003f24270 */
[----:B------:R-:W-:Y:S02]  /*6a00*/  MOV R64, R237 ;  /* 0x000000ed00407202 */ /* 0x000fe40000000f00 */
[----:B------:R-:W-:Y:S02]  /*6a10*/  FMNMX.FTZ R145, R252, R145, !PT ;  /* 0x00000091fc917209 */ /* 0x000fe40007810000 */
[----:B------:R-:W-:Y:S01]  /*6a20*/  FSEL R250, R65, -INF , P1 ;  /* 0xff80000041fa7808 */ /* 0x000fe20000800000 */
[----:B------:R-:W-:Y:S01]  /*6a30*/  IMAD.MOV.U32 R65, RZ, RZ, R144 ;  /* 0x000000ffff417224 */ /* 0x000fe200078e0090 */
[----:B------:R-:W-:Y:S02]  /*6a40*/  FMNMX.FTZ R145, R64, R145, !PT ;  /* 0x0000009140917209 */ /* 0x000fe40007810000 */
[----:B------:R-:W-:Y:S02]  /*6a50*/  FMNMX.FTZ R4, R183, R141, !PT ;  /* 0x0000008db7047209 */ /* 0x000fe40007810000 */
[----:B------:R-:W-:Y:S02]  /*6a60*/  FMNMX.FTZ R145, R65, R145, !PT ;  /* 0x0000009141917209 */ /* 0x000fe40007810000 */
[----:B------:R-:W-:Y:S02]  /*6a70*/  FMNMX.FTZ R4, R182, R4, !PT ;  /* 0x00000004b6047209 */ /* 0x000fe40007810000 */
[----:B------:R-:W-:Y:S02]  /*6a80*/  FMNMX.FTZ R145, R250, R145, !PT ;  /* 0x00000091fa917209 */ /* 0x000fe40007810000 */
[----:B------:R-:W-:Y:S02]  /*6a90*/  FMNMX.FTZ R4, R18, R4, !PT ;  /* 0x0000000412047209 */ /* 0x000fe40007810000 */
[----:B------:R-:W-:Y:S01]  /*6aa0*/  ISETP.GT.AND P1, PT, R0, 0x20, PT ;  /* 0x000000200000780c */ /* 0x000fe20003f24270 */
[----:B------:R-:W1:Y:S01]  /*6ab0*/  SHFL.BFLY PT, R6, R145, 0x2, 0x1f ;  /* 0x0c401f0091067f89 */ /* 0x000e6200000e0000 */
[----:B------:R-:W-:Y:S02]  /*6ac0*/  FMNMX.FTZ R4, R19, R4, !PT ;  /* 0x0000000413047209 */ /* 0x000fe40007810000 */
[----:B------:R-:W-:Y:S02]  /*6ad0*/  FSEL R248, R42, -INF , P1 ;  /* 0xff8000002af87808 */ /* 0x000fe40000800000 */
[----:B------:R-:W-:Y:S02]  /*6ae0*/  FMNMX.FTZ R4, R222, R4, !PT ;  /* 0x00000004de047209 */ /* 0x000fe40007810000 */
[----:B------:R-:W-:Y:S02]  /*6af0*/  ISETP.GT.AND P1, PT, R3, 0x28, PT ;  /* 0x000000280300780c */ /* 0x000fe40003f24270 */
[----:B------:R-:W-:Y:S02]  /*6b00*/  FMNMX.FTZ R4, R223, R4, !PT ;  /* 0x00000004df047209 */ /* 0x000fe40007810000 */
[----:B------:R-:W-:Y:S02]  /*6b10*/  FSEL R237, R50, -INF , P1 ;  /* 0xff80000032ed7808 */ /* 0x000fe40000800000 */
[----:B------:R-:W-:Y:S02]  /*6b20*/  FMNMX.FTZ R4, R188, R4, !PT ;  /* 0x00000004bc047209 */ /* 0x000fe40007810000 */
[----:B------:R-:W-:Y:S02]  /*6b30*/  ISETP.GT.AND P0, PT, R2, 0x21, PT ;  /* 0x000000210200780c */ /* 0x000fe40003f04270 */
[----:B------:R-:W-:Y:S02]  /*6b40*/  FMNMX.FTZ R4, R189, R4, !PT ;  /* 0x00000004bd047209 */ /* 0x000fe40007810000 */
[----:B------:R-:W-:Y:S02]  /*6b50*/  ISETP.GT.AND P1, PT, R3, 0x30, PT ;  /* 0x000000300300780c */ /* 0x000fe40003f24270 */
[----:B------:R-:W-:Y:S02]  /*6b60*/  FMNMX.FTZ R4, R244, R4, !PT ;  /* 0x00000004f4047209 */ /* 0x000fe40007810000 */
[----:B------:R-:W-:Y:S02]  /*6b70*/  FSEL R249, R41, -INF , P0 ;  /* 0xff80000029f97808 */ /* 0x000fe40000000000 */
[----:B------:R-:W-:Y:S02]  /*6b80*/  FMNMX.FTZ R4, R245, R4, !PT ;  /* 0x00000004f5047209 */ /* 0x000fe40007810000 */
[----:B-1----:R-:W-:Y:S02]  /*6b90*/  FMNMX.FTZ R145, R145, R6, !PT ;  /* 0x0000000691917209 */ /* 0x002fe40007810000 */
[----:B------:R-:W-:Y:S02]  /*6ba0*/  FMNMX.FTZ R144, R237, R4, !PT ;  /* 0x00000004ed907209 */ /* 0x000fe40007810000 */
[----:B------:R-:W-:Y:S01]  /*6bb0*/  ISETP.GT.AND P0, PT, R0, 0x21, PT ;  /* 0x000000210000780c */ /* 0x000fe20003f04270 */
[----:B------:R-:W1:Y:S01]  /*6bc0*/  SHFL.BFLY PT, R4, R145, 0x1, 0x1f ;  /* 0x0c201f0091047f89 */ /* 0x000e6200000e0000 */
[----:B------:R-:W-:Y:S02]  /*6bd0*/  FSEL R30, R54, -INF , P1 ;  /* 0xff800000361e7808 */ /* 0x000fe40000800000 */
[----:B------:R-:W-:Y:S02]  /*6be0*/  ISETP.GT.AND P1, PT, R3, 0x38, PT ;  /* 0x000000380300780c */ /* 0x000fe40003f24270 */
        /* <DEDUP_REMOVED lines=10> */
[----:B------:R-:W-:Y:S02]  /*6c90*/  FMNMX.FTZ R3, R10, R147, !PT ;  /* 0x000000930a037209 */ /* 0x000fe40007810000 */
[----:B------:R-:W-:Y:S02]  /*6ca0*/  FMNMX.FTZ R5, R184, R146, !PT ;  /* 0x00000092b8057209 */ /* 0x000fe40007810000 */
[----:B------:R-:W-:Y:S02]  /*6cb0*/  FSEL R247, R46, -INF , P1 ;  /* 0xff8000002ef77808 */ /* 0x000fe40000800000 */
[----:B------:R-:W-:Y:S02]  /*6cc0*/  ISETP.GT.AND P1, PT, R2, 0x30, PT ;  /* 0x000000300200780c */ /* 0x000fe40003f24270 */
[----:B------:R-:W-:Y:S02]  /*6cd0*/  FMNMX.FTZ R3, R11, R3, !PT ;  /* 0x000000030b037209 */ /* 0x000fe40007810000 */
[----:B-1----:R-:W-:Y:S02]  /*6ce0*/  FMNMX.FTZ R145, R145, R4, !PT ;  /* 0x0000000491917209 */ /* 0x002fe40007810000 */
[----:B------:R-:W-:Y:S02]  /*6cf0*/  FMNMX.FTZ R5, R9, R5, !PT ;  /* 0x0000000509057209 */ /* 0x000fe40007810000 */
[----:B------:R-:W-:Y:S01]  /*6d00*/  FSEL R26, R56, -INF , P1 ;  /* 0xff800000381a7808 */ /* 0x000fe20000800000 */
[----:B------:R-:W-:Y:S01]  /*6d10*/  FMUL.FTZ R150, R145, c[0x0][0x2d0] ;  /* 0x0000b40091967a20 */ /* 0x000fe20000410000 */
[C---:B------:R-:W-:Y:S02]  /*6d20*/  ISETP.GT.AND P1, PT, R2.reuse, 0x38, PT ;  /* 0x000000380200780c */ /* 0x040fe40003f24270 */
[----:B------:R-:W-:Y:S02]  /*6d30*/  FSEL R27, R67, -INF , P0 ;  /* 0xff800000431b7808 */ /* 0x000fe40000000000 */
[----:B------:R-:W-:Y:S02]  /*6d40*/  ISETP.GT.AND P0, PT, R2, 0x29, PT ;  /* 0x000000290200780c */ /* 0x000fe40003f04270 */
[----:B------:R-:W-:Y:S02]  /*6d50*/  FMNMX.FTZ R3, R14, R3, !PT ;  /* 0x000000030e037209 */ /* 0x000fe40007810000 */
[----:B------:R-:W-:Y:S02]  /*6d60*/  FMNMX.FTZ R143, R12, R5, !PT ;  /* 0x000000050c8f7209 */ /* 0x000fe40007810000 */
[----:B------:R-:W-:Y:S01]  /*6d70*/  FSEL R24, R60, -INF , P1 ;  /* 0xff8000003c187808 */ /* 0x000fe20000800000 */
[----:B------:R-:W-:Y:S01]  /*6d80*/  IMAD.MOV.U32 R60, RZ, RZ, R30 ;  /* 0x000000ffff3c7224 */ /* 0x000fe200078e001e */
[----:B------:R-:W-:Y:S02]  /*6d90*/  FSETP.NEU.FTZ.AND P1, PT, R145, -INF , PT ;  /* 0xff8000009100780b */ /* 0x000fe40003f3d000 */
[----:B------:R-:W-:Y:S02]  /*6da0*/  FSEL R242, R45, -INF , P0 ;  /* 0xff8000002df27808 */ /* 0x000fe40000000000 */
[----:B------:R-:W-:Y:S02]  /*6db0*/  FMNMX.FTZ R3, R15, R3, !PT ;  /* 0x000000030f037209 */ /* 0x000fe40007810000 */
[----:B------:R-:W-:Y:S02]  /*6dc0*/  ISETP.GT.AND P0, PT, R0, 0x29, PT ;  /* 0x000000290000780c */ /* 0x000fe40003f04270 */
[----:B------:R-:W-:Y:S02]  /*6dd0*/  FMNMX.FTZ R143, R13, R143, !PT ;  /* 0x0000008f0d8f7209 */ /* 0x000fe40007810000 */
[----:B------:R-:W-:Y:S02]  /*6de0*/  FSEL R150, R150, RZ, P1 ;  /* 0x000000ff96967208 */ /* 0x000fe40000800000 */
[----:B------:R-:W-:Y:S02]  /*6df0*/  FMNMX.FTZ R144, R243, R144, !PT ;  /* 0x00000090f3907209 */ /* 0x000fe40007810000 */
[----:B------:R-:W-:Y:S02]  /*6e00*/  FSEL R246, R47, -INF , P0 ;  /* 0xff8000002ff67808 */ /* 0x000fe40000000000 */
[----:B------:R-:W-:Y:S02]  /*6e10*/  ISETP.GT.AND P0, PT, R2, 0x31, PT ;  /* 0x000000310200780c */ /* 0x000fe40003f04270 */
[----:B------:R-:W-:Y:S02]  /*6e20*/  FMNMX.FTZ R3, R229, R3, !PT ;  /* 0x00000003e5037209 */ /* 0x000fe40007810000 */
[----:B------:R-:W-:Y:S02]  /*6e30*/  FMNMX.FTZ R143, R225, R143, !PT ;  /* 0x0000008fe18f7209 */ /* 0x000fe40007810000 */
[----:B------:R-:W-:Y:S02]  /*6e40*/  FMNMX.FTZ R144, R30, R144, !PT ;  /* 0x000000901e907209 */ /* 0x000fe40007810000 */
[----:B------:R-:W-:Y:S01]  /*6e50*/  FSEL R25, R57, -INF , P0 ;  /* 0xff80000039197808 */ /* 0x000fe20000000000 */
[----:B------:R-:W-:Y:S01]  /*6e60*/  IMAD.MOV.U32 R57, RZ, RZ, R7 ;  /* 0x000000ffff397224 */ /* 0x000fe200078e0007 */
[----:B------:R-:W-:Y:S01]  /*6e70*/  ISETP.GT.AND P0, PT, R2, 0x39, PT ;  /* 0x000000390200780c */ /* 0x000fe20003f04270 */
[----:B------:R-:W-:Y:S01]  /*6e80*/  FFMA.FTZ R2, R181, c[0x0][0x2d0], -R150 ;  /* 0x0000b400b5027a23 */ /* 0x000fe20000010896 */
[----:B------:R-:W-:Y:S02]  /*6e90*/  FMNMX.FTZ R3, R231, R3, !PT ;  /* 0x00000003e7037209 */ /* 0x000fe40007810000 */
[----:B------:R-:W-:Y:S01]  /*6ea0*/  FMNMX.FTZ R143, R224, R143, !PT ;  /* 0x0000008fe08f7209 */ /* 0x000fe20007810000 */
[----:B------:R1:W-:Y:S01]  /*6eb0*/  MUFU.EX2 R56, R2 ;  /* 0x0000000200387308 */ /* 0x0003e20000000800 */
        /* <DEDUP_REMOVED lines=9> */
[----:B------:R-:W2:Y:S01]  /*6f50*/  SHFL.BFLY PT, R5, R144, 0x2, 0x1f ;  /* 0x0c401f0090057f89 */ /* 0x000ea200000e0000 */
[----:B------:R-:W-:Y:S02]  /*6f60*/  FMNMX.FTZ R3, R57, R3, !PT ;  /* 0x0000000339037209 */ /* 0x000fe40007810000 */
[----:B------:R-:W-:Y:S02]  /*6f70*/  FMNMX.FTZ R143, R249, R143, !PT ;  /* 0x0000008ff98f7209 */ /* 0x000fe40007810000 */
[----:B------:R-:W-:Y:S02]  /*6f80*/  FSEL R238, R61, -INF , P0 ;  /* 0xff8000003dee7808 */ /* 0x000fe40000000000 */
[----:B------:R-:W-:Y:S02]  /*6f90*/  FMNMX.FTZ R3, R247, R3, !PT ;  /* 0x00000003f7037209 */ /* 0x000fe40007810000 */
[----:B------:R-:W-:Y:S02]  /*6fa0*/  ISETP.GT.AND P0, PT, R0, 0x30, PT ;  /* 0x000000300000780c */ /* 0x000fe40003f04270 */
[----:B------:R-:W-:Y:S02]  /*6fb0*/  FMNMX.FTZ R143, R240, R143, !PT ;  /* 0x0000008ff08f7209 */ /* 0x000fe40007810000 */
[----:B------:R-:W-:Y:S02]  /*6fc0*/  FMNMX.FTZ R3, R246, R3, !PT ;  /* 0x00000003f6037209 */ /* 0x000fe40007810000 */
[----:B------:R-:W-:Y:S01]  /*6fd0*/  FSEL R251, R58, -INF , P0 ;  /* 0xff8000003afb7808 */ /* 0x000fe20000000000 */
[----:B------:R-:W-:Y:S01]  /*6fe0*/  IMAD.MOV.U32 R58, RZ, RZ, R28 ;  /* 0x000000ffff3a7224 */ /* 0x000fe200078e001c */
[----:B------:R-:W-:Y:S02]  /*6ff0*/  FMNMX.FTZ R143, R242, R143, !PT ;  /* 0x0000008ff28f7209 */ /* 0x000fe40007810000 */
[----:B-1----:R-:W-:Y:S01]  /*7000*/  FMNMX.FTZ R2, R251, R3, !PT ;  /* 0x00000003fb027209 */ /* 0x002fe20007810000 */
[--C-:B------:R-:W-:Y:S01]  /*7010*/  FFMA.FTZ R3, R180, c[0x0][0x2d0], -R150.reuse ;  /* 0x0000b400b4037a23 */ /* 0x100fe20000010896 */
[----:B------:R-:W-:Y:S02]  /*7020*/  FMNMX.FTZ R143, R26, R143, !PT ;  /* 0x0000008f1a8f7209 */ /* 0x000fe40007810000 */
[----:B------:R-:W-:Y:S01]  /*7030*/  ISETP.GT.AND P0, PT, R0, 0x31, PT ;  /* 0x000000310000780c */ /* 0x000fe20003f04270 */
[----:B------:R1:W-:Y:S01]  /*7040*/  MUFU.EX2 R34, R3 ;  /* 0x0000000300227308 */ /* 0x0003e20000000800 */
[----:B------:R-:W-:Y:S02]  /*7050*/  FMNMX.FTZ R143, R25, R143, !PT ;  /* 0x0000008f198f7209 */ /* 0x000fe40007810000 */
[----:B--2---:R-:W-:Y:S02]  /*7060*/  FMNMX.FTZ R144, R144, R5, !PT ;  /* 0x0000000590907209 */ /* 0x004fe40007810000 */
[----:B------:R-:W-:Y:S02]  /*7070*/  FMNMX.FTZ R143, R24, R143, !PT ;  /* 0x0000008f188f7209 */ /* 0x000fe40007810000 */
[----:B------:R-:W-:Y:S01]  /*7080*/  FSEL R59, R59, -INF , P0 ;  /* 0xff8000003b3b7808 */ /* 0x000fe20000000000 */
[----:B------:R-:W2:Y:S01]  /*7090*/  SHFL.BFLY PT, R5, R144, 0x1, 0x1f ;  /* 0x0c201f0090057f89 */ /* 0x000ea200000e0000 */
[----:B------:R-:W-:Y:S02]  /*70a0*/  ISETP.GT.AND P0, PT, R0, 0x38, PT ;  /* 0x000000380000780c */ /* 0x000fe40003f04270 */
[----:B------:R-:W-:Y:S02]  /*70b0*/  FMNMX.FTZ R143, R238, R143, !PT ;  /* 0x0000008fee8f7209 */ /* 0x000fe40007810000 */
[----:B------:R-:W-:Y:S02]  /*70c0*/  FSEL R62, R62, -INF , P0 ;  /* 0xff8000003e3e7808 */ /* 0x000fe40000000000 */
[----:B------:R-:W-:Y:S01]  /*70d0*/  ISETP.GT.AND P0, PT, R0, 0x39, PT ;  /* 0x000000390000780c */ /* 0x000fe20003f04270 */
[----:B------:R-:W3:Y:S01]  /*70e0*/  SHFL.BFLY PT, R4, R143, 0x2, 0x1f ;  /* 0x0c401f008f047f89 */ /* 0x000ee200000e0000 */
[----:B------:R-:W-:Y:S01]  /*70f0*/  FMNMX.FTZ R0, R59, R2, !PT ;  /* 0x000000023b007209 */ /* 0x000fe20007810000 */
[--C-:B------:R-:W-:Y:S01]  /*7100*/  FFMA.FTZ R2, R16, c[0x0][0x2d0], -R150.reuse ;  /* 0x0000b40010027a23 */ /* 0x100fe20000010896 */
[----:B------:R-:W-:Y:S01]  /*7110*/  FSEL R148, R63, -INF , P0 ;  /* 0xff8000003f947808 */ /* 0x000fe20000000000 */
[----:B------:R-:W-:Y:S01]  /*7120*/  IMAD.MOV.U32 R63, RZ, RZ, R27 ;  /* 0x000000ffff3f7224 */ /* 0x000fe200078e001b */
[----:B------:R-:W-:Y:S01]  /*7130*/  FMNMX.FTZ R0, R62, R0, !PT ;  /* 0x000000003e007209 */ /* 0x000fe20007810000 */
[----:B------:R4:W-:Y:S01]  /*7140*/  MUFU.EX2 R23, R2 ;  /* 0x0000000200177308 */ /* 0x0009e20000000800 */
[----:B------:R-:W-:Y:S01]  /*7150*/  @P6 LEA R6, P0, R187, c[0x0][0x1c8], 0x1 ;  /* 0x00007200bb066a11 */ /* 0x000fe200078008ff */
[----:B-1----:R-:W-:Y:S01]  /*7160*/  FFMA.FTZ R3, R17, c[0x0][0x2d0], -R150 ;  /* 0x0000b40011037a23 */ /* 0x002fe20000010896 */
[----:B------:R-:W-:Y:S02]  /*7170*/  FMNMX.FTZ R0, R148, R0, !PT ;  /* 0x0000000094007209 */ /* 0x000fe40007810000 */
[----:B------:R-:W-:Y:S02]  /*7180*/  @P6 LEA.HI.X R7, R187, c[0x0][0x1cc], R228, 0x1, P0 ;  /* 0x00007300bb076a11 */ /* 0x000fe400000f0ce4 */
[----:B------:R-:W-:Y:S02]  /*7190*/  MOV R187, R26 ;  /* 0x0000001a00bb7202 */ /* 0x000fe40000000f00 */
[----:B------:R-:W-:Y:S01]  /*71a0*/  MOV R61, R29 ;  /* 0x0000001d003d7202 */ /* 0x000fe20000000f00 */
[----:B------:R1:W-:Y:S01]  /*71b0*/  MUFU.EX2 R32, R3 ;  /* 0x0000000300207308 */ /* 0x0003e20000000800 */
[----:B--2---:R-:W-:Y:S05]  /*71c0*/  FMNMX.FTZ R144, R144, R5, !PT ;  /* 0x0000000590907209 */ /* 0x004fea0007810000 */
[----:B------:R-:W-:Y:S01]  /*71d0*/  FMUL.FTZ R149, R144, c[0x0][0x2d0] ;  /* 0x0000b40090957a20 */ /* 0x000fe20000410000 */
[----:B---3--:R-:W-:Y:S02]  /*71e0*/  FMNMX.FTZ R143, R143, R4, !PT ;  /* 0x000000048f8f7209 */ /* 0x008fe40007810000 */
[C---:B------:R-:W-:Y:S03]  /*71f0*/  @P6 LEA R4, P0, R192.reuse, c[0x0][0x1c8], 0x1 ;  /* 0x00007200c0046a11 */ /* 0x040fe600078008ff */
[----:B------:R-:W2:Y:S01]  /*7200*/  SHFL.BFLY PT, R8, R143, 0x1, 0x1f ;  /* 0x0c201f008f087f89 */ /* 0x000ea200000e0000 */
[----:B------:R-:W-:Y:S01]  /*7210*/  @P6 LEA.HI.X R5, R192, c[0x0][0x1cc], R230, 0x1, P0 ;  /* 0x00007300c0056a11 */ /* 0x000fe200000f0ce6 */
[----:B------:R-:W-:Y:S01]  /*7220*/  IMAD.MOV.U32 R230, RZ, RZ, R25 ;  /* 0x000000ffffe67224 */ /* 0x000fe200078e0019 */
[----:B------:R-:W-:Y:S01]  /*7230*/  FSETP.NEU.FTZ.AND P0, PT, R144, -INF , PT ;  /* 0xff8000009000780b */ /* 0x000fe20003f1d000 */
[----:B------:R-:W-:Y:S03]  /*7240*/  IMAD.MOV.U32 R192, RZ, RZ, R24 ;  /* 0x000000ffffc07224 */ /* 0x000fe600078e0018 */
[----:B------:R-:W-:Y:S01]  /*7250*/  FSEL R149, R149, RZ, P0 ;  /* 0x000000ff95957208 */ /* 0x000fe20000000000 */
[----:B----4-:R-:W3:Y:S04]  /*7260*/  SHFL.BFLY PT, R2, R0, 0x2, 0x1f ;  /* 0x0c401f0000027f89 */ /* 0x010ee800000e0000 */
[--C-:B-1----:R-:W-:Y:S04]  /*7270*/  FFMA.FTZ R3, R183, c[0x0][0x2d0], -R149.reuse ;  /* 0x0000b400b7037a23 */ /* 0x102fe80000010895 */
[----:B------:R1:W-:Y:S01]  /*7280*/  MUFU.EX2 R67, R3 ;  /* 0x0000000300437308 */ /* 0x0003e20000000800 */
[----:B--2---:R-:W-:Y:S01]  /*7290*/  FMNMX.FTZ R143, R143, R8, !PT ;  /* 0x000000088f8f7209 */ /* 0x004fe20007810000 */
[--C-:B------:R-:W-:Y:S04]  /*72a0*/  FFMA.FTZ R8, R19, c[0x0][0x2d0], -R149.reuse ;  /* 0x0000b40013087a23 */ /* 0x100fe80000010895 */
[----:B------:R-:W-:Y:S04]  /*72b0*/  FMUL.FTZ R151, R143, c[0x0][0x2d0] ;  /* 0x0000b4008f977a20 */ /* 0x000fe80000410000 */
[----:B------:R-:W-:Y:S01]  /*72c0*/  MUFU.EX2 R21, R8 ;  /* 0x0000000800157308 */ /* 0x000fe20000000800 */
[----:B---3--:R-:W-:Y:S01]  /*72d0*/  FMNMX.FTZ R0, R0, R2, !PT ;  /* 0x0000000200007209 */ /* 0x008fe20007810000 */
[--C-:B------:R-:W-:Y:S08]  /*72e0*/  FFMA.FTZ R2, R18, c[0x0][0x2d0], -R149.reuse ;  /* 0x0000b40012027a23 */ /* 0x100ff00000010895 */
[----:B------:R2:W-:Y:S01]  /*72f0*/  MUFU.EX2 R33, R2 ;  /* 0x0000000200217308 */ /* 0x0005e20000000800 */
[----:B-1----:R-:W-:Y:S09]  /*7300*/  FFMA.FTZ R3, R182, c[0x0][0x2d0], -R149 ;  /* 0x0000b400b6037a23 */ /* 0x002ff20000010895 */
[----:B------:R1:W-:Y:S01]  /*7310*/  MUFU.EX2 R35, R3 ;  /* 0x0000000300237308 */ /* 0x0003e20000000800 */
[----:B--2---:R-:W2:Y:S01]  /*7320*/  SHFL.BFLY PT, R2, R0, 0x1, 0x1f ;  /* 0x0c201f0000027f89 */ /* 0x004ea200000e0000 */
[----:B-1----:R-:W-:Y:S02]  /*7330*/  FSEL R3, R145, RZ, P1 ;  /* 0x000000ff91037208 */ /* 0x002fe40000800000 */
[----:B------:R-:W-:Y:S04]  /*7340*/  FSETP.NEU.FTZ.AND P1, PT, R143, -INF , PT ;  /* 0xff8000008f00780b */ /* 0x000fe80003f3d000 */
[----:B------:R-:W-:Y:S05]  /*7350*/  FSEL R151, R151, RZ, P1 ;  /* 0x000000ff97977208 */ /* 0x000fea0000800000 */
[--C-:B------:R-:W-:Y:S01]  /*7360*/  FFMA.FTZ R8, R184, c[0x0][0x2d0], -R151.reuse ;  /* 0x0000b400b8087a23 */ /* 0x100fe20000010897 */
[----:B--2---:R-:W-:Y:S01]  /*7370*/  FMNMX.FTZ R142, R0, R2, !PT ;  /* 0x00000002008e7209 */ /* 0x004fe20007810000 */
[--C-:B------:R-:W-:Y:S01]  /*7380*/  FFMA.FTZ R0, R12, c[0x0][0x2d0], -R151.reuse ;  /* 0x0000b4000c007a23 */ /* 0x100fe20000010897 */
[----:B------:R-:W-:Y:S01]  /*7390*/  FSEL R2, R144, RZ, P0 ;  /* 0x000000ff90027208 */ /* 0x000fe20000000000 */
[----:B------:R1:W-:Y:S01]  /*73a0*/  MUFU.EX2 R66, R8 ;  /* 0x0000000800427308 */ /* 0x0003e20000000800 */
[C---:B------:R-:W-:Y:S01]  /*73b0*/  FSETP.NEU.FTZ.AND P0, PT, R142.reuse, -INF , PT ;  /* 0xff8000008e00780b */ /* 0x040fe20003f1d000 */
[----:B------:R-:W-:Y:S05]  /*73c0*/  FMUL.FTZ R184, R142, c[0x0][0x2d0] ;  /* 0x0000b4008eb87a20 */ /* 0x000fea0000410000 */
[----:B------:R-:W-:Y:S03]  /*73d0*/  FSEL R184, R184, RZ, P0 ;  /* 0x000000ffb8b87208 */ /* 0x000fe60000000000 */
[----:B------:R2:W-:Y:S01]  /*73e0*/  MUFU.EX2 R20, R0 ;  /* 0x0000000000147308 */ /* 0x0005e20000000800 */
[--C-:B-1----:R-:W-:Y:S09]  /*73f0*/  FFMA.FTZ R8, R9, c[0x0][0x2d0], -R151.reuse ;  /* 0x0000b40009087a23 */ /* 0x102ff20000010897 */
[----:B------:R1:W3:Y:S01]  /*7400*/  MUFU.EX2 R235, R8 ;  /* 0x0000000800eb7308 */ /* 0x0002e20000000800 */
[----:B--2---:R-:W-:Y:S09]  /*7410*/  FFMA.FTZ R0, R13, c[0x0][0x2d0], -R151 ;  /* 0x0000b4000d007a23 */ /* 0x004ff20000010897 */
[----:B------:R2:W-:Y:S01]  /*7420*/  MUFU.EX2 R31, R0 ;  /* 0x00000000001f7308 */ /* 0x0005e20000000800 */
[--C-:B-1----:R-:W-:Y:S01]  /*7430*/  FFMA.FTZ R8, R15, c[0x0][0x2d0], -R184.reuse ;  /* 0x0000b4000f087a23 */ /* 0x102fe200000108b8 */
[----:B---3--:R-:W-:Y:S08]  /*7440*/  F2FP.BF16.PACK_AB R180, R235, R66 ;  /* 0x00000042ebb4723e */ /* 0x008ff000000010ff */
[----:B------:R-:W-:Y:S01]  /*7450*/  MUFU.EX2 R8, R8 ;  /* 0x0000000800087308 */ /* 0x000fe20000000800 */
[--C-:B--2---:R-:W-:Y:S09]  /*7460*/  FFMA.FTZ R0, R10, c[0x0][0x2d0], -R184.reuse ;  /* 0x0000b4000a007a23 */ /* 0x104ff200000108b8 */
[----:B------:R1:W-:Y:S02]  /*7470*/  MUFU.EX2 R241, R0 ;  /* 0x0000000000f17308 */ /* 0x0003e40000000800 */
[--C-:B-1----:R-:W-:Y:S08]  /*7480*/  FFMA.FTZ R0, R11, c[0x0][0x2d0], -R184.reuse ;  /* 0x0000b4000b007a23 */ /* 0x102ff000000108b8 */
[----:B------:R1:W-:Y:S02]  /*7490*/  MUFU.EX2 R22, R0 ;  /* 0x0000000000167308 */ /* 0x0003e40000000800 */
[----:B-1----:R-:W-:Y:S08]  /*74a0*/  FFMA.FTZ R0, R14, c[0x0][0x2d0], -R184 ;  /* 0x0000b4000e007a23 */ /* 0x002ff000000108b8 */
[----:B------:R1:W-:Y:S02]  /*74b0*/  MUFU.EX2 R228, R0 ;  /* 0x0000000000e47308 */ /* 0x0003e40000000800 */
[----:B-1----:R-:W-:Y:S01]  /*74c0*/  FADD.FTZ R0, -R3, R140 ;  /* 0x0000008c03007221 */ /* 0x002fe20000010100 */
[----:B------:R-:W-:Y:S03]  /*74d0*/  @P6 SHF.L.U32 R3, R179, 0x1, RZ ;  /* 0x00000001b3036819 */ /* 0x000fe600000006ff */
[----:B------:R-:W-:Y:S02]  /*74e0*/  FMUL.FTZ R0, R0, c[0x0][0x2d0] ;  /* 0x0000b40000007a20 */ /* 0x000fe40000410000 */
[----:B------:R1:W-:Y:S02]  /*74f0*/  @P6 LDGSTS.E.BYPASS.LTC128B.128 [R3+0x3100], [R200.64], !P5 ;  /* 0x03100000c8036fae */ /* 0x0003e4000e901d46 */
[----:B------:R2:W3:Y:S06]  /*7500*/  MUFU.EX2 R140, R0 ;  /* 0x00000000008c7308 */ /* 0x0004ec0000000800 */
[----:B------:R4:W-:Y:S08]  /*7510*/  @P6 LDGSTS.E.BYPASS.LTC128B.128 [R3+0x4100], [R198.64], !P4 ;  /* 0x04100000c6036fae */ /* 0x0009f0000e101d46 */
[----:B------:R5:W-:Y:S08]  /*7520*/  @P6 LDGSTS.E.BYPASS.LTC128B.128 [R3+0x5100], [R194.64], !P3 ;  /* 0x05100000c2036fae */ /* 0x000bf0000d901d46 */
[----:B------:R5:W-:Y:S01]  /*7530*/  @P6 LDGSTS.E.BYPASS.LTC128B.128 [R3+0x3900], [R196.64], !P5 ;  /* 0x03900000c4036fae */ /* 0x000be2000e901d46 */
[----:B--2---:R-:W-:Y:S01]  /*7540*/  FADD.FTZ R0, -R2, R141 ;  /* 0x0000008d02007221 */ /* 0x004fe20000010100 */
[----:B------:R-:W-:Y:S01]  /*7550*/  FSEL R2, R143, RZ, P1 ;  /* 0x000000ff8f027208 */ /* 0x000fe20000800000 */
[----:B-1----:R-:W-:Y:S02]  /*7560*/  IMAD.MOV.U32 R200, RZ, RZ, R35 ;  /* 0x000000ffffc87224 */ /* 0x002fe400078e0023 */
[----:B------:R-:W-:Y:S03]  /*7570*/  FMUL.FTZ R0, R0, c[0x0][0x2d0] ;  /* 0x0000b40000007a20 */ /* 0x000fe60000410000 */
[----:B------:R1:W-:Y:S01]  /*7580*/  @P6 LDGSTS.E.BYPASS.LTC128B.128 [R3+0x4900], [R6.64], !P4 ;  /* 0x0490000006036fae */ /* 0x0003e2000e101d46 */
[----:B------:R-:W-:Y:S01]  /*7590*/  IMAD.MOV.U32 R201, RZ, RZ, R34 ;  /* 0x000000ffffc97224 */ /* 0x000fe200078e0022 */
[----:B------:R2:W1:Y:S01]  /*75a0*/  MUFU.EX2 R141, R0 ;  /* 0x00000000008d7308 */ /* 0x0004620000000800 */
[----:B----4-:R-:W-:Y:S01]  /*75b0*/  IMAD.MOV.U32 R198, RZ, RZ, R33 ;  /* 0x000000ffffc67224 */ /* 0x010fe200078e0021 */
[----:B------:R-:W-:Y:S01]  /*75c0*/  F2FP.BF16.PACK_AB R177, R200, R67 ;  /* 0x00000043c8b1723e */ /* 0x000fe200000010ff */
[C---:B---3--:R-:W-:Y:S01]  /*75d0*/  FMUL.FTZ R16, R140.reuse, R164 ;  /* 0x000000a48c107220 */ /* 0x048fe20000410000 */
[----:B------:R-:W-:Y:S01]  /*75e0*/  F2FP.BF16.PACK_AB R176, R201, R56 ;  /* 0x00000038c9b0723e */ /* 0x000fe200000010ff */
[C---:B------:R-:W-:Y:S01]  /*75f0*/  FMUL.FTZ R17, R140.reuse, R165 ;  /* 0x000000a58c117220 */ /* 0x040fe20000410000 */
[----:B------:R3:W-:Y:S01]  /*7600*/  @P6 LDGSTS.E.BYPASS.LTC128B.128 [R3+0x5900], [R4.64], !P3 ;  /* 0x0590000004036fae */ /* 0x0007e2000d901d46 */
[C---:B------:R-:W-:Y:S01]  /*7610*/  FMUL.FTZ R33, R140.reuse, R113 ;  /* 0x000000718c217220 */ /* 0x040fe20000410000 */
[----:B------:R-:W-:Y:S01]  /*7620*/  MOV R164, R241 ;  /* 0x000000f100a47202 */ /* 0x000fe20000000f00 */
[----:B-----5:R-:W-:Y:S01]  /*7630*/  IMAD.MOV.U32 R195, RZ, RZ, R22 ;  /* 0x000000ffffc37224 */ /* 0x020fe200078e0016 */
[----:B------:R-:W-:Y:S01]  /*7640*/  MOV R194, R23 ;  /* 0x0000001700c27202 */ /* 0x000fe20000000f00 */
[----:B------:R-:W-:Y:S02]  /*7650*/  IMAD.MOV.U32 R165, RZ, RZ, R235 ;  /* 0x000000ffffa57224 */ /* 0x000fe400078e00eb */
[C---:B------:R-:W-:Y:S01]  /*7660*/  FMUL.FTZ R48, R140.reuse, R128 ;  /* 0x000000808c307220 */ /* 0x040fe20000410000 */
[----:B------:R-:W-:Y:S01]  /*7670*/  LDSM.16.MT88.4 R36, [R206] ;  /* 0x00000000ce24783b */ /* 0x000fe20000004200 */
[----:B------:R-:W-:Y:S01]  /*7680*/  F2FP.BF16.PACK_AB R181, R195, R241 ;  /* 0x000000f1c3b5723e */ /* 0x000fe200000010ff */
[C---:B------:R-:W-:Y:S01]  /*7690*/  FMUL.FTZ R49, R140.reuse, R129 ;  /* 0x000000818c317220 */ /* 0x040fe20000410000 */
[----:B------:R-:W-:Y:S01]  /*76a0*/  MOV R128, R234 ;  /* 0x000000ea00807202 */ /* 0x000fe20000000f00 */
[----:B------:R-:W-:Y:S02]  /*76b0*/  IMAD.MOV.U32 R196, RZ, RZ, R21 ;  /* 0x000000ffffc47224 */ /* 0x000fe400078e0015 */
[----:B------:R-:W-:Y:S02]  /*76c0*/  FMUL.FTZ R68, R140, R68 ;  /* 0x000000448c447220 */ /* 0x000fe40000410000 */
[----:B------:R-:W-:Y:S01]  /*76d0*/  LDSM.16.MT88.4 R52, [R205+0x1000] ;  /* 0x00100000cd34783b */ /* 0x000fe20000004200 */
[----:B------:R-:W-:Y:S01]  /*76e0*/  F2FP.BF16.PACK_AB R179, R196, R198 ;  /* 0x000000c6c4b3723e */ /* 0x000fe200000010ff */
[----:B--2---:R-:W-:Y:S01]  /*76f0*/  FADD.FTZ R0, -R2, R146 ;  /* 0x0000009202007221 */ /* 0x004fe20000010100 */
[----:B------:R-:W-:Y:S01]  /*7700*/  FSEL R2, R142, RZ, P0 ;  /* 0x000000ff8e027208 */ /* 0x000fe20000000000 */
[----:B------:R-:W-:Y:S02]  /*7710*/  IMAD.MOV.U32 R146, RZ, RZ, R20 ;  /* 0x000000ffff927224 */ /* 0x000fe400078e0014 */
[----:B------:R-:W-:Y:S02]  /*7720*/  FMUL.FTZ R0, R0, c[0x0][0x2d0] ;  /* 0x0000b40000007a20 */ /* 0x000fe40000410000 */
[----:B------:R-:W2:Y:S01]  /*7730*/  LDSM.16.MT88.4 R20, [R205] ;  /* 0x00000000cd14783b */ /* 0x000ea20000004200 */
[C---:B-1----:R-:W-:Y:S01]  /*7740*/  FMUL.FTZ R6, R141.reuse, R154 ;  /* 0x0000009a8d067220 */ /* 0x042fe20000410000 */
[----:B---3--:R1:W3:Y:S01]  /*7750*/  MUFU.EX2 R3, R0 ;  /* 0x0000000000037308 */ /* 0x0082e20000000800 */
[C---:B------:R-:W-:Y:S02]  /*7760*/  FMUL.FTZ R5, R140.reuse, R153 ;  /* 0x000000998c057220 */ /* 0x040fe40000410000 */
[----:B------:R-:W-:Y:S02]  /*7770*/  FMUL.FTZ R4, R140, R152 ;  /* 0x000000988c047220 */ /* 0x000fe40000410000 */
[C---:B------:R-:W-:Y:S01]  /*7780*/  FMUL.FTZ R7, R141.reuse, R155 ;  /* 0x0000009b8d077220 */ /* 0x040fe20000410000 */
[----:B------:R-:W0:Y:S01]  /*7790*/  LDGDEPBAR ;  /* 0x00000000000079af */ /* 0x000e220000000000 */
[----:B------:R-:W-:Y:S02]  /*77a0*/  IMAD.MOV.U32 R154, RZ, RZ, R8 ;  /* 0x000000ffff9a7224 */ /* 0x000fe400078e0008 */
[----:B------:R-:W-:Y:S02]  /*77b0*/  IMAD.MOV.U32 R155, RZ, RZ, R31 ;  /* 0x000000ffff9b7224 */ /* 0x000fe400078e001f */
[C---:B------:R-:W-:Y:S01]  /*77c0*/  FMUL.FTZ R18, R141.reuse, R166 ;  /* 0x000000a68d127220 */ /* 0x040fe20000410000 */
[----:B------:R-:W-:Y:S01]  /*77d0*/  F2FP.BF16.PACK_AB R183, R154, R228 ;  /* 0x000000e49ab7723e */ /* 0x000fe200000010ff */
[----:B------:R-:W-:Y:S01]  /*77e0*/  FMUL.FTZ R19, R141, R167 ;  /* 0x000000a78d137220 */ /* 0x000fe20000410000 */
[----:B------:R-:W-:Y:S01]  /*77f0*/  F2FP.BF16.PACK_AB R182, R155, R146 ;  /* 0x000000929bb6723e */ /* 0x000fe200000010ff */
[C---:B------:R-:W-:Y:S02]  /*7800*/  FMUL.FTZ R34, R141.reuse, R114 ;  /* 0x000000728d227220 */ /* 0x040fe40000410000 */
[C---:B------:R-:W-:Y:S02]  /*7810*/  FMUL.FTZ R35, R141.reuse, R115 ;  /* 0x000000738d237220 */ /* 0x040fe40000410000 */
[----:B------:R-:W-:Y:S02]  /*7820*/  IMAD.MOV.U32 R166, RZ, RZ, R238 ;  /* 0x000000ffffa67224 */ /* 0x000fe400078e00ee */
[C---:B------:R-:W-:Y:S02]  /*7830*/  FMUL.FTZ R50, R141.reuse, R130 ;  /* 0x000000828d327220 */ /* 0x040fe40000410000 */
[----:B------:R-:W-:Y:S02]  /*7840*/  FMUL.FTZ R51, R141, R131 ;  /* 0x000000838d337220 */ /* 0x000fe40000410000 */
[----:B-1----:R-:W-:Y:S01]  /*7850*/  FADD.FTZ R0, -R2, R147 ;  /* 0x0000009302007221 */ /* 0x002fe20000010100 */
[----:B------:R-:W-:Y:S01]  /*7860*/  MOV R147, R32 ;  /* 0x0000002000937202 */ /* 0x000fe20000000f00 */
[--C-:B------:R-:W-:Y:S02]  /*7870*/  FFMA.FTZ R2, R203, c[0x0][0x2d0], -R150.reuse ;  /* 0x0000b400cb027a23 */ /* 0x100fe40000010896 */
[----:B------:R-:W-:Y:S01]  /*7880*/  FMUL.FTZ R0, R0, c[0x0][0x2d0] ;  /* 0x0000b40000007a20 */ /* 0x000fe20000410000 */
[----:B------:R-:W-:Y:S01]  /*7890*/  F2FP.BF16.PACK_AB R178, R147, R194 ;  /* 0x000000c293b2723e */ /* 0x000fe200000010ff */
[----:B------:R1:W-:Y:S01]  /*78a0*/  MUFU.EX2 R153, R2 ;  /* 0x0000000200997308 */ /* 0x0003e20000000800 */
[C---:B---3--:R-:W-:Y:S02]  /*78b0*/  FMUL.FTZ R24, R3.reuse, R104 ;  /* 0x0000006803187220 */ /* 0x048fe40000410000 */
[C---:B------:R-:W-:Y:S02]  /*78c0*/  FMUL.FTZ R25, R3.reuse, R105 ;  /* 0x0000006903197220 */ /* 0x040fe40000410000 */
[----:B------:R-:W-:Y:S01]  /*78d0*/  FMUL.FTZ R32, R140, R112 ;  /* 0x000000708c207220 */ /* 0x000fe20000410000 */
[-C--:B--2---:R-:W-:Y:S01]  /*78e0*/  HMMA.16816.F32.BF16 R4, R176, R20.reuse, R4 ;  /* 0x00000014b004723c */ /* 0x084fe20000041804 */
[----:B------:R-:W-:Y:S02]  /*78f0*/  LDSM.16.MT88.4 R112, [R206+0x400] ;  /* 0x00040000ce70783b */ /* 0x000fe40000004200 */
[C---:B------:R-:W-:Y:S01]  /*7900*/  FMUL.FTZ R8, R3.reuse, R156 ;  /* 0x0000009c03087220 */ /* 0x040fe20000410000 */
[----:B------:R-:W2:Y:S01]  /*7910*/  MUFU.EX2 R0, R0 ;  /* 0x0000000000007308 */ /* 0x000ea20000000800 */
[C---:B------:R-:W-:Y:S02]  /*7920*/  FMUL.FTZ R9, R3.reuse, R157 ;  /* 0x0000009d03097220 */ /* 0x040fe40000410000 */
[C---:B------:R-:W-:Y:S01]  /*7930*/  FMUL.FTZ R12, R3.reuse, R160 ;  /* 0x000000a0030c7220 */ /* 0x040fe20000410000 */
[----:B------:R-:W-:Y:S01]  /*7940*/  MOV R160, R66 ;  /* 0x0000004200a07202 */ /* 0x000fe20000000f00 */
[C---:B------:R-:W-:Y:S03]  /*7950*/  FMUL.FTZ R13, R3.reuse, R161 ;  /* 0x000000a1030d7220 */ /* 0x040fe60000410000 */
[C---:B------:R-:W-:Y:S02]  /*7960*/  FMUL.FTZ R28, R3.reuse, R108 ;  /* 0x0000006c031c7220 */ /* 0x040fe40000410000 */
[C---:B------:R-:W-:Y:S02]  /*7970*/  FMUL.FTZ R29, R3.reuse, R109 ;  /* 0x0000006d031d7220 */ /* 0x040fe40000410000 */
[----:B------:R-:W-:Y:S02]  /*7980*/  FMUL.FTZ R40, R3, R120 ;  /* 0x0000007803287220 */ /* 0x000fe40000410000 */
[----:B-1----:R-:W-:Y:S02]  /*7990*/  FFMA.FTZ R2, R193, c[0x0][0x2d0], -R150 ;  /* 0x0000b400c1027a23 */ /* 0x002fe40000010896 */
[C---:B------:R-:W-:Y:S01]  /*79a0*/  FMUL.FTZ R41, R3.reuse, R121 ;  /* 0x0000007903297220 */ /* 0x040fe20000410000 */
[----:B------:R-:W-:Y:S01]  /*79b0*/  MOV R121, R187 ;  /* 0x000000bb00797202 */ /* 0x000fe20000000f00 */
[----:B------:R-:W-:Y:S01]  /*79c0*/  IMAD.MOV.U32 R193, RZ, RZ, R230 ;  /* 0x000000ffffc17224 */ /* 0x000fe200078e00e6 */
[----:B------:R-:W-:Y:S01]  /*79d0*/  MOV R187, R251 ;  /* 0x000000fb00bb7202 */ /* 0x000fe20000000f00 */
[C---:B------:R-:W-:Y:S01]  /*79e0*/  FMUL.FTZ R44, R3.reuse, R124 ;  /* 0x0000007c032c7220 */ /* 0x040fe20000410000 */
[----:B------:R-:W-:Y:S01]  /*79f0*/  MOV R124, R57 ;  /* 0x00000039007c7202 */ /* 0x000fe20000000f00 */
[----:B------:R-:W-:Y:S02]  /*7a00*/  FMUL.FTZ R45, R3, R125 ;  /* 0x0000007d032d7220 */ /* 0x000fe40000410000 */
[C---:B--2---:R-:W-:Y:S02]  /*7a10*/  FMUL.FTZ R10, R0.reuse, R158 ;  /* 0x0000009e000a7220 */ /* 0x044fe40000410000 */
[----:B------:R1:W-:Y:S01]  /*7a20*/  MUFU.EX2 R158, R2 ;  /* 0x00000002009e7308 */ /* 0x0003e20000000800 */
[C---:B------:R-:W-:Y:S02]  /*7a30*/  FMUL.FTZ R14, R0.reuse, R162 ;  /* 0x000000a2000e7220 */ /* 0x040fe40000410000 */
[C---:B------:R-:W-:Y:S02]  /*7a40*/  FMUL.FTZ R11, R0.reuse, R159 ;  /* 0x0000009f000b7220 */ /* 0x040fe40000410000 */
[C---:B------:R-:W-:Y:S02]  /*7a50*/  FMUL.FTZ R26, R0.reuse, R106 ;  /* 0x0000006a001a7220 */ /* 0x040fe40000410000 */
[C---:B------:R-:W-:Y:S02]  /*7a60*/  FMUL.FTZ R27, R0.reuse, R107 ;  /* 0x0000006b001b7220 */ /* 0x040fe40000410000 */
[----:B------:R-:W-:Y:S01]  /*7a70*/  LDSM.16.MT88.4 R104, [R205+0x2000] ;  /* 0x00200000cd68783b */ /* 0x000fe20000004200 */
[C---:B------:R-:W-:Y:S04]  /*7a80*/  HMMA.16816.F32.BF16 R8, R180.reuse, R20, R8 ;  /* 0x00000014b408723c */ /* 0x040fe80000041808 */
[----:B------:R-:W-:Y:S02]  /*7a90*/  FMUL.FTZ R15, R0, R163 ;  /* 0x000000a3000f7220 */ /* 0x000fe40000410000 */
[----:B------:R-:W-:Y:S02]  /*7aa0*/  FMUL.FTZ R66, R141, R138 ;  /* 0x0000008a8d427220 */ /* 0x000fe40000410000 */
[C---:B------:R-:W-:Y:S03]  /*7ab0*/  FMUL.FTZ R20, R140.reuse, R100 ;  /* 0x000000648c147220 */ /* 0x040fe60000410000 */
[-C--:B------:R-:W-:Y:S03]  /*7ac0*/  HMMA.16816.F32.BF16 R12, R180, R22.reuse, R12 ;  /* 0x00000016b40c723c */ /* 0x080fe6000004180c */
[--C-:B-1----:R-:W-:Y:S02]  /*7ad0*/  FFMA.FTZ R2, R185, c[0x0][0x2d0], -R150.reuse ;  /* 0x0000b400b9027a23 */ /* 0x102fe40000010896 */
[----:B------:R-:W-:Y:S02]  /*7ae0*/  FMUL.FTZ R21, R140, R101 ;  /* 0x000000658c157220 */ /* 0x000fe40000410000 */
[----:B------:R1:W-:Y:S01]  /*7af0*/  MUFU.EX2 R162, R2 ;  /* 0x0000000200a27308 */ /* 0x0003e20000000800 */
[C---:B------:R-:W-:Y:S04]  /*7b00*/  HMMA.16816.F32.BF16 R16, R176.reuse, R22, R16 ;  /* 0x00000016b010723c */ /* 0x040fe80000041810 */
[C---:B------:R-:W-:Y:S02]  /*7b10*/  FMUL.FTZ R30, R0.reuse, R110 ;  /* 0x0000006e001e7220 */ /* 0x040fe40000410000 */
[C---:B------:R-:W-:Y:S02]  /*7b20*/  FMUL.FTZ R31, R0.reuse, R111 ;  /* 0x0000006f001f7220 */ /* 0x040fe40000410000 */
[C---:B------:R-:W-:Y:S04]  /*7b30*/  FMUL.FTZ R22, R141.reuse, R102 ;  /* 0x000000668d167220 */ /* 0x040fe80000410000 */
[----:B------:R-:W-:Y:S02]  /*7b40*/  FMUL.FTZ R23, R141, R103 ;  /* 0x000000678d177220 */ /* 0x000fe40000410000 */
[----:B------:R-:W2:Y:S01]  /*7b50*/  LDSM.16.MT88.4 R100, [R206+0x1000] ;  /* 0x00100000ce64783b */ /* 0x000ea20000004200 */
[--C-:B------:R-:W-:Y:S02]  /*7b60*/  FFMA.FTZ R120, R237, c[0x0][0x2d0], -R149.reuse ;  /* 0x0000b400ed787a23 */ /* 0x100fe40000010895 */
[C---:B------:R-:W-:Y:S02]  /*7b70*/  FMUL.FTZ R42, R0.reuse, R122 ;  /* 0x0000007a002a7220 */ /* 0x040fe40000410000 */
[-C--:B------:R-:W-:Y:S03]  /*7b80*/  HMMA.16816.F32.BF16 R20, R176, R36.reuse, R20 ;  /* 0x00000024b014723c */ /* 0x080fe60000041814 */
[----:B------:R-:W-:Y:S01]  /*7b90*/  FMUL.FTZ R43, R0, R123 ;  /* 0x0000007b002b7220 */ /* 0x000fe20000410000 */
[----:B------:R-:W-:Y:S01]  /*7ba0*/  MOV R123, R58 ;  /* 0x0000003a007b7202 */ /* 0x000fe20000000f00 */
[----:B-1----:R-:W-:Y:S02]  /*7bb0*/  FFMA.FTZ R2, R186, c[0x0][0x2d0], -R150 ;  /* 0x0000b400ba027a23 */ /* 0x002fe40000010896 */
[C---:B------:R-:W-:Y:S01]  /*7bc0*/  FMUL.FTZ R46, R0.reuse, R126 ;  /* 0x0000007e002e7220 */ /* 0x040fe20000410000 */
[C---:B------:R-:W-:Y:S01]  /*7bd0*/  HMMA.16816.F32.BF16 R24, R180.reuse, R36, R24 ;  /* 0x00000024b418723c */ /* 0x040fe20000041818 */
[----:B------:R1:W3:Y:S03]  /*7be0*/  MUFU.EX2 R197, R2 ;  /* 0x0000000200c57308 */ /* 0x0002e60000000800 */
[----:B------:R-:W-:Y:S02]  /*7bf0*/  IMAD.MOV.U32 R126, RZ, RZ, R250 ;  /* 0x000000ffff7e7224 */ /* 0x000fe400078e00fa */
[----:B------:R-:W-:Y:S02]  /*7c00*/  FMUL.FTZ R47, R0, R127 ;  /* 0x0000007f002f7220 */ /* 0x000fe40000410000 */
[-C--:B------:R-:W-:Y:S04]  /*7c10*/  HMMA.16816.F32.BF16 R28, R180, R38.reuse, R28 ;  /* 0x00000026b41c723c */ /* 0x080fe8000004181c */
[C---:B------:R-:W-:Y:S02]  /*7c20*/  FMUL.FTZ R36, R140.reuse, R116 ;  /* 0x000000748c247220 */ /* 0x040fe40000410000 */
[----:B------:R-:W-:Y:S02]  /*7c30*/  FMUL.FTZ R37, R140, R117 ;  /* 0x000000758c257220 */ /* 0x000fe40000410000 */
[C---:B------:R-:W-:Y:S04]  /*7c40*/  HMMA.16816.F32.BF16 R32, R176.reuse, R38, R32 ;  /* 0x00000026b020723c */ /* 0x040fe80000041820 */
[----:B------:R-:W-:Y:S02]  /*7c50*/  IMAD.MOV.U32 R127, RZ, RZ, R248 ;  /* 0x000000ffff7f7224 */ /* 0x000fe400078e00f8 */
[----:B------:R-:W-:Y:S01]  /*7c60*/  IMAD.MOV.U32 R167, RZ, RZ, R192 ;  /* 0x000000ffffa77224 */ /* 0x000fe200078e00c0 */
[----:B------:R-:W-:Y:S01]  /*7c70*/  MOV R192, R59 ;  /* 0x0000003b00c07202 */ /* 0x000fe20000000f00 */
[C---:B------:R-:W-:Y:S04]  /*7c80*/  FMUL.FTZ R38, R141.reuse, R118 ;  /* 0x000000768d267220 */ /* 0x040fe80000410000 */
[----:B-1----:R-:W-:Y:S02]  /*7c90*/  FFMA.FTZ R2, R222, c[0x0][0x2d0], -R149 ;  /* 0x0000b400de027a23 */ /* 0x002fe40000010895 */
[----:B------:R-:W-:Y:S02]  /*7ca0*/  FMUL.FTZ R39, R141, R119 ;  /* 0x000000778d277220 */ /* 0x000fe40000410000 */
[----:B------:R1:W-:Y:S01]  /*7cb0*/  MUFU.EX2 R152, R2 ;  /* 0x0000000200987308 */ /* 0x0003e20000000800 */
[----:B------:R-:W-:Y:S01]  /*7cc0*/  LDSM.16.MT88.4 R116, [R205+0x1400] ;  /* 0x00140000cd74783b */ /* 0x000fe20000004200 */
[----:B------:R-:W-:Y:S02]  /*7cd0*/  IMAD.MOV.U32 R157, RZ, RZ, R56 ;  /* 0x000000ffff9d7224 */ /* 0x000fe400078e0038 */
[C---:B------:R-:W-:Y:S01]  /*7ce0*/  FMUL.FTZ R56, R3.reuse, R132 ;  /* 0x0000008403387220 */ /* 0x040fe20000410000 */
[-C--:B------:R-:W-:Y:S03]  /*7cf0*/  HMMA.16816.F32.BF16 R36, R176, R52.reuse, R36 ;  /* 0x00000034b024723c */ /* 0x080fe60000041824 */
[----:B------:R-:W-:Y:S02]  /*7d00*/  FMUL.FTZ R57, R3, R133 ;  /* 0x0000008503397220 */ /* 0x000fe40000410000 */
[C---:B------:R-:W-:Y:S02]  /*7d10*/  FMUL.FTZ R58, R0.reuse, R134 ;  /* 0x00000086003a7220 */ /* 0x040fe40000410000 */
[----:B------:R-:W-:Y:S01]  /*7d20*/  FMUL.FTZ R59, R0, R135 ;  /* 0x00000087003b7220 */ /* 0x000fe20000410000 */
[C---:B------:R-:W-:Y:S04]  /*7d30*/  HMMA.16816.F32.BF16 R40, R180.reuse, R52, R40 ;  /* 0x00000034b428723c */ /* 0x040fe80000041828 */
[----:B------:R-:W-:Y:S02]  /*7d40*/  IMAD.MOV.U32 R122, RZ, RZ, R63 ;  /* 0x000000ffff7a7224 */ /* 0x000fe400078e003f */
[----:B------:R-:W-:Y:S02]  /*7d50*/  IMAD.MOV.U32 R185, RZ, RZ, R61 ;  /* 0x000000ffffb97224 */ /* 0x000fe400078e003d */
[-C--:B------:R-:W-:Y:S04]  /*7d60*/  HMMA.16816.F32.BF16 R44, R180, R54.reuse, R44 ;  /* 0x00000036b42c723c */ /* 0x080fe8000004182c */
[----:B-1----:R-:W-:Y:S02]  /*7d70*/  FFMA.FTZ R2, R223, c[0x0][0x2d0], -R149 ;  /* 0x0000b400df027a23 */ /* 0x002fe40000010895 */
[C---:B------:R-:W-:Y:S02]  /*7d80*/  FMUL.FTZ R53, R140.reuse, R169 ;  /* 0x000000a98c357220 */ /* 0x040fe40000410000 */
[C---:B------:R-:W-:Y:S01]  /*7d90*/  HMMA.16816.F32.BF16 R48, R176.reuse, R54, R48 ;  /* 0x00000036b030723c */ /* 0x040fe20000041830 */
[----:B------:R1:W4:Y:S03]  /*7da0*/  MUFU.EX2 R161, R2 ;  /* 0x0000000200a17308 */ /* 0x0003260000000800 */
[----:B------:R-:W-:Y:S01]  /*7db0*/  FMUL.FTZ R52, R140, R168 ;  /* 0x000000a88c347220 */ /* 0x000fe20000410000 */
[----:B---3--:R-:W-:Y:S01]  /*7dc0*/  MOV R168, R197 ;  /* 0x000000c500a87202 */ /* 0x008fe20000000f00 */
[----:B------:R-:W-:Y:S02]  /*7dd0*/  IMAD.MOV.U32 R197, RZ, RZ, R252 ;  /* 0x000000ffffc57224 */ /* 0x000fe400078e00fc */
[C---:B------:R-:W-:Y:S04]  /*7de0*/  FMUL.FTZ R54, R141.reuse, R170 ;  /* 0x000000aa8d367220 */ /* 0x040fe80000410000 */
[----:B------:R-:W-:Y:S01]  /*7df0*/  FMUL.FTZ R55, R141, R171 ;  /* 0x000000ab8d377220 */ /* 0x000fe20000410000 */
[----:B------:R-:W-:Y:S01]  /*7e00*/  MOV R171, R195 ;  /* 0x000000c300ab7202 */ /* 0x000fe20000000f00 */
[----:B------:R-:W-:Y:S02]  /*7e10*/  IMAD.MOV.U32 R186, RZ, RZ, R60 ;  /* 0x000000ffffba7224 */ /* 0x000fe400078e003c */
[C---:B------:R-:W-:Y:S02]  /*7e20*/  FMUL.FTZ R60, R3.reuse, R172 ;  /* 0x000000ac033c7220 */ /* 0x040fe40000410000 */
[----:B------:R-:W-:Y:S01]  /*7e30*/  FMUL.FTZ R61, R3, R173 ;  /* 0x000000ad033d7220 */ /* 0x000fe20000410000 */
[-C--:B--2---:R-:W-:Y:S03]  /*7e40*/  HMMA.16816.F32.BF16 R52, R176, R100.reuse, R52 ;  /* 0x00000064b034723c */ /* 0x084fe60000041834 */
[----:B------:R-:W-:Y:S02]  /*7e50*/  FMUL.FTZ R63, R0, R175 ;  /* 0x000000af003f7220 */ /* 0x000fe40000410000 */
[----:B------:R-:W-:Y:S02]  /*7e60*/  IMAD.MOV.U32 R159, RZ, RZ, R67 ;  /* 0x000000ffff9f7224 */ /* 0x000fe400078e0043 */
[----:B-1----:R-:W-:Y:S01]  /*7e70*/  FFMA.FTZ R2, R188, c[0x0][0x2d0], -R149 ;  /* 0x0000b400bc027a23 */ /* 0x002fe20000010895 */
[C---:B------:R-:W-:Y:S03]  /*7e80*/  HMMA.16816.F32.BF16 R56, R180.reuse, R100, R56 ;  /* 0x00000064b438723c */ /* 0x040fe60000041838 */
[----:B------:R1:W-:Y:S01]  /*7e90*/  MUFU.EX2 R163, R2 ;  /* 0x0000000200a37308 */ /* 0x0003e20000000800 */
[----:B------:R-:W-:Y:S02]  /*7ea0*/  IMAD.MOV.U32 R199, RZ, RZ, R62 ;  /* 0x000000ffffc77224 */ /* 0x000fe400078e003e */
[----:B------:R-:W-:Y:S01]  /*7eb0*/  FMUL.FTZ R62, R0, R174 ;  /* 0x000000ae003e7220 */ /* 0x000fe20000410000 */
[----:B------:R-:W-:Y:S01]  /*7ec0*/  MOV R174, R164 ;  /* 0x000000a400ae7202 */ /* 0x000fe20000000f00 */
[----:B------:R-:W-:Y:S04]  /*7ed0*/  IMAD.MOV.U32 R203, RZ, RZ, R65 ;  /* 0x000000ffffcb7224 */ /* 0x000fe800078e0041 */
[C---:B------:R-:W-:Y:S01]  /*7ee0*/  FMUL.FTZ R65, R140.reuse, R137 ;  /* 0x000000898c417220 */ /* 0x040fe20000410000 */
[-C--:B------:R-:W-:Y:S03]  /*7ef0*/  HMMA.16816.F32.BF16 R60, R180, R102.reuse, R60 ;  /* 0x00000066b43c723c */ /* 0x080fe6000004183c */
[----:B------:R-:W-:Y:S02]  /*7f00*/  IMAD.MOV.U32 R125, RZ, RZ, R64 ;  /* 0x000000ffff7d7224 */ /* 0x000fe400078e0040 */
[C---:B------:R-:W-:Y:S02]  /*7f10*/  FMUL.FTZ R64, R140.reuse, R136 ;  /* 0x000000888c407220 */ /* 0x040fe40000410000 */
[----:B------:R-:W-:Y:S02]  /*7f20*/  FMUL.FTZ R67, R141, R139 ;  /* 0x0000008b8d437220 */ /* 0x000fe40000410000 */
[----:B------:R-:W-:Y:S03]  /*7f30*/  IMAD.MOV.U32 R139, RZ, RZ, R159 ;  /* 0x000000ffff8b7224 */ /* 0x000fe600078e009f */
[----:B------:R-:W-:Y:S02]  /*7f40*/  FMUL.FTZ R69, R140, R69 ;  /* 0x000000458c457220 */ /* 0x000fe40000410000 */
[C---:B------:R-:W-:Y:S01]  /*7f50*/  HMMA.16816.F32.BF16 R64, R176.reuse, R102, R64 ;  /* 0x00000066b040723c */ /* 0x040fe20000041840 */
[----:B------:R-:W2:Y:S03]  /*7f60*/  LDSM.16.MT88.4 R100, [R206+0x2000] ;  /* 0x00200000ce64783b */ /* 0x000ea60000004200 */
[----:B-1----:R-:W-:Y:S02]  /*7f70*/  FFMA.FTZ R2, R189, c[0x0][0x2d0], -R149 ;  /* 0x0000b400bd027a23 */ /* 0x002fe40000010895 */
[C---:B------:R-:W-:Y:S02]  /*7f80*/  FMUL.FTZ R70, R141.reuse, R70 ;  /* 0x000000468d467220 */ /* 0x040fe40000410000 */
[----:B------:R1:W-:Y:S01]  /*7f90*/  MUFU.EX2 R169, R2 ;  /* 0x0000000200a97308 */ /* 0x0003e20000000800 */
[----:B------:R-:W-:Y:S03]  /*7fa0*/  FMUL.FTZ R71, R141, R71 ;  /* 0x000000478d477220 */ /* 0x000fe60000410000 */
[C---:B------:R-:W-:Y:S02]  /*7fb0*/  FMUL.FTZ R72, R3.reuse, R72 ;  /* 0x0000004803487220 */ /* 0x040fe40000410000 */
[C---:B------:R-:W-:Y:S02]  /*7fc0*/  FMUL.FTZ R73, R3.reuse, R73 ;  /* 0x0000004903497220 */ /* 0x040fe40000410000 */
[-C--:B------:R-:W-:Y:S03]  /*7fd0*/  HMMA.16816.F32.BF16 R68, R176, R104.reuse, R68 ;  /* 0x00000068b044723c */ /* 0x080fe60000041844 */
[C---:B------:R-:W-:Y:S02]  /*7fe0*/  FMUL.FTZ R74, R0.reuse, R74 ;  /* 0x0000004a004a7220 */ /* 0x040fe40000410000 */
[C---:B------:R-:W-:Y:S02]  /*7ff0*/  FMUL.FTZ R75, R0.reuse, R75 ;  /* 0x0000004b004b7220 */ /* 0x040fe40000410000 */
[----:B------:R-:W-:Y:S02]  /*8000*/  IMAD.MOV.U32 R156, RZ, RZ, R228 ;  /* 0x000000ffff9c7224 */ /* 0x000fe400078e00e4 */
[----:B------:R-:W-:Y:S03]  /*8010*/  FMUL.FTZ R76, R3, R76 ;  /* 0x0000004c034c7220 */ /* 0x000fe60000410000 */
[C---:B------:R-:W-:Y:S04]  /*8020*/  HMMA.16816.F32.BF16 R72, R180.reuse, R104, R72 ;  /* 0x00000068b448723c */ /* 0x040fe80000041848 */
[--C-:B-1----:R-:W-:Y:S02]  /*8030*/  FFMA.FTZ R2, R225, c[0x0][0x2d0], -R151.reuse ;  /* 0x0000b400e1027a23 */ /* 0x102fe40000010897 */
[----:B------:R-:W-:Y:S02]  /*8040*/  FMUL.FTZ R77, R3, R77 ;  /* 0x0000004d034d7220 */ /* 0x000fe40000410000 */
[----:B------:R1:W-:Y:S01]  /*8050*/  MUFU.EX2 R252, R2 ;  /* 0x0000000200fc7308 */ /* 0x0003e20000000800 */
[C---:B------:R-:W-:Y:S03]  /*8060*/  FMUL.FTZ R78, R0.reuse, R78 ;  /* 0x0000004e004e7220 */ /* 0x040fe60000410000 */
[----:B------:R-:W-:Y:S02]  /*8070*/  FMUL.FTZ R79, R0, R79 ;  /* 0x0000004f004f7220 */ /* 0x000fe40000410000 */
[C---:B------:R-:W-:Y:S02]  /*8080*/  FMUL.FTZ R80, R140.reuse, R80 ;  /* 0x000000508c507220 */ /* 0x040fe40000410000 */
[C---:B------:R-:W-:Y:S02]  /*8090*/  FMUL.FTZ R81, R140.reuse, R81 ;  /* 0x000000518c517220 */ /* 0x040fe40000410000 */
[C---:B------:R-:W-:Y:S01]  /*80a0*/  FMUL.FTZ R82, R141.reuse, R82 ;  /* 0x000000528d527220 */ /* 0x040fe20000410000 */
[-C--:B------:R-:W-:Y:S03]  /*80b0*/  HMMA.16816.F32.BF16 R76, R180, R106.reuse, R76 ;  /* 0x0000006ab44c723c */ /* 0x080fe6000004184c */
[C---:B------:R-:W-:Y:S02]  /*80c0*/  FMUL.FTZ R83, R141.reuse, R83 ;  /* 0x000000538d537220 */ /* 0x040fe40000410000 */
[C---:B------:R-:W-:Y:S02]  /*80d0*/  FMUL.FTZ R84, R140.reuse, R84 ;  /* 0x000000548c547220 */ /* 0x040fe40000410000 */
[----:B------:R-:W-:Y:S02]  /*80e0*/  FMUL.FTZ R85, R140, R85 ;  /* 0x000000558c557220 */ /* 0x000fe40000410000 */
[C---:B------:R-:W-:Y:S01]  /*80f0*/  FMUL.FTZ R86, R141.reuse, R86 ;  /* 0x000000568d567220 */ /* 0x040fe20000410000 */
[C---:B------:R-:W-:Y:S01]  /*8100*/  HMMA.16816.F32.BF16 R80, R176.reuse, R106, R80 ;  /* 0x0000006ab050723c */ /* 0x040fe20000041850 */
[----:B------:R-:W3:Y:S03]  /*8110*/  LDSM.16.MT88.4 R104, [R205+0x400] ;  /* 0x00040000cd68783b */ /* 0x000ee60000004200 */
[--C-:B-1----:R-:W-:Y:S02]  /*8120*/  FFMA.FTZ R2, R224, c[0x0][0x2d0], -R151.reuse ;  /* 0x0000b400e0027a23 */ /* 0x102fe40000010897 */
[----:B------:R-:W-:Y:S02]  /*8130*/  FMUL.FTZ R87, R141, R87 ;  /* 0x000000578d577220 */ /* 0x000fe40000410000 */
[----:B------:R1:W5:Y:S01]  /*8140*/  MUFU.EX2 R251, R2 ;  /* 0x0000000200fb7308 */ /* 0x0003620000000800 */
[C---:B------:R-:W-:Y:S03]  /*8150*/  FMUL.FTZ R88, R3.reuse, R88 ;  /* 0x0000005803587220 */ /* 0x040fe60000410000 */
[C---:B------:R-:W-:Y:S01]  /*8160*/  FMUL.FTZ R89, R3.reuse, R89 ;  /* 0x0000005903597220 */ /* 0x040fe20000410000 */
[-C--:B--2---:R-:W-:Y:S03]  /*8170*/  HMMA.16816.F32.BF16 R84, R176, R100.reuse, R84 ;  /* 0x00000064b054723c */ /* 0x084fe60000041854 */
[C---:B------:R-:W-:Y:S02]  /*8180*/  FMUL.FTZ R90, R0.reuse, R90 ;  /* 0x0000005a005a7220 */ /* 0x040fe40000410000 */
[C---:B------:R-:W-:Y:S02]  /*8190*/  FMUL.FTZ R91, R0.reuse, R91 ;  /* 0x0000005b005b7220 */ /* 0x040fe40000410000 */
[C---:B------:R-:W-:Y:S02]  /*81a0*/  FMUL.FTZ R92, R3.reuse, R92 ;  /* 0x0000005c035c7220 */ /* 0x040fe40000410000 */
[----:B------:R-:W-:Y:S03]  /*81b0*/  FMUL.FTZ R93, R3, R93 ;  /* 0x0000005d035d7220 */ /* 0x000fe60000410000 */
[C---:B------:R-:W-:Y:S04]  /*81c0*/  HMMA.16816.F32.BF16 R88, R180.reuse, R100, R88 ;  /* 0x00000064b458723c */ /* 0x040fe80000041858 */
[C---:B------:R-:W-:Y:S02]  /*81d0*/  FMUL.FTZ R94, R0.reuse, R94 ;  /* 0x0000005e005e7220 */ /* 0x040fe40000410000 */
[----:B------:R-:W-:Y:S01]  /*81e0*/  FMUL.FTZ R95, R0, R95 ;  /* 0x0000005f005f7220 */ /* 0x000fe20000410000 */
[----:B------:R-:W-:Y:S01]  /*81f0*/  F2FP.BF16.PACK_AB R100, R158, R153 ;  /* 0x000000999e64723e */ /* 0x000fe200000010ff */
[--C-:B-1----:R-:W-:Y:S01]  /*8200*/  FFMA.FTZ R2, R226, c[0x0][0x2d0], -R151.reuse ;  /* 0x0000b400e2027a23 */ /* 0x102fe20000010897 */
[----:B----4-:R-:W-:Y:S03]  /*8210*/  F2FP.BF16.PACK_AB R101, R161, R152 ;  /* 0x00000098a165723e */ /* 0x010fe600000010ff */
[----:B------:R1:W-:Y:S01]  /*8220*/  MUFU.EX2 R250, R2 ;  /* 0x0000000200fa7308 */ /* 0x0003e20000000800 */
[-C--:B------:R-:W-:Y:S03]  /*8230*/  HMMA.16816.F32.BF16 R92, R180, R102.reuse, R92 ;  /* 0x00000066b45c723c */ /* 0x080fe6000004185c */
[C---:B------:R-:W-:Y:S01]  /*8240*/  FMUL.FTZ R96, R140.reuse, R96 ;  /* 0x000000608c607220 */ /* 0x040fe20000410000 */
[----:B-----5:R-:W-:Y:S01]  /*8250*/  F2FP.BF16.PACK_AB R108, R251, R252 ;  /* 0x000000fcfb6c723e */ /* 0x020fe200000010ff */
[----:B------:R-:W-:Y:S02]  /*8260*/  FMUL.FTZ R97, R140, R97 ;  /* 0x000000618c617220 */ /* 0x000fe40000410000 */
[C---:B------:R-:W-:Y:S01]  /*8270*/  FMUL.FTZ R98, R141.reuse, R98 ;  /* 0x000000628d627220 */ /* 0x040fe20000410000 */
[----:B------:R-:W-:Y:S01]  /*8280*/  MOV R183, R157 ;  /* 0x0000009d00b77202 */ /* 0x000fe20000000f00 */
[----:B------:R-:W-:Y:S03]  /*8290*/  FMUL.FTZ R99, R141, R99 ;  /* 0x000000638d637220 */ /* 0x000fe60000410000 */
[----:B------:R-:W-:Y:S02]  /*82a0*/  IMAD.MOV.U32 R175, RZ, RZ, R160 ;  /* 0x000000ffffaf7224 */ /* 0x000fe400078e00a0 */
[----:B------:R-:W-:Y:S02]  /*82b0*/  IMAD.MOV.U32 R135, RZ, RZ, R192 ;  /* 0x000000ffff877224 */ /* 0x000fe400078e00c0 */
[----:B------:R-:W-:Y:S01]  /*82c0*/  HMMA.16816.F32.BF16 R96, R176, R102, R96 ;  /* 0x00000066b060723c */ /* 0x000fe20000041860 */
[----:B------:R-:W2:Y:S03]  /*82d0*/  LDL R177, [R1+0x2c] ;  /* 0x00002c0001b17983 */ /* 0x000ea60000100800 */
[----:B------:R-:W-:Y:S01]  /*82e0*/  IMAD.MOV.U32 R159, RZ, RZ, R156 ;  /* 0x000000ffff9f7224 */ /* 0x000fe200078e009c */
[----:B------:R-:W4:Y:S01]  /*82f0*/  LDL.LU R176, [R1+0x18] ;  /* 0x0000180001b07983 */ /* 0x000f220000300800 */
[----:B------:R-:W-:Y:S01]  /*8300*/  MOV R156, R196 ;  /* 0x000000c4009c7202 */ /* 0x000fe20000000f00 */
[----:B-1----:R-:W-:Y:S01]  /*8310*/  FFMA.FTZ R2, R227, c[0x0][0x2d0], -R151 ;  /* 0x0000b400e3027a23 */ /* 0x002fe20000010897 */
[----:B------:R-:W-:Y:S01]  /*8320*/  F2FP.BF16.PACK_AB R102, R168, R162 ;  /* 0x000000a2a866723e */ /* 0x000fe200000010ff */
[----:B------:R-:W5:Y:S01]  /*8330*/  LDL.LU R138, [R1+0x1c] ;  /* 0x00001c00018a7983 */ /* 0x000f620000300800 */
[----:B------:R-:W-:Y:S02]  /*8340*/  MUFU.EX2 R227, R120 ;  /* 0x0000007800e37308 */ /* 0x000fe40000000800 */
[----:B------:R-:W-:Y:S01]  /*8350*/  F2FP.BF16.PACK_AB R103, R169, R163 ;  /* 0x000000a3a967723e */ /* 0x000fe200000010ff */
[----:B------:R-:W5:Y:S01]  /*8360*/  LDL.LU R137, [R1+0x20] ;  /* 0x0000200001897983 */ /* 0x000f620000300800 */
[----:B------:R-:W-:Y:S02]  /*8370*/  IMAD.MOV.U32 R170, RZ, RZ, R198 ;  /* 0x000000ffffaa7224 */ /* 0x000fe400078e00c6 */
[----:B------:R-:W-:Y:S01]  /*8380*/  IMAD.MOV.U32 R157, RZ, RZ, R147 ;  /* 0x000000ffff9d7224 */ /* 0x000fe200078e0093 */
[----:B------:R-:W5:Y:S01]  /*8390*/  LDL.LU R136, [R1+0x24] ;  /* 0x0000240001887983 */ /* 0x000f620000300800 */
[----:B------:R-:W-:Y:S01]  /*83a0*/  MOV R147, R187 ;  /* 0x000000bb00937202 */ /* 0x000fe20000000f00 */
[-C--:B---3--:R-:W-:Y:S01]  /*83b0*/  HMMA.16816.F32.BF16 R4, R100, R104.reuse, R4 ;  /* 0x000000686404723c */ /* 0x088fe20000041804 */
[----:B------:R1:W3:Y:S04]  /*83c0*/  MUFU.EX2 R248, R2 ;  /* 0x0000000200f87308 */ /* 0x0002e80000000800 */
[----:B------:R-:W-:Y:S02]  /*83d0*/  IMAD.MOV.U32 R237, RZ, RZ, R161 ;  /* 0x000000ffffed7224 */ /* 0x000fe400078e00a1 */
[--C-:B-1----:R-:W-:Y:S01]  /*83e0*/  FFMA.FTZ R2, R229, c[0x0][0x2d0], -R184.reuse ;  /* 0x0000b400e5027a23 */ /* 0x102fe200000108b8 */
[----:B---3--:R-:W-:Y:S03]  /*83f0*/  F2FP.BF16.PACK_AB R110, R248, R250 ;  /* 0x000000faf86e723e */ /* 0x008fe600000010ff */
[----:B------:R1:W-:Y:S02]  /*8400*/  MUFU.EX2 R241, R2 ;  /* 0x0000000200f17308 */ /* 0x0003e40000000800 */
[--C-:B-1----:R-:W-:Y:S08]  /*8410*/  FFMA.FTZ R2, R231, c[0x0][0x2d0], -R184.reuse ;  /* 0x0000b400e7027a23 */ /* 0x102ff000000108b8 */
[----:B------:R1:W3:Y:S02]  /*8420*/  MUFU.EX2 R238, R2 ;  /* 0x0000000200ee7308 */ /* 0x0002e40000000800 */
[--C-:B-1----:R-:W-:Y:S01]  /*8430*/  FFMA.FTZ R2, R232, c[0x0][0x2d0], -R184.reuse ;  /* 0x0000b400e8027a23 */ /* 0x102fe200000108b8 */
[----:B---3--:R-:W-:Y:S07]  /*8440*/  F2FP.BF16.PACK_AB R109, R238, R241 ;  /* 0x000000f1ee6d723e */ /* 0x008fee00000010ff */
[----:B------:R1:W-:Y:S02]  /*8450*/  MUFU.EX2 R235, R2 ;  /* 0x0000000200eb7308 */ /* 0x0003e40000000800 */
[----:B-1----:R-:W-:Y:S08]  /*8460*/  FFMA.FTZ R2, R233, c[0x0][0x2d0], -R184 ;  /* 0x0000b400e9027a23 */ /* 0x002ff000000108b8 */
[----:B------:R1:W3:Y:S02]  /*8470*/  MUFU.EX2 R234, R2 ;  /* 0x0000000200ea7308 */ /* 0x0002e40000000800 */
[--C-:B-1----:R-:W-:Y:S01]  /*8480*/  FFMA.FTZ R2, R190, c[0x0][0x2d0], -R150.reuse ;  /* 0x0000b400be027a23 */ /* 0x102fe20000010896 */
[----:B---3--:R-:W-:Y:S07]  /*8490*/  F2FP.BF16.PACK_AB R111, R234, R235 ;  /* 0x000000ebea6f723e */ /* 0x008fee00000010ff */
[----:B------:R1:W-:Y:S01]  /*84a0*/  MUFU.EX2 R230, R2 ;  /* 0x0000000200e67308 */ /* 0x0003e20000000800 */
[C---:B------:R-:W-:Y:S08]  /*84b0*/  HMMA.16816.F32.BF16 R8, R108.reuse, R104, R8 ;  /* 0x000000686c08723c */ /* 0x040ff00000041808 */
[-C--:B------:R-:W-:Y:S08]  /*84c0*/  HMMA.16816.F32.BF16 R12, R108, R106.reuse, R12 ;  /* 0x0000006a6c0c723c */ /* 0x080ff0000004180c */
[C---:B------:R-:W-:Y:S01]  /*84d0*/  HMMA.16816.F32.BF16 R16, R100.reuse, R106, R16 ;  /* 0x0000006a6410723c */ /* 0x040fe20000041810 */
[----:B------:R-:W3:Y:S03]  /*84e0*/  LDSM.16.MT88.4 R104, [R206+0x1400] ;  /* 0x00140000ce68783b */ /* 0x000ee60000004200 */
[--C-:B-1----:R-:W-:Y:S02]  /*84f0*/  FFMA.FTZ R2, R236, c[0x0][0x2d0], -R150.reuse ;  /* 0x0000b400ec027a23 */ /* 0x102fe40000010896 */
[----:B------:R-:W-:Y:S02]  /*8500*/  IMAD.MOV.U32 R236, RZ, RZ, R169 ;  /* 0x000000ffffec7224 */ /* 0x000fe400078e00a9 */
[-C--:B------:R-:W-:Y:S01]  /*8510*/  HMMA.16816.F32.BF16 R20, R100, R112.reuse, R20 ;  /* 0x000000706414723c */ /* 0x080fe20000041814 */
[----:B------:R1:W1:Y:S07]  /*8520*/  MUFU.EX2 R232, R2 ;  /* 0x0000000200e87308 */ /* 0x00026e0000000800 */
[C---:B------:R-:W-:Y:S08]  /*8530*/  HMMA.16816.F32.BF16 R24, R108.reuse, R112, R24 ;  /* 0x000000706c18723c */ /* 0x040ff00000041818 */
[-C--:B------:R-:W-:Y:S08]  /*8540*/  HMMA.16816.F32.BF16 R28, R108, R114.reuse, R28 ;  /* 0x000000726c1c723c */ /* 0x080ff0000004181c */
[C---:B------:R-:W-:Y:S01]  /*8550*/  HMMA.16816.F32.BF16 R32, R100.reuse, R114, R32 ;  /* 0x000000726420723c */ /* 0x040fe20000041820 */
[----:B------:R-:W3:Y:S03]  /*8560*/  LDSM.16.MT88.4 R112, [R205+0x2400] ;  /* 0x00240000cd70783b */ /* 0x000ee60000004200 */
[--C-:B-1----:R-:W-:Y:S04]  /*8570*/  FFMA.FTZ R2, R191, c[0x0][0x2d0], -R150.reuse ;  /* 0x0000b400bf027a23 */ /* 0x102fe80000010896 */
[-C--:B------:R-:W-:Y:S01]  /*8580*/  HMMA.16816.F32.BF16 R36, R100, R116.reuse, R36 ;  /* 0x000000746424723c */ /* 0x080fe20000041824 */
[----:B------:R1:W-:Y:S07]  /*8590*/  MUFU.EX2 R233, R2 ;  /* 0x0000000200e97308 */ /* 0x0003ee0000000800 */
[C---:B------:R-:W-:Y:S08]  /*85a0*/  HMMA.16816.F32.BF16 R40, R108.reuse, R116, R40 ;  /* 0x000000746c28723c */ /* 0x040ff00000041828 */
[-C--:B------:R-:W-:Y:S08]  /*85b0*/  HMMA.16816.F32.BF16 R44, R108, R118.reuse, R44 ;  /* 0x000000766c2c723c */ /* 0x080ff0000004182c */
[C---:B------:R-:W-:Y:S01]  /*85c0*/  HMMA.16816.F32.BF16 R48, R100.reuse, R118, R48 ;  /* 0x000000766430723c */ /* 0x040fe20000041830 */
[----:B------:R-:W2:Y:S03]  /*85d0*/  LDSM.16.MT88.4 R116, [R206+0x2400] ;  /* 0x00240000ce74783b */ /* 0x000ea60000004200 */
[----:B-1----:R-:W-:Y:S02]  /*85e0*/  FFMA.FTZ R2, R239, c[0x0][0x2d0], -R150 ;  /* 0x0000b400ef027a23 */ /* 0x002fe40000010896 */
[----:B------:R-:W-:Y:S02]  /*85f0*/  IMAD.MOV.U32 R239, RZ, RZ, R168 ;  /* 0x000000ffffef7224 */ /* 0x000fe400078e00a8 */
[-C--:B---3--:R-:W-:Y:S01]  /*8600*/  HMMA.16816.F32.BF16 R52, R100, R104.reuse, R52 ;  /* 0x000000686434723c */ /* 0x088fe20000041834 */
[----:B------:R1:W3:Y:S07]  /*8610*/  MUFU.EX2 R231, R2 ;  /* 0x0000000200e77308 */ /* 0x0002ee0000000800 */
[C---:B------:R-:W-:Y:S08]  /*8620*/  HMMA.16816.F32.BF16 R56, R108.reuse, R104, R56 ;  /* 0x000000686c38723c */ /* 0x040ff00000041838 */
[-C--:B------:R-:W-:Y:S08]  /*8630*/  HMMA.16816.F32.BF16 R60, R108, R106.reuse, R60 ;  /* 0x0000006a6c3c723c */ /* 0x080ff0000004183c */
[C---:B------:R-:W-:Y:S01]  /*8640*/  HMMA.16816.F32.BF16 R64, R100.reuse, R106, R64 ;  /* 0x0000006a6440723c */ /* 0x040fe20000041840 */
[----:B------:R-:W3:Y:S03]  /*8650*/  LDSM.16.MT88.4 R104, [R205+0x800] ;  /* 0x00080000cd68783b */ /* 0x000ee60000004200 */
[----:B-1----:R-:W-:Y:S01]  /*8660*/  FFMA.FTZ R2, R244, c[0x0][0x2d0], -R149 ;  /* 0x0000b400f4027a23 */ /* 0x002fe20000010895 */
[----:B------:R-:W-:Y:S03]  /*8670*/  MOV R244, R163 ;  /* 0x000000a300f47202 */ /* 0x000fe60000000f00 */
[-C--:B------:R-:W-:Y:S01]  /*8680*/  HMMA.16816.F32.BF16 R68, R100, R112.reuse, R68 ;  /* 0x000000706444723c */ /* 0x080fe20000041844 */
[----:B------:R1:W-:Y:S07]  /*8690*/  MUFU.EX2 R229, R2 ;  /* 0x0000000200e57308 */ /* 0x0003ee0000000800 */
[C---:B------:R-:W-:Y:S08]  /*86a0*/  HMMA.16816.F32.BF16 R72, R108.reuse, R112, R72 ;  /* 0x000000706c48723c */ /* 0x040ff00000041848 */
[-C--:B------:R-:W-:Y:S03]  /*86b0*/  HMMA.16816.F32.BF16 R76, R108, R114.reuse, R76 ;  /* 0x000000726c4c723c */ /* 0x080fe6000004184c */
[----:B--2---:R-:W-:Y:S01]  /*86c0*/  ISETP.GT.AND P0, PT, R221, R177, PT ;  /* 0x000000b1dd00720c */ /* 0x004fe20003f04270 */
[----:B----4-:R-:W-:Y:S01]  /*86d0*/  FFMA.FTZ R140, R140, R176, R183 ;  /* 0x000000b08c8c7223 */ /* 0x010fe200000100b7 */
[----:B------:R-:W-:Y:S01]  /*86e0*/  MOV R221, R157 ;  /* 0x0000009d00dd7202 */ /* 0x000fe20000000f00 */
[----:B------:R-:W-:Y:S02]  /*86f0*/  LDSM.16.MT88.4 R180, [R205+0x2c00] ;  /* 0x002c0000cdb4783b */ /* 0x000fe40000004200 */
[C---:B------:R-:W-:Y:S04]  /*8700*/  HMMA.16816.F32.BF16 R80, R100.reuse, R114, R80 ;  /* 0x000000726450723c */ /* 0x040fe80000041850 */
[----:B-1----:R-:W-:Y:S02]  /*8710*/  FFMA.FTZ R2, R245, c[0x0][0x2d0], -R149 ;  /* 0x0000b400f5027a23 */ /* 0x002fe40000010895 */
[----:B-----5:R-:W-:Y:S01]  /*8720*/  FFMA.FTZ R3, R3, R137, R175 ;  /* 0x0000008903037223 */ /* 0x020fe200000100af */
[----:B------:R-:W1:Y:S01]  /*8730*/  LDSM.16.MT88.4 R112, [R206+0x800] ;  /* 0x00080000ce70783b */ /* 0x000e620000004200 */
[-C--:B------:R-:W-:Y:S01]  /*8740*/  HMMA.16816.F32.BF16 R84, R100, R116.reuse, R84 ;  /* 0x000000746454723c */ /* 0x080fe20000041854 */
[----:B------:R2:W4:Y:S03]  /*8750*/  MUFU.EX2 R228, R2 ;  /* 0x0000000200e47308 */ /* 0x0005260000000800 */
[----:B------:R-:W-:Y:S02]  /*8760*/  FFMA.FTZ R0, R0, R136, R174 ;  /* 0x0000008800007223 */ /* 0x000fe400000100ae */
[----:B------:R-:W-:Y:S02]  /*8770*/  FFMA.FTZ R141, R141, R138, R139 ;  /* 0x0000008a8d8d7223 */ /* 0x000fe4000001008b */
[C---:B------:R-:W-:Y:S01]  /*8780*/  HMMA.16816.F32.BF16 R88, R108.reuse, R116, R88 ;  /* 0x000000746c58723c */ /* 0x040fe20000041858 */
[----:B------:R-:W-:Y:S03]  /*8790*/  LDSM.16.MT88.4 R136, [R206+0x1c00] ;  /* 0x001c0000ce88783b */ /* 0x000fe60000004200 */
[----:B------:R-:W-:Y:S04]  /*87a0*/  IMAD.MOV.U32 R245, RZ, RZ, R162 ;  /* 0x000000fffff57224 */ /* 0x000fe800078e00a2 */
[-C--:B------:R-:W-:Y:S07]  /*87b0*/  HMMA.16816.F32.BF16 R92, R108, R118.reuse, R92 ;  /* 0x000000766c5c723c */ /* 0x080fee000004185c */
[----:B------:R-:W-:Y:S01]  /*87c0*/  FFMA.FTZ R108, R197, c[0x0][0x2d0], -R150 ;  /* 0x0000b400c56c7a23 */ /* 0x000fe20000010896 */
[----:B------:R-:W-:Y:S01]  /*87d0*/  HMMA.16816.F32.BF16 R96, R100, R118, R96 ;  /* 0x000000766460723c */ /* 0x000fe20000041860 */
[----:B------:R-:W5:Y:S03]  /*87e0*/  LDSM.16.MT88.4 R116, [R205+0x1800] ;  /* 0x00180000cd74783b */ /* 0x000f660000004200 */
[----:B--2---:R-:W-:Y:S02]  /*87f0*/  FFMA.FTZ R2, R243, c[0x0][0x2d0], -R149 ;  /* 0x0000b400f3027a23 */ /* 0x004fe40000010895 */
[----:B------:R-:W-:Y:S01]  /*8800*/  IMAD.MOV.U32 R197, RZ, RZ, R199 ;  /* 0x000000ffffc57224 */ /* 0x000fe200078e00c7 */
[----:B------:R-:W-:Y:S01]  /*8810*/  F2FP.BF16.PACK_AB R100, R232, R230 ;  /* 0x000000e6e864723e */ /* 0x000fe200000010ff */
[----:B------:R2:W1:Y:S01]  /*8820*/  MUFU.EX2 R226, R2 ;  /* 0x0000000200e27308 */ /* 0x0004620000000800 */
[----:B---3--:R-:W-:Y:S03]  /*8830*/  F2FP.BF16.PACK_AB R102, R231, R233 ;  /* 0x000000e9e766723e */ /* 0x008fe600000010ff */
[----:B------:R-:W-:Y:S01]  /*8840*/  IMAD.MOV.U32 R160, RZ, RZ, R197 ;  /* 0x000000ffffa07224 */ /* 0x000fe200078e00c5 */
[----:B----4-:R-:W-:Y:S01]  /*8850*/  F2FP.BF16.PACK_AB R101, R228, R229 ;  /* 0x000000e5e465723e */ /* 0x010fe200000010ff */
[----:B------:R-:W-:Y:S04]  /*8860*/  IMAD.MOV.U32 R243, RZ, RZ, R158 ;  /* 0x000000fffff37224 */ /* 0x000fe800078e009e */
[----:B------:R-:W-:Y:S01]  /*8870*/  MUFU.EX2 R197, R108 ;  /* 0x0000006c00c57308 */ /* 0x000fe20000000800 */
[----:B--2---:R-:W-:Y:S01]  /*8880*/  FFMA.FTZ R2, R128, c[0x0][0x2d0], -R151 ;  /* 0x0000b40080027a23 */ /* 0x004fe20000010897 */
[----:B-1----:R-:W-:Y:S01]  /*8890*/  F2FP.BF16.PACK_AB R103, R226, R227 ;  /* 0x000000e3e267723e */ /* 0x002fe200000010ff */
[----:B------:R-:W-:Y:S01]  /*88a0*/  IMAD.MOV.U32 R128, RZ, RZ, R125 ;  /* 0x000000ffff807224 */ /* 0x000fe200078e007d */
[----:B------:R-:W-:Y:S06]  /*88b0*/  MOV R125, R186 ;  /* 0x000000ba007d7202 */ /* 0x000fec0000000f00 */
[----:B------:R1:W-:Y:S01]  /*88c0*/  MUFU.EX2 R225, R2 ;  /* 0x0000000200e17308 */ /* 0x0003e20000000800 */
[----:B------:R-:W-:Y:S02]  /*88d0*/  IMAD.MOV.U32 R186, RZ, RZ, R123 ;  /* 0x000000ffffba7224 */ /* 0x000fe400078e007b */
[----:B------:R-:W-:Y:S01]  /*88e0*/  IMAD.MOV.U32 R123, RZ, RZ, R121 ;  /* 0x000000ffff7b7224 */ /* 0x000fe200078e0079 */
[-C--:B------:R-:W-:Y:S03]  /*88f0*/  HMMA.16816.F32.BF16 R4, R100, R104.reuse, R4 ;  /* 0x000000686404723c */ /* 0x080fe60000041804 */
[----:B------:R-:W-:Y:S01]  /*8900*/  MOV R121, R167 ;  /* 0x000000a700797202 */ /* 0x000fe20000000f00 */
[----:B------:R-:W-:Y:S02]  /*8910*/  IMAD.MOV.U32 R167, RZ, RZ, R165 ;  /* 0x000000ffffa77224 */ /* 0x000fe400078e00a5 */
[----:B------:R-:W-:Y:S02]  /*8920*/  IMAD.MOV.U32 R165, RZ, RZ, R201 ;  /* 0x000000ffffa57224 */ /* 0x000fe400078e00c9 */
[--C-:B------:R-:W-:Y:S04]  /*8930*/  FFMA.FTZ R132, R123, c[0x0][0x2d0], -R151.reuse ;  /* 0x0000b4007b847a23 */ /* 0x100fe80000010897 */
[----:B------:R-:W-:Y:S01]  /*8940*/  FFMA.FTZ R134, R121, c[0x0][0x2d0], -R151 ;  /* 0x0000b40079867a23 */ /* 0x000fe20000010897 */
[----:B------:R-:W-:Y:S01]  /*8950*/  MUFU.EX2 R190, R132 ;  /* 0x0000008400be7308 */ /* 0x000fe20000000800 */
[--C-:B------:R-:W-:Y:S02]  /*8960*/  FFMA.FTZ R129, R125, c[0x0][0x2d0], -R149.reuse ;  /* 0x0000b4007d817a23 */ /* 0x100fe40000010895 */
[----:B------:R-:W-:Y:S01]  /*8970*/  FFMA.FTZ R131, R186, c[0x0][0x2d0], -R149 ;  /* 0x0000b400ba837a23 */ /* 0x000fe20000010895 */
[----:B------:R-:W-:Y:S01]  /*8980*/  MOV R186, R167 ;  /* 0x000000a700ba7202 */ /* 0x000fe20000000f00 */
[----:B------:R-:W-:Y:S02]  /*8990*/  IMAD.MOV.U32 R173, RZ, RZ, R165 ;  /* 0x000000ffffad7224 */ /* 0x000fe400078e00a5 */
[----:B-1----:R-:W-:Y:S02]  /*89a0*/  FFMA.FTZ R2, R249, c[0x0][0x2d0], -R151 ;  /* 0x0000b400f9027a23 */ /* 0x002fe40000010897 */
[----:B------:R-:W-:Y:S01]  /*89b0*/  IMAD.MOV.U32 R249, RZ, RZ, R152 ;  /* 0x000000fffff97224 */ /* 0x000fe200078e0098 */
[----:B------:R-:W-:Y:S01]  /*89c0*/  MUFU.EX2 R192, R131 ;  /* 0x0000008300c07308 */ /* 0x000fe20000000800 */
[----:B------:R-:W-:Y:S02]  /*89d0*/  FADD.FTZ R140, R173, R140 ;  /* 0x0000008cad8c7221 */ /* 0x000fe40000010000 */
[----:B------:R-:W-:Y:S07]  /*89e0*/  FADD.FTZ R186, R186, R3 ;  /* 0x00000003baba7221 */ /* 0x000fee0000010000 */
[----:B------:R1:W2:Y:S10]  /*89f0*/  MUFU.EX2 R223, R2 ;  /* 0x0000000200df7308 */ /* 0x0002b40000000800 */
[----:B------:R-:W-:Y:S01]  /*8a00*/  MUFU.EX2 R188, R134 ;  /* 0x0000008600bc7308 */ /* 0x000fe20000000800 */
[----:B-1----:R-:W-:Y:S01]  /*8a10*/  FFMA.FTZ R2, R240, c[0x0][0x2d0], -R151 ;  /* 0x0000b400f0027a23 */ /* 0x002fe20000010897 */
[----:B--2---:R-:W-:Y:S01]  /*8a20*/  F2FP.BF16.PACK_AB R108, R223, R225 ;  /* 0x000000e1df6c723e */ /* 0x004fe200000010ff */
[----:B------:R-:W-:Y:S07]  /*8a30*/  IMAD.MOV.U32 R240, RZ, RZ, R153 ;  /* 0x000000fffff07224 */ /* 0x000fee00078e0099 */
[----:B------:R1:W-:Y:S02]  /*8a40*/  MUFU.EX2 R224, R2 ;  /* 0x0000000200e07308 */ /* 0x0003e40000000800 */
[----:B-1----:R-:W-:Y:S01]  /*8a50*/  FFMA.FTZ R2, R242, c[0x0][0x2d0], -R151 ;  /* 0x0000b400f2027a23 */ /* 0x002fe20000010897 */
[----:B------:R-:W-:Y:S07]  /*8a60*/  MOV R242, R154 ;  /* 0x0000009a00f27202 */ /* 0x000fee0000000f00 */
[----:B------:R1:W2:Y:S02]  /*8a70*/  MUFU.EX2 R222, R2 ;  /* 0x0000000200de7308 */ /* 0x0002a40000000800 */
[--C-:B-1----:R-:W-:Y:S01]  /*8a80*/  FFMA.FTZ R2, R127, c[0x0][0x2d0], -R184.reuse ;  /* 0x0000b4007f027a23 */ /* 0x102fe200000108b8 */
[----:B--2---:R-:W-:Y:S01]  /*8a90*/  F2FP.BF16.PACK_AB R110, R222, R224 ;  /* 0x000000e0de6e723e */ /* 0x004fe200000010ff */
[----:B------:R-:W-:Y:S06]  /*8aa0*/  IMAD.MOV.U32 R127, RZ, RZ, R203 ;  /* 0x000000ffff7f7224 */ /* 0x000fec00078e00cb */
[----:B------:R1:W-:Y:S02]  /*8ab0*/  MUFU.EX2 R203, R2 ;  /* 0x0000000200cb7308 */ /* 0x0003e40000000800 */
[----:B-1----:R-:W-:Y:S02]  /*8ac0*/  FFMA.FTZ R2, R124, c[0x0][0x2d0], -R184 ;  /* 0x0000b4007c027a23 */ /* 0x002fe400000108b8 */
[----:B------:R-:W-:Y:S01]  /*8ad0*/  IMAD.MOV.U32 R124, RZ, RZ, R185 ;  /* 0x000000ffff7c7224 */ /* 0x000fe200078e00b9 */
[----:B------:R-:W-:Y:S01]  /*8ae0*/  MOV R185, R122 ;  /* 0x0000007a00b97202 */ /* 0x000fe20000000f00 */
[----:B------:R-:W-:Y:S02]  /*8af0*/  IMAD.MOV.U32 R122, RZ, RZ, R193 ;  /* 0x000000ffff7a7224 */ /* 0x000fe400078e00c1 */
[----:B------:R-:W-:Y:S01]  /*8b00*/  IMAD.MOV.U32 R193, RZ, RZ, R166 ;  /* 0x000000ffffc17224 */ /* 0x000fe200078e00a6 */
[----:B------:R-:W-:Y:S01]  /*8b10*/  MOV R166, R200 ;  /* 0x000000c800a67202 */ /* 0x000fe20000000f00 */
[----:B------:R-:W-:Y:S01]  /*8b20*/  FFMA.FTZ R133, R122, c[0x0][0x2d0], -R151 ;  /* 0x0000b4007a857a23 */ /* 0x000fe20000010897 */
[----:B------:R1:W2:Y:S01]  /*8b30*/  MUFU.EX2 R200, R2 ;  /* 0x0000000200c87308 */ /* 0x0002a20000000800 */
[----:B------:R-:W3:Y:S01]  /*8b40*/  LDSM.16.MT88.4 R120, [R206+0x1800] ;  /* 0x00180000ce78783b */ /* 0x000ee20000004200 */
[----:B------:R-:W-:Y:S02]  /*8b50*/  FFMA.FTZ R130, R124, c[0x0][0x2d0], -R149 ;  /* 0x0000b4007c827a23 */ /* 0x000fe40000010895 */
[----:B------:R-:W-:Y:S02]  /*8b60*/  IMAD.MOV.U32 R172, RZ, RZ, R166 ;  /* 0x000000ffffac7224 */ /* 0x000fe400078e00a6 */
[----:B------:R-:W-:Y:S02]  /*8b70*/  FFMA.FTZ R151, R193, c[0x0][0x2d0], -R151 ;  /* 0x0000b400c1977a23 */ /* 0x000fe40000010897 */
[----:B------:R-:W-:Y:S01]  /*8b80*/  FFMA.FTZ R149, R185, c[0x0][0x2d0], -R149 ;  /* 0x0000b400b9957a23 */ /* 0x000fe20000010895 */
[----:B------:R-:W-:Y:S01]  /*8b90*/  LDSM.16.MT88.4 R164, [R205+0xc00] ;  /* 0x000c0000cda4783b */ /* 0x000fe20000004200 */
[----:B------:R-:W-:Y:S01]  /*8ba0*/  MUFU.EX2 R193, R130 ;  /* 0x0000008200c17308 */ /* 0x000fe20000000800 */
[----:B------:R-:W-:Y:S02]  /*8bb0*/  IMAD.MOV.U32 R185, RZ, RZ, R194 ;  /* 0x000000ffffb97224 */ /* 0x000fe400078e00c2 */
[----:B------:R-:W-:Y:S04]  /*8bc0*/  FADD.FTZ R141, R172, R141 ;  /* 0x0000008dac8d7221 */ /* 0x000fe80000010000 */
[----:B------:R-:W-:Y:S03]  /*8bd0*/  FADD.FTZ R141, R170, R141 ;  /* 0x0000008daa8d7221 */ /* 0x000fe60000010000 */
[----:B------:R-:W4:Y:S01]  /*8be0*/  MUFU.EX2 R194, R129 ;  /* 0x0000008100c27308 */ /* 0x000f220000000800 */
[--C-:B-1----:R-:W-:Y:S01]  /*8bf0*/  FFMA.FTZ R2, R247, c[0x0][0x2d0], -R184.reuse ;  /* 0x0000b400f7027a23 */ /* 0x102fe200000108b8 */
[----:B--2---:R-:W-:Y:S01]  /*8c00*/  F2FP.BF16.PACK_AB R109, R200, R203 ;  /* 0x000000cbc86d723e */ /* 0x004fe200000010ff */
[----:B------:R-:W-:Y:S07]  /*8c10*/  IMAD.MOV.U32 R247, RZ, RZ, R155 ;  /* 0x000000fffff77224 */ /* 0x000fee00078e009b */
[----:B------:R1:W-:Y:S10]  /*8c20*/  MUFU.EX2 R201, R2 ;  /* 0x0000000200c97308 */ /* 0x0003f40000000800 */
[----:B------:R4:W2:Y:S10]  /*8c30*/  MUFU.EX2 R191, R149 ;  /* 0x0000009500bf7308 */ /* 0x0008b40000000800 */
[----:B------:R2:W2:Y:S01]  /*8c40*/  MUFU.EX2 R187, R151 ;  /* 0x0000009700bb7308 */ /* 0x0004a20000000800 */
[----:B-1----:R-:W-:Y:S02]  /*8c50*/  FFMA.FTZ R2, R246, c[0x0][0x2d0], -R184 ;  /* 0x0000b400f6027a23 */ /* 0x002fe400000108b8 */
[----:B------:R-:W-:Y:S07]  /*8c60*/  IMAD.MOV.U32 R246, RZ, RZ, R156 ;  /* 0x000000fffff67224 */ /* 0x000fee00078e009c */
[----:B------:R-:W1:Y:S01]  /*8c70*/  MUFU.EX2 R199, R2 ;  /* 0x0000000200c77308 */ /* 0x000e620000000800 */
[----:B----4-:R-:W-:Y:S09]  /*8c80*/  F2FP.BF16.PACK_AB R149, R193, R194 ;  /* 0x000000c2c195723e */ /* 0x010ff200000010ff */
[----:B------:R-:W4:Y:S01]  /*8c90*/  MUFU.EX2 R189, R133 ;  /* 0x0000008500bd7308 */ /* 0x000f220000000800 */
[----:B--2---:R-:W-:Y:S02]  /*8ca0*/  F2FP.BF16.PACK_AB R151, R191, R192 ;  /* 0x000000c0bf97723e */ /* 0x004fe400000010ff */
[----:B------:R-:W-:Y:S02]  /*8cb0*/  F2FP.BF16.PACK_AB R178, R187, R188 ;  /* 0x000000bcbbb2723e */ /* 0x000fe400000010ff */
[----:B-1----:R-:W-:Y:S01]  /*8cc0*/  F2FP.BF16.PACK_AB R111, R199, R201 ;  /* 0x000000c9c76f723e */ /* 0x002fe200000010ff */
[--C-:B------:R-:W-:Y:S02]  /*8cd0*/  FFMA.FTZ R2, R128, c[0x0][0x2d0], -R150.reuse ;  /* 0x0000b40080027a23 */ /* 0x100fe40000010896 */
[--C-:B------:R-:W-:Y:S02]  /*8ce0*/  FFMA.FTZ R128, R127, c[0x0][0x2d0], -R150.reuse ;  /* 0x0000b4007f807a23 */ /* 0x100fe40000010896 */
[----:B------:R-:W-:Y:S01]  /*8cf0*/  FFMA.FTZ R150, R126, c[0x0][0x2d0], -R150 ;  /* 0x0000b4007e967a23 */ /* 0x000fe20000010896 */
[----:B------:R1:W-:Y:S01]  /*8d00*/  MUFU.EX2 R195, R2 ;  /* 0x0000000200c37308 */ /* 0x0003e20000000800 */
[C---:B------:R-:W-:Y:S01]  /*8d10*/  HMMA.16816.F32.BF16 R8, R108.reuse, R104, R8 ;  /* 0x000000686c08723c */ /* 0x040fe20000041808 */
[----:B------:R-:W2:Y:S03]  /*8d20*/  LDSM.16.MT88.4 R124, [R205+0x2800] ;  /* 0x00280000cd7c783b */ /* 0x000ea60000004200 */
[----:B----4-:R-:W-:Y:S04]  /*8d30*/  F2FP.BF16.PACK_AB R176, R189, R190 ;  /* 0x000000bebdb0723e */ /* 0x010fe800000010ff */
[-C--:B------:R-:W-:Y:S01]  /*8d40*/  HMMA.16816.F32.BF16 R12, R108, R106.reuse, R12 ;  /* 0x0000006a6c0c723c */ /* 0x080fe2000004180c */
[----:B------:R4:W-:Y:S07]  /*8d50*/  MUFU.EX2 R196, R128 ;  /* 0x0000008000c47308 */ /* 0x0009ee0000000800 */
[C---:B------:R-:W-:Y:S01]  /*8d60*/  HMMA.16816.F32.BF16 R16, R100.reuse, R106, R16 ;  /* 0x0000006a6410723c */ /* 0x040fe20000041810 */
[----:B------:R-:W2:Y:S02]  /*8d70*/  LDSM.16.MT88.4 R104, [R206+0x2800] ;  /* 0x00280000ce68783b */ /* 0x000ea40000004200 */
[----:B------:R-:W3:Y:S01]  /*8d80*/  MUFU.EX2 R198, R150 ;  /* 0x0000009600c67308 */ /* 0x000ee20000000800 */
[--C-:B-1----:R-:W-:Y:S04]  /*8d90*/  FFMA.FTZ R2, R147, c[0x0][0x2d0], -R184.reuse ;  /* 0x0000b40093027a23 */ /* 0x102fe800000108b8 */
[-C--:B------:R-:W-:Y:S05]  /*8da0*/  HMMA.16816.F32.BF16 R20, R100, R112.reuse, R20 ;  /* 0x000000706414723c */ /* 0x080fea0000041814 */
[----:B------:R1:W-:Y:S03]  /*8db0*/  MUFU.EX2 R147, R2 ;  /* 0x0000000200937308 */ /* 0x0003e60000000800 */
[C---:B------:R-:W-:Y:S01]  /*8dc0*/  HMMA.16816.F32.BF16 R24, R108.reuse, R112, R24 ;  /* 0x000000706c18723c */ /* 0x040fe20000041818 */
[----:B----4-:R-:W-:Y:S07]  /*8dd0*/  LDSM.16.MT88.4 R128, [R205+0x1c00] ;  /* 0x001c0000cd80783b */ /* 0x010fee0000004200 */
[-C--:B------:R-:W-:Y:S04]  /*8de0*/  HMMA.16816.F32.BF16 R28, R108, R114.reuse, R28 ;  /* 0x000000726c1c723c */ /* 0x080fe8000004181c */
[----:B---3--:R-:W-:Y:S04]  /*8df0*/  F2FP.BF16.PACK_AB R150, R198, R196 ;  /* 0x000000c4c696723e */ /* 0x008fe800000010ff */
[C---:B------:R-:W-:Y:S01]  /*8e00*/  HMMA.16816.F32.BF16 R32, R100.reuse, R114, R32 ;  /* 0x000000726420723c */ /* 0x040fe20000041820 */
[----:B------:R-:W3:Y:S03]  /*8e10*/  LDSM.16.MT88.4 R112, [R206+0xc00] ;  /* 0x000c0000ce70783b */ /* 0x000ee60000004200 */
[----:B-1----:R-:W-:Y:S02]  /*8e20*/  FFMA.FTZ R2, R135, c[0x0][0x2d0], -R184 ;  /* 0x0000b40087027a23 */ /* 0x002fe400000108b8 */
[----:B------:R-:W-:Y:S02]  /*8e30*/  IMAD.MOV.U32 R135, RZ, RZ, R171 ;  /* 0x000000ffff877224 */ /* 0x000fe400078e00ab */
[-C--:B-----5:R-:W-:Y:S04]  /*8e40*/  HMMA.16816.F32.BF16 R36, R100, R116.reuse, R36 ;  /* 0x000000746424723c */ /* 0x0a0fe80000041824 */
[----:B------:R-:W-:Y:S02]  /*8e50*/  IMAD.MOV.U32 R171, RZ, RZ, R185 ;  /* 0x000000ffffab7224 */ /* 0x000fe400078e00b9 */
[----:B------:R1:W4:Y:S02]  /*8e60*/  MUFU.EX2 R185, R2 ;  /* 0x0000000200b97308 */ /* 0x0003240000000800 */
[C---:B------:R-:W-:Y:S04]  /*8e70*/  HMMA.16816.F32.BF16 R40, R108.reuse, R116, R40 ;  /* 0x000000746c28723c */ /* 0x040fe80000041828 */
[----:B------:R-:W-:Y:S02]  /*8e80*/  FADD.FTZ R3, R171, R140 ;  /* 0x0000008cab037221 */ /* 0x000fe40000010000 */
[----:B------:R-:W-:Y:S02]  /*8e90*/  IMAD.MOV.U32 R140, RZ, RZ, R159 ;  /* 0x000000ffff8c7224 */ /* 0x000fe400078e009f */
[-C--:B------:R-:W-:Y:S04]  /*8ea0*/  HMMA.16816.F32.BF16 R44, R108, R118.reuse, R44 ;  /* 0x000000766c2c723c */ /* 0x080fe8000004182c */
[----:B------:R-:W-:Y:S01]  /*8eb0*/  FADD.FTZ R3, R221, R3 ;  /* 0x00000003dd037221 */ /* 0x000fe20000010000 */
[----:B------:R-:W-:Y:S03]  /*8ec0*/  MOV R221, R202 ;  /* 0x000000ca00dd7202 */ /* 0x000fe60000000f00 */
[C---:B------:R-:W-:Y:S04]  /*8ed0*/  HMMA.16816.F32.BF16 R48, R100.reuse, R118, R48 ;  /* 0x000000766430723c */ /* 0x040fe80000041830 */
[--C-:B-1----:R-:W-:Y:S01]  /*8ee0*/  FFMA.FTZ R2, R160, c[0x0][0x2d0], -R184.reuse ;  /* 0x0000b400a0027a23 */ /* 0x102fe200000108b8 */
[----:B------:R-:W-:Y:S03]  /*8ef0*/  MOV R160, R146 ;  /* 0x0000009200a07202 */ /* 0x000fe60000000f00 */
[-C--:B------:R-:W-:Y:S01]  /*8f00*/  HMMA.16816.F32.BF16 R52, R100, R120.reuse, R52 ;  /* 0x000000786434723c */ /* 0x080fe20000041834 */
[----:B------:R1:W-:Y:S03]  /*8f10*/  MUFU.EX2 R146, R2 ;  /* 0x0000000200927308 */ /* 0x0003e60000000800 */
[----:B------:R-:W-:Y:S01]  /*8f20*/  FFMA.FTZ R184, R148, c[0x0][0x2d0], -R184 ;  /* 0x0000b40094b87a23 */ /* 0x000fe200000108b8 */
[----:B------:R-:W-:Y:S02]  /*8f30*/  F2FP.BF16.PACK_AB R148, R195, R197 ;  /* 0x000000c5c394723e */ /* 0x000fe400000010ff */
[----:B----4-:R-:W-:Y:S01]  /*8f40*/  F2FP.BF16.PACK_AB R177, R185, R147 ;  /* 0x00000093b9b1723e */ /* 0x010fe200000010ff */
[C---:B------:R-:W-:Y:S03]  /*8f50*/  HMMA.16816.F32.BF16 R56, R108.reuse, R120, R56 ;  /* 0x000000786c38723c */ /* 0x040fe60000041838 */
[----:B------:R-:W4:Y:S05]  /*8f60*/  MUFU.EX2 R184, R184 ;  /* 0x000000b800b87308 */ /* 0x000f2a0000000800 */
[-C--:B------:R-:W-:Y:S08]  /*8f70*/  HMMA.16816.F32.BF16 R60, R108, R122.reuse, R60 ;  /* 0x0000007a6c3c723c */ /* 0x080ff0000004183c */
[C---:B------:R-:W-:Y:S04]  /*8f80*/  HMMA.16816.F32.BF16 R64, R100.reuse, R122, R64 ;  /* 0x0000007a6440723c */ /* 0x040fe80000041840 */
[----:B-1----:R-:W-:Y:S01]  /*8f90*/  FADD.FTZ R2, R135, R0 ;  /* 0x0000000087027221 */ /* 0x002fe20000010000 */
[----:B------:R-:W-:Y:S03]  /*8fa0*/  MOV R0, R160 ;  /* 0x000000a000007202 */ /* 0x000fe60000000f00 */
[-C--:B--2---:R-:W-:Y:S04]  /*8fb0*/  HMMA.16816.F32.BF16 R68, R100, R124.reuse, R68 ;  /* 0x0000007c6444723c */ /* 0x084fe80000041844 */
[----:B----4-:R-:W-:Y:S01]  /*8fc0*/  F2FP.BF16.PACK_AB R179, R184, R146 ;  /* 0x00000092b8b3723e */ /* 0x010fe200000010ff */
[----:B------:R-:W-:Y:S03]  /*8fd0*/  FADD.FTZ R0, R0, R186 ;  /* 0x000000ba00007221 */ /* 0x000fe60000010000 */
[C---:B------:R-:W-:Y:S04]  /*8fe0*/  HMMA.16816.F32.BF16 R72, R108.reuse, R124, R72 ;  /* 0x0000007c6c48723c */ /* 0x040fe80000041848 */
[----:B------:R-:W-:Y:S04]  /*8ff0*/  FADD.FTZ R0, R247, R0 ;  /* 0x00000000f7007221 */ /* 0x000fe80000010000 */
[-C--:B------:R-:W-:Y:S08]  /*9000*/  HMMA.16816.F32.BF16 R76, R108, R126.reuse, R76 ;  /* 0x0000007e6c4c723c */ /* 0x080ff0000004184c */
[C---:B------:R-:W-:Y:S08]  /*9010*/  HMMA.16816.F32.BF16 R80, R100.reuse, R126, R80 ;  /* 0x0000007e6450723c */ /* 0x040ff00000041850 */
[-C--:B------:R-:W-:Y:S08]  /*9020*/  HMMA.16816.F32.BF16 R84, R100, R104.reuse, R84 ;  /* 0x000000686454723c */ /* 0x080ff00000041854 */
[C---:B------:R-:W-:Y:S08]  /*9030*/  HMMA.16816.F32.BF16 R88, R108.reuse, R104, R88 ;  /* 0x000000686c58723c */ /* 0x040ff00000041858 */
[-C--:B------:R-:W-:Y:S08]  /*9040*/  HMMA.16816.F32.BF16 R92, R108, R106.reuse, R92 ;  /* 0x0000006a6c5c723c */ /* 0x080ff0000004185c */
[----:B------:R-:W-:Y:S08]  /*9050*/  HMMA.16816.F32.BF16 R96, R100, R106, R96 ;  /* 0x0000006a6460723c */ /* 0x000ff00000041860 */
[-C--:B------:R-:W-:Y:S01]  /*9060*/  HMMA.16816.F32.BF16 R152, R148, R164.reuse, R4 ;  /* 0x000000a49498723c */ /* 0x080fe20000041804 */
[----:B------:R-:W1:Y:S07]  /*9070*/  LDSM.16.MT88.4 R4, [R206+0x2c00] ;  /* 0x002c0000ce04783b */ /* 0x000e6e0000004200 */
        /* <DEDUP_REMOVED lines=53> */
[----:B------:R-:W-:Y:S02]  /*93d0*/  IMAD.MOV.U32 R147, RZ, RZ, R142 ;  /* 0x000000ffff937224 */ /* 0x000fe400078e008e */
[C---:B------:R-:W-:Y:S04]  /*93e0*/  HMMA.16816.F32.BF16 R80, R148.reuse, R182, R80 ;  /* 0x000000b69450723c */ /* 0x040fe80000041850 */
[----:B------:R-:W-:Y:S02]  /*93f0*/  FADD.FTZ R3, R185, R3 ;  /* 0x00000003b9037221 */ /* 0x000fe40000010000 */
[----:B------:R-:W-:Y:S02]  /*9400*/  IMAD.MOV.U32 R141, RZ, RZ, R144 ;  /* 0x000000ffff8d7224 */ /* 0x000fe400078e0090 */
[-C--:B-1----:R-:W-:Y:S08]  /*9410*/  HMMA.16816.F32.BF16 R84, R148, R4.reuse, R84 ;  /* 0x000000049454723c */ /* 0x082ff00000041854 */
        /* <DEDUP_REMOVED lines=8> */
[----:B------:R-:W-:Y:S02]  /*94a0*/  FADD.FTZ R2, R195, R2 ;  /* 0x00000002c3027221 */ /* 0x000fe40000010000 */
[----:B------:R-:W-:Y:S04]  /*94b0*/  FADD.FTZ R4, R193, R0 ;  /* 0x00000000c1047221 */ /* 0x000fe80000010000 */
[----:B------:R-:W-:Y:S02]  /*94c0*/  FADD.FTZ R0, R189, R5 ;  /* 0x00000005bd007221 */ /* 0x000fe40000010000 */
[----:B------:R-:W-:Y:S02]  /*94d0*/  FADD.FTZ R5, R196, R2 ;  /* 0x00000002c4057221 */ /* 0x000fe40000010000 */
[----:B------:R-:W-:Y:S02]  /*94e0*/  FADD.FTZ R4, R192, R4 ;  /* 0x00000004c0047221 */ /* 0x000fe40000010000 */
[----:B------:R-:W-:Y:S02]  /*94f0*/  FADD.FTZ R5, R198, R5 ;  /* 0x00000005c6057221 */ /* 0x000fe40000010000 */
[----:B------:R-:W-:Y:S02]  /*9500*/  FADD.FTZ R2, R188, R0 ;  /* 0x00000000bc027221 */ /* 0x000fe40000010000 */
[----:B------:R-:W-:Y:S01]  /*9510*/  FADD.FTZ R0, R146, R3 ;  /* 0x0000000392007221 */ /* 0x000fe20000010000 */
[----:B------:R1:W-:Y:S01]  /*9520*/  STL [R1+0x18], R5 ;  /* 0x0000180501007387 */ /* 0x0003e20000100800 */
[----:B------:R-:W-:Y:S02]  /*9530*/  FADD.FTZ R3, R191, R4 ;  /* 0x00000004bf037221 */ /* 0x000fe40000010000 */
[----:B------:R-:W-:Y:S02]  /*9540*/  FADD.FTZ R2, R187, R2 ;  /* 0x00000002bb027221 */ /* 0x000fe40000010000 */
[----:B------:R-:W-:Y:S01]  /*9550*/  FADD.FTZ R0, R184, R0 ;  /* 0x00000000b8007221 */ /* 0x000fe20000010000 */
[----:B------:R1:W-:Y:S01]  /*9560*/  STL [R1+0x1c], R3 ;  /* 0x00001c0301007387 */ /* 0x0003e20000100800 */
[----:B------:R-:W-:Y:S03]  /*9570*/  IMAD.MOV.U32 R146, RZ, RZ, R143 ;  /* 0x000000ffff927224 */ /* 0x000fe600078e008f */
[----:B------:R1:W-:Y:S04]  /*9580*/  STL [R1+0x20], R2 ;  /* 0x0000200201007387 */ /* 0x0003e80000100800 */
[----:B------:R1:W-:Y:S01]  /*9590*/  STL [R1+0x24], R0 ;  /* 0x0000240001007387 */ /* 0x0003e20000100800 */
[----:B------:R-:W-:-:S05]  /*95a0*/  @P0 BRA `(.L_x_553) ;  /* 0xffffbea000000947 */ /* 0x000fca000383ffff */
.L_x_552:
[----:B-1----:R-:W-:-:S13]  /*95b0*/  ISETP.GE.AND P0, PT, R202, RZ, PT ;  /* 0x000000ffca00720c */ /* 0x002fda0003f06270 */
[----:B------:R-:W-:Y:S05]  /*95c0*/  @!P0 BRA `(.L_x_554) ;  /* 0x0000319000008947 */ /* 0x000fea0003800000 */
[----:B------:R-:W-:Y:S01]  /*95d0*/  IMAD.MOV.U32 R2, RZ, RZ, R144 ;  /* 0x000000ffff027224 */ /* 0x000fe200078e0090 */
[----:B------:R-:W-:Y:S01]  /*95e0*/  MOV R146, R142 ;  /* 0x0000008e00927202 */ /* 0x000fe20000000f00 */
[----:B------:R-:W-:Y:S01]  /*95f0*/  IMAD.MOV.U32 R0, RZ, RZ, R145 ;  /* 0x000000ffff007224 */ /* 0x000fe200078e0091 */
[----:B------:R-:W-:Y:S02]  /*9600*/  MOV R3, R143 ;  /* 0x0000008f00037202 */ /* 0x000fe40000000f00 */
.L_x_555:
[----:B------:R-:W2:Y:S01]  /*9610*/  LDL.64 R56, [R1+0x8] ;  /* 0x0000080001387983 */ /* 0x000ea20000100a00 */
[----:B------:R-:W-:Y:S04]  /*9620*/  DEPBAR.LE SB0, 0x0 ;  /* 0x000080000000791a */ /* 0x000fe80000000000 */
[----:B------:R-:W-:Y:S01]  /*9630*/  WARPSYNC 0xffffffff ;  /* 0xffffffff00007948 */ /* 0x000fe20003800000 */
[----:B------:R-:W3:Y:S01]  /*9640*/  LDL R184, [R1+0x14] ;  /* 0x0000140001b87983 */ /* 0x000ee20000100800 */
[----:B------:R-:W-:Y:S01]  /*9650*/  SHF.R.S32.HI R20, RZ, 0x1f, R202 ;  /* 0x0000001fff147819 */ /* 0x000fe200000114ca */
[----:B------:R-:W-:Y:S01]  /*9660*/  IMAD.WIDE.U32 R44, R202, c[0x0][0x208], RZ ;  /* 0x00008200ca2c7a25 */ /* 0x000fe200078e00ff */
[----:B------:R-:W-:Y:S01]  /*9670*/  MOV R55, c[0x0][0x20c] ;  /* 0x0000830000377a02 */ /* 0x000fe20000000f00 */
[----:B------:R-:W4:Y:S02]  /*9680*/  LDL R189, [R1+0x28] ;  /* 0x0000280001bd7983 */ /* 0x000f240000100800 */
[----:B------:R-:W-:Y:S01]  /*9690*/  IMAD R28, R20, c[0x0][0x208], RZ ;  /* 0x00008200141c7a24 */ /* 0x000fe200078e02ff */
[----:B------:R-:W-:Y:S01]  /*96a0*/  SHF.L.U32 R40, R44, 0x6, RZ ;  /* 0x000000062c287819 */ /* 0x000fe200000006ff */
[----:B------:R-:W-:Y:S02]  /*96b0*/  BAR.SYNC.DEFER_BLOCKING 0x0 ;  /* 0x0000000000007b1d */ /* 0x000fe40000010000 */
[----:B------:R-:W-:Y:S05]  /*96c0*/  IMAD R28, R202, c[0x0][0x20c], R28 ;  /* 0x00008300ca1c7a24 */ /* 0x000fea00078e021c */
[----:B------:R-:W-:Y:S02]  /*96d0*/  IADD3 R28, R45, R28, RZ ;  /* 0x0000001c2d1c7210 */ /* 0x000fe40007ffe0ff */
[----:B------:R-:W-:Y:S02]  /*96e0*/  MOV R45, c[0x0][0x208] ;  /* 0x00008200002d7a02 */ /* 0x000fe40000000f00 */
[----:B------:R-:W-:Y:S01]  /*96f0*/  SHF.L.U64.HI R44, R44, 0x6, R28 ;  /* 0x000000062c2c7819 */ /* 0x000fe2000001021c */
[----:B------:R-:W-:Y:S08]  /*9700*/  LDSM.16.M88.4 R64, [R207] ;  /* 0x00000000cf40783b */ /* 0x000ff00000000200 */
[----:B------:R-:W1:Y:S08]  /*9710*/  LDSM.16.M88.4 R16, [R204] ;  /* 0x00000000cc10783b */ /* 0x000e700000000200 */
[----:B------:R-:W5:Y:S08]  /*9720*/  LDSM.16.M88.4 R60, [R207+0x1000] ;  /* 0x00100000cf3c783b */ /* 0x000f700000000200 */
[----:B------:R-:W5:Y:S08]  /*9730*/  LDSM.16.M88.4 R32, [R204+0x400] ;  /* 0x00040000cc20783b */ /* 0x000f700000000200 */
[----:B------:R-:W4:Y:S06]  /*9740*/  LDL.64 R222, [R1] ;  /* 0x0000000001de7983 */ /* 0x000f2c0000100a00 */
[----:B------:R-:W5:Y:S08]  /*9750*/  LDSM.16.M88.4 R48, [R204+0x800] ;  /* 0x00080000cc30783b */ /* 0x000f700000000200 */
[----:B------:R-:W4:Y:S01]  /*9760*/  LDL R221, [R1+0x10] ;  /* 0x0000100001dd7983 */ /* 0x000f220000100800 */
[-C--:B-1----:R-:W-:Y:S03]  /*9770*/  HMMA.16816.F32.BF16 R4, R64, R16.reuse, RZ ;  /* 0x000000104004723c */ /* 0x082fe600000418ff */
[----:B------:R-:W1:Y:S05]  /*9780*/  LDSM.16.M88.4 R140, [R204+0xc00] ;  /* 0x000c0000cc8c783b */ /* 0x000e6a0000000200 */
[C---:B-----5:R-:W-:Y:S03]  /*9790*/  HMMA.16816.F32.BF16 R8, R60.reuse, R16, RZ ;  /* 0x000000103c08723c */ /* 0x060fe600000418ff */
[----:B------:R-:W5:Y:S04]  /*97a0*/  LDL.LU R243, [R1+0x18] ;  /* 0x0000180001f37983 */ /* 0x000f680000300800 */
[----:B------:R-:W-:Y:S01]  /*97b0*/  LDSM.16.M88.4 R148, [R208] ;  /* 0x00000000d094783b */ /* 0x000fe20000000200 */
[-C--:B------:R-:W-:Y:S07]  /*97c0*/  HMMA.16816.F32.BF16 R12, R60, R18.reuse, RZ ;  /* 0x000000123c0c723c */ /* 0x080fee00000418ff */
[----:B------:R-:W5:Y:S01]  /*97d0*/  LDL.LU R242, [R1+0x1c] ;  /* 0x00001c0001f27983 */ /* 0x000f620000300800 */
[C---:B------:R-:W-:Y:S03]  /*97e0*/  HMMA.16816.F32.BF16 R16, R64.reuse, R18, RZ ;  /* 0x000000124010723c */ /* 0x040fe600000418ff */
[----:B------:R-:W1:Y:S05]  /*97f0*/  LDSM.16.M88.4 R176, [R209] ;  /* 0x00000000d1b0783b */ /* 0x000e6a0000000200 */
[-C--:B------:R-:W-:Y:S03]  /*9800*/  HMMA.16816.F32.BF16 R20, R64, R32.reuse, RZ ;  /* 0x000000204014723c */ /* 0x080fe600000418ff */
[----:B------:R-:W5:Y:S04]  /*9810*/  LDL.LU R241, [R1+0x20] ;  /* 0x0000200001f17983 */ /* 0x000f680000300800 */
[----:B------:R-:W1:Y:S01]  /*9820*/  LDSM.16.M88.4 R180, [R208+0x1000] ;  /* 0x00100000d0b4783b */ /* 0x000e620000000200 */
[C---:B------:R-:W-:Y:S07]  /*9830*/  HMMA.16816.F32.BF16 R24, R60.reuse, R32, RZ ;  /* 0x000000203c18723c */ /* 0x040fee00000418ff */
[----:B------:R-:W5:Y:S01]  /*9840*/  LDL.LU R240, [R1+0x24] ;  /* 0x0000240001f07983 */ /* 0x000f620000300800 */
[-C--:B------:R-:W-:Y:S03]  /*9850*/  HMMA.16816.F32.BF16 R28, R60, R34.reuse, RZ ;  /* 0x000000223c1c723c */ /* 0x080fe600000418ff */
[----:B------:R-:W-:Y:S05]  /*9860*/  LDSM.16.M88.4 R192, [R218] ;  /* 0x00000000dac0783b */ /* 0x000fea0000000200 */
[C---:B------:R-:W-:Y:S08]  /*9870*/  HMMA.16816.F32.BF16 R32, R64.reuse, R34, RZ ;  /* 0x000000224020723c */ /* 0x040ff000000418ff */
[-C--:B------:R-:W-:Y:S01]  /*9880*/  HMMA.16816.F32.BF16 R36, R64, R48.reuse, RZ ;  /* 0x000000304024723c */ /* 0x080fe200000418ff */
[----:B--2---:R-:W-:Y:S03]  /*9890*/  IADD3 R41, P1, R56, 0x20, RZ ;  /* 0x0000002038297810 */ /* 0x004fe60007f3e0ff */
[C---:B------:R-:W-:Y:S02]  /*98a0*/  IADD3 R42, P6, R40.reuse, R56, RZ ;  /* 0x00000038282a7210 */ /* 0x040fe40007fde0ff */
[-C--:B------:R-:W-:Y:S02]  /*98b0*/  IADD3 R43, P2, R40, R41.reuse, RZ ;  /* 0x00000029282b7210 */ /* 0x080fe40007f5e0ff */
[-C--:B---3--:R-:W-:Y:S04]  /*98c0*/  IADD3.X R54, RZ, R184.reuse, RZ, P1, !PT ;  /* 0x000000b8ff367210 */ /* 0x088fe80000ffe4ff */
[----:B------:R-:W-:Y:S02]  /*98d0*/  IADD3.X R47, R44, R184, RZ, P6, !PT ;  /* 0x000000b82c2f7210 */ /* 0x000fe400037fe4ff */
[----:B------:R-:W-:Y:S02]  /*98e0*/  LEA R144, P6, R42, c[0x0][0x1f8], 0x1 ;  /* 0x00007e002a907a11 */ /* 0x000fe400078c08ff */
[----:B------:R-:W-:Y:S02]  /*98f0*/  IADD3 R52, P0, R56, 0x40, RZ ;  /* 0x0000004038347810 */ /* 0x000fe40007f1e0ff */
[----:B------:R-:W-:Y:S02]  /*9900*/  IADD3.X R53, R44, R54, RZ, P2, !PT ;  /* 0x000000362c357210 */ /* 0x000fe400017fe4ff */
[----:B------:R-:W-:Y:S02]  /*9910*/  LEA R58, P2, R43, c[0x0][0x1f8], 0x1 ;  /* 0x00007e002b3a7a11 */ /* 0x000fe400078408ff */
[----:B------:R-:W-:Y:S02]  /*9920*/  LEA R46, P1, R45, R40, 0x5 ;  /* 0x000000282d2e7211 */ /* 0x000fe400078228ff */
[----:B------:R-:W-:Y:S02]  /*9930*/  LEA.HI.X R145, R42, c[0x0][0x1fc], R47, 0x1, P6 ;  /* 0x00007f002a917a11 */ /* 0x000fe400030f0c2f */
[----:B------:R-:W-:Y:S02]  /*9940*/  LEA.HI.X R59, R43, c[0x0][0x1fc], R53, 0x1, P2 ;  /* 0x00007f002b3b7a11 */ /* 0x000fe400010f0c35 */
[----:B------:R-:W-:Y:S02]  /*9950*/  LEA.HI.X R45, R45, R44, R55, 0x5, P1 ;  /* 0x0000002c2d2d7211 */ /* 0x000fe400008f2c37 */
[----:B------:R-:W-:Y:S02]  /*9960*/  IADD3 R53, P6, R40, R52, RZ ;  /* 0x0000003428357210 */ /* 0x000fe40007fde0ff */
[C---:B------:R-:W-:Y:S02]  /*9970*/  IADD3 R55, P1, R46.reuse, R41, RZ ;  /* 0x000000292e377210 */ /* 0x040fe40007f3e0ff */
[C---:B------:R-:W-:Y:S02]  /*9980*/  HMMA.16816.F32.BF16 R40, R60.reuse, R48, RZ ;  /* 0x000000303c28723c */ /* 0x040fe400000418ff */
[----:B------:R-:W-:Y:S02]  /*9990*/  IADD3.X R47, RZ, R184, RZ, P0, !PT ;  /* 0x000000b8ff2f7210 */ /* 0x000fe400007fe4ff */
[C---:B------:R-:W-:Y:S02]  /*99a0*/  IADD3 R52, P0, R46.reuse, R52, RZ ;  /* 0x000000342e347210 */ /* 0x040fe40007f1e0ff */
[C---:B------:R-:W-:Y:S02]  /*99b0*/  IADD3.X R147, R45.reuse, R54, RZ, P1, !PT ;  /* 0x000000362d937210 */ /* 0x040fe40000ffe4ff */
[----:B------:R-:W-:Y:S04]  /*99c0*/  IADD3 R48, P2, R46, R56, RZ ;  /* 0x000000382e307210 */ /* 0x000fe80007f5e0ff */
[C---:B------:R-:W-:Y:S02]  /*99d0*/  IADD3.X R54, R45.reuse, R184, RZ, P2, !PT ;  /* 0x000000b82d367210 */ /* 0x040fe400017fe4ff */
[C---:B------:R-:W-:Y:S01]  /*99e0*/  LEA R200, P1, R48.reuse, c[0x0][0x1f8], 0x1 ;  /* 0x00007e0030c87a11 */ /* 0x040fe200078208ff */
[----:B------:R-:W2:Y:S01]  /*99f0*/  LDSM.16.M88.4 R184, [R220] ;  /* 0x00000000dcb8783b */ /* 0x000ea20000000200 */
[-C--:B------:R-:W-:Y:S02]  /*9a00*/  IADD3.X R188, R45, R47.reuse, RZ, P0, !PT ;  /* 0x0000002f2dbc7210 */ /* 0x080fe400007fe4ff */
[----:B------:R-:W-:Y:S02]  /*9a10*/  LEA.HI.X R201, R48, c[0x0][0x1fc], R54, 0x1, P1 ;  /* 0x00007f0030c97a11 */ /* 0x000fe400008f0c36 */
[C---:B------:R-:W-:Y:S02]  /*9a20*/  LEA R196, P1, R52.reuse, c[0x0][0x1f8], 0x1 ;  /* 0x00007e0034c47a11 */ /* 0x040fe400078208ff */
[----:B----4-:R-:W-:Y:S02]  /*9a30*/  SHF.L.U32 R203, R189, 0x1, RZ ;  /* 0x00000001bdcb7819 */ /* 0x010fe400000006ff */
[----:B------:R-:W-:Y:S02]  /*9a40*/  LEA.HI.X R197, R52, c[0x0][0x1fc], R188, 0x1, P1 ;  /* 0x00007f0034c57a11 */ /* 0x000fe400008f0cbc */
[----:B------:R-:W3:Y:S01]  /*9a50*/  LDSM.16.M88.4 R188, [R219] ;  /* 0x00000000dbbc783b */ /* 0x000ee20000000200 */
[----:B------:R-:W-:Y:S02]  /*9a60*/  IADD3.X R49, R44, R47, RZ, P6, !PT ;  /* 0x0000002f2c317210 */ /* 0x000fe400037fe4ff */
[-C--:B------:R-:W-:Y:S01]  /*9a70*/  HMMA.16816.F32.BF16 R44, R60, R50.reuse, RZ ;  /* 0x000000323c2c723c */ /* 0x080fe200000418ff */
[----:B------:R-:W-:Y:S02]  /*9a80*/  LEA R56, P6, R53, c[0x0][0x1f8], 0x1 ;  /* 0x00007e0035387a11 */ /* 0x000fe400078c08ff */
[----:B------:R-:W-:Y:S02]  /*9a90*/  LEA R198, P0, R55, c[0x0][0x1f8], 0x1 ;  /* 0x00007e0037c67a11 */ /* 0x000fe400078008ff */
[----:B------:R-:W-:Y:S01]  /*9aa0*/  @!PT LDS RZ, [RZ] ;  /* 0x00000000fffff984 */ /* 0x000fe20000000800 */
[----:B------:R-:W-:Y:S01]  /*9ab0*/  @!PT LDS RZ, [RZ] ;  /* 0x00000000fffff984 */ /* 0x000fe20000000800 */
[----:B------:R-:W-:Y:S01]  /*9ac0*/  @!PT LDS RZ, [RZ] ;  /* 0x00000000fffff984 */ /* 0x000fe20000000800 */
[----:B------:R4:W-:Y:S01]  /*9ad0*/  LDGSTS.E.BYPASS.LTC128B.128 [R203+0x100], [R144.64], !P5 ;  /* 0x0010000090cb7fae */ /* 0x0009e2000e901d46 */
[----:B------:R-:W-:Y:S02]  /*9ae0*/  LEA.HI.X R57, R53, c[0x0][0x1fc], R49, 0x1, P6 ;  /* 0x00007f0035397a11 */ /* 0x000fe400030f0c31 */
[C---:B------:R-:W-:Y:S04]  /*9af0*/  HMMA.16816.F32.BF16 R48, R64.reuse, R50, RZ ;  /* 0x000000324030723c */ /* 0x040fe800000418ff */
[----:B------:R-:W-:Y:S01]  /*9b00*/  LEA.HI.X R199, R55, c[0x0][0x1fc], R147, 0x1, P0 ;  /* 0x00007f0037c77a11 */ /* 0x000fe200000f0c93 */
[----:B------:R2:W-:Y:S01]  /*9b10*/  LDGSTS.E.BYPASS.LTC128B.128 [R203+0x1100], [R58.64], !P4 ;  /* 0x011000003acb7fae */ /* 0x0005e2000e101d46 */
[C---:B------:R-:W-:Y:S02]  /*9b20*/  ISETP.GT.AND P0, PT, R202.reuse, RZ, PT ;  /* 0x000000ffca00720c */ /* 0x040fe40003f04270 */
[-C--:B-1----:R-:W-:Y:S01]  /*9b30*/  HMMA.16816.F32.BF16 R52, R64, R140.reuse, RZ ;  /* 0x0000008c4034723c */ /* 0x082fe200000418ff */
[----:B------:R-:W-:Y:S04]  /*9b40*/  IADD3 R202, R202, -0x1, RZ ;  /* 0xffffffffcaca7810 */ /* 0x000fe80007ffe0ff */
[----:B------:R2:W-:Y:S08]  /*9b50*/  LDGSTS.E.BYPASS.LTC128B.128 [R203+0x2100], [R56.64], !P3 ;  /* 0x0210000038cb7fae */ /* 0x0005f0000d901d46 */
[----:B------:R1:W-:Y:S08]  /*9b60*/  LDGSTS.E.BYPASS.LTC128B.128 [R203+0x900], [R200.64], !P5 ;  /* 0x00900000c8cb7fae */ /* 0x0003f0000e901d46 */
[----:B------:R1:W-:Y:S08]  /*9b70*/  LDGSTS.E.BYPASS.LTC128B.128 [R203+0x1900], [R198.64], !P4 ;  /* 0x01900000c6cb7fae */ /* 0x0003f0000e101d46 */
[----:B------:R1:W-:Y:S01]  /*9b80*/  LDGSTS.E.BYPASS.LTC128B.128 [R203+0x2900], [R196.64], !P3 ;  /* 0x02900000c4cb7fae */ /* 0x0003e2000d901d46 */
[C---:B--2---:R-:W-:Y:S07]  /*9b90*/  HMMA.16816.F32.BF16 R56, R60.reuse, R140, RZ ;  /* 0x0000008c3c38723c */ /* 0x044fee00000418ff */
[----:B------:R-:W0:Y:S01]  /*9ba0*/  LDGDEPBAR ;  /* 0x00000000000079af */ /* 0x000e220000000000 */
[-C--:B------:R-:W-:Y:S08]  /*9bb0*/  HMMA.16816.F32.BF16 R60, R60, R142.reuse, RZ ;  /* 0x0000008e3c3c723c */ /* 0x080ff000000418ff */
[----:B------:R-:W-:Y:S01]  /*9bc0*/  HMMA.16816.F32.BF16 R64, R64, R142, RZ ;  /* 0x0000008e4040723c */ /* 0x000fe200000418ff */
[----:B------:R-:W-:Y:S07]  /*9bd0*/  LDSM.16.M88.4 R140, [R207+0x2000] ;  /* 0x00200000cf8c783b */ /* 0x000fee0000000200 */
[-C--:B------:R-:W-:Y:S01]  /*9be0*/  HMMA.16816.F32.BF16 R4, R148, R176.reuse, R4 ;  /* 0x000000b09404723c */ /* 0x080fe20000041804 */
[----:B-1----:R-:W1:Y:S07]  /*9bf0*/  LDSM.16.M88.4 R196, [R204+0x1000] ;  /* 0x00100000ccc4783b */ /* 0x002e6e0000000200 */
        /* <DEDUP_REMOVED lines=8> */
[----:B------:R-:W1:Y:S07]  /*9c80*/  LDSM.16.M88.4 R184, [R204+0x1400] ;  /* 0x00140000ccb8783b */ /* 0x000e6e0000000200 */
[-C--:B---3--:R-:W-:Y:S08]  /*9c90*/  HMMA.16816.F32.BF16 R36, R148, R188.reuse, R36 ;  /* 0x000000bc9424723c */ /* 0x088ff00000041824 */
[C---:B------:R-:W-:Y:S08]  /*9ca0*/  HMMA.16816.F32.BF16 R40, R180.reuse, R188, R40 ;  /* 0x000000bcb428723c */ /* 0x040ff00000041828 */
[-C--:B------:R-:W-:Y:S08]  /*9cb0*/  HMMA.16816.F32.BF16 R44, R180, R190.reuse, R44 ;  /* 0x000000beb42c723c */ /* 0x080ff0000004182c */
[C---:B------:R-:W-:Y:S01]  /*9cc0*/  HMMA.16816.F32.BF16 R48, R148.reuse, R190, R48 ;  /* 0x000000be9430723c */ /* 0x040fe20000041830 */
[----:B------:R-:W-:Y:S07]  /*9cd0*/  LDSM.16.M88.4 R188, [R208+0x2000] ;  /* 0x00200000d0bc783b */ /* 0x000fee0000000200 */
[-C--:B------:R-:W-:Y:S08]  /*9ce0*/  HMMA.16816.F32.BF16 R52, R148, R192.reuse, R52 ;  /* 0x000000c09434723c */ /* 0x080ff00000041834 */
[C---:B------:R-:W-:Y:S08]  /*9cf0*/  HMMA.16816.F32.BF16 R56, R180.reuse, R192, R56 ;  /* 0x000000c0b438723c */ /* 0x040ff00000041838 */
[-C--:B------:R-:W-:Y:S01]  /*9d00*/  HMMA.16816.F32.BF16 R60, R180, R194.reuse, R60 ;  /* 0x000000c2b43c723c */ /* 0x080fe2000004183c */
[----:B------:R-:W-:Y:S07]  /*9d10*/  LDSM.16.M88.4 R180, [R204+0x1c00] ;  /* 0x001c0000ccb4783b */ /* 0x000fee0000000200 */
[----:B------:R-:W-:Y:S01]  /*9d20*/  HMMA.16816.F32.BF16 R64, R148, R194, R64 ;  /* 0x000000c29440723c */ /* 0x000fe20000041840 */
[----:B------:R-:W3:Y:S07]  /*9d30*/  LDSM.16.M88.4 R148, [R204+0x1800] ;  /* 0x00180000cc94783b */ /* 0x000eee0000000200 */
[-C--:B-1----:R-:W-:Y:S01]  /*9d40*/  HMMA.16816.F32.BF16 R4, R140, R196.reuse, R4 ;  /* 0x000000c48c04723c */ /* 0x082fe20000041804 */
[----:B------:R-:W1:Y:S07]  /*9d50*/  LDSM.16.M88.4 R192, [R217] ;  /* 0x00000000d9c0783b */ /* 0x000e6e0000000200 */
[C---:B--2---:R-:W-:Y:S08]  /*9d60*/  HMMA.16816.F32.BF16 R8, R176.reuse, R196, R8 ;  /* 0x000000c4b008723c */ /* 0x044ff00000041808 */
[-C--:B------:R-:W-:Y:S08]  /*9d70*/  HMMA.16816.F32.BF16 R12, R176, R198.reuse, R12 ;  /* 0x000000c6b00c723c */ /* 0x080ff0000004180c */
[C---:B------:R-:W-:Y:S01]  /*9d80*/  HMMA.16816.F32.BF16 R16, R140.reuse, R198, R16 ;  /* 0x000000c68c10723c */ /* 0x040fe20000041810 */
[----:B------:R-:W2:Y:S07]  /*9d90*/  LDSM.16.M88.4 R196, [R208+0x3000] ;  /* 0x00300000d0c4783b */ /* 0x000eae0000000200 */
[-C--:B------:R-:W-:Y:S08]  /*9da0*/  HMMA.16816.F32.BF16 R20, R140, R184.reuse, R20 ;  /* 0x000000b88c14723c */ /* 0x080ff00000041814 */
[C---:B------:R-:W-:Y:S08]  /*9db0*/  HMMA.16816.F32.BF16 R24, R176.reuse, R184, R24 ;  /* 0x000000b8b018723c */ /* 0x040ff00000041818 */
[-C--:B------:R-:W-:Y:S08]  /*9dc0*/  HMMA.16816.F32.BF16 R28, R176, R186.reuse, R28 ;  /* 0x000000bab01c723c */ /* 0x080ff0000004181c */
[C---:B------:R-:W-:Y:S01]  /*9dd0*/  HMMA.16816.F32.BF16 R32, R140.reuse, R186, R32 ;  /* 0x000000ba8c20723c */ /* 0x040fe20000041820 */
[----:B------:R-:W1:Y:S07]  /*9de0*/  LDSM.16.M88.4 R184, [R216] ;  /* 0x00000000d8b8783b */ /* 0x000e6e0000000200 */
[-C--:B---3--:R-:W-:Y:S08]  /*9df0*/  HMMA.16816.F32.BF16 R36, R140, R148.reuse, R36 ;  /* 0x000000948c24723c */ /* 0x088ff00000041824 */
[C---:B------:R-:W-:Y:S08]  /*9e00*/  HMMA.16816.F32.BF16 R40, R176.reuse, R148, R40 ;  /* 0x00000094b028723c */ /* 0x040ff00000041828 */
[-C--:B------:R-:W-:Y:S08]  /*9e10*/  HMMA.16816.F32.BF16 R44, R176, R150.reuse, R44 ;  /* 0x00000096b02c723c */ /* 0x080ff0000004182c */
[C---:B------:R-:W-:Y:S01]  /*9e20*/  HMMA.16816.F32.BF16 R48, R140.reuse, R150, R48 ;  /* 0x000000968c30723c */ /* 0x040fe20000041830 */
[----:B------:R-:W-:Y:S07]  /*9e30*/  LDSM.16.M88.4 R148, [R214] ;  /* 0x00000000d694783b */ /* 0x000fee0000000200 */
[-C--:B------:R-:W-:Y:S08]  /*9e40*/  HMMA.16816.F32.BF16 R52, R140, R180.reuse, R52 ;  /* 0x000000b48c34723c */ /* 0x080ff00000041834 */
[C---:B------:R-:W-:Y:S08]  /*9e50*/  HMMA.16816.F32.BF16 R56, R176.reuse, R180, R56 ;  /* 0x000000b4b038723c */ /* 0x040ff00000041838 */
[-C--:B------:R-:W-:Y:S01]  /*9e60*/  HMMA.16816.F32.BF16 R60, R176, R182.reuse, R60 ;  /* 0x000000b6b03c723c */ /* 0x080fe2000004183c */
[----:B------:R-:W-:Y:S07]  /*9e70*/  LDSM.16.M88.4 R176, [R207+0x4000] ;  /* 0x00400000cfb0783b */ /* 0x000fee0000000200 */
[----:B------:R-:W-:Y:S01]  /*9e80*/  HMMA.16816.F32.BF16 R64, R140, R182, R64 ;  /* 0x000000b68c40723c */ /* 0x000fe20000041840 */
[----:B------:R-:W3:Y:S07]  /*9e90*/  LDSM.16.M88.4 R140, [R215] ;  /* 0x00000000d78c783b */ /* 0x000eee0000000200 */
[-C--:B-1----:R-:W-:Y:S01]  /*9ea0*/  HMMA.16816.F32.BF16 R4, R188, R192.reuse, R4 ;  /* 0x000000c0bc04723c */ /* 0x082fe20000041804 */
[----:B------:R-:W1:Y:S07]  /*9eb0*/  LDSM.16.M88.4 R180, [R204+0x2000] ;  /* 0x00200000ccb4783b */ /* 0x000e6e0000000200 */
        /* <DEDUP_REMOVED lines=13> */
[----:B------:R-:W3:Y:S07]  /*9f90*/  LDSM.16.M88.4 R140, [R204+0x2800] ;  /* 0x00280000cc8c783b */ /* 0x000eee0000000200 */
[-C--:B------:R-:W-:Y:S08]  /*9fa0*/  HMMA.16816.F32.BF16 R52, R188, R148.reuse, R52 ;  /* 0x00000094bc34723c */ /* 0x080ff00000041834 */
[C---:B------:R-:W-:Y:S08]  /*9fb0*/  HMMA.16816.F32.BF16 R56, R196.reuse, R148, R56 ;  /* 0x00000094c438723c */ /* 0x040ff00000041838 */
[-C--:B------:R-:W-:Y:S01]  /*9fc0*/  HMMA.16816.F32.BF16 R60, R196, R150.reuse, R60 ;  /* 0x00000096c43c723c */ /* 0x080fe2000004183c */
[----:B------:R-:W-:Y:S07]  /*9fd0*/  LDSM.16.M88.4 R196, [R212] ;  /* 0x00000000d4c4783b */ /* 0x000fee0000000200 */
[----:B------:R-:W-:Y:S01]  /*9fe0*/  HMMA.16816.F32.BF16 R64, R188, R150, R64 ;  /* 0x00000096bc40723c */ /* 0x000fe20000041840 */
[----:B------:R-:W3:Y:S07]  /*9ff0*/  LDSM.16.M88.4 R148, [R204+0x2c00] ;  /* 0x002c0000cc94783b */ /* 0x000eee0000000200 */
[-C--:B-1----:R-:W-:Y:S01]  /*a000*/  HMMA.16816.F32.BF16 R4, R176, R180.reuse, R4 ;  /* 0x000000b4b004723c */ /* 0x082fe20000041804 */
[----:B------:R-:W-:Y:S07]  /*a010*/  LDSM.16.M88.4 R188, [R213] ;  /* 0x00000000d5bc783b */ /* 0x000fee0000000200 */
[C---:B--2---:R-:W-:Y:S08]  /*a020*/  HMMA.16816.F32.BF16 R8, R192.reuse, R180, R8 ;  /* 0x000000b4c008723c */ /* 0x044ff00000041808 */
[-C--:B------:R-:W-:Y:S08]  /*a030*/  HMMA.16816.F32.BF16 R12, R192, R182.reuse, R12 ;  /* 0x000000b6c00c723c */ /* 0x080ff0000004180c */
[C---:B------:R-:W-:Y:S01]  /*a040*/  HMMA.16816.F32.BF16 R16, R176.reuse, R182, R16 ;  /* 0x000000b6b010723c */ /* 0x040fe20000041810 */
[----:B------:R-:W1:Y:S07]  /*a050*/  LDSM.16.M88.4 R180, [R208+0x4000] ;  /* 0x00400000d0b4783b */ /* 0x000e6e0000000200 */
[-C--:B------:R-:W-:Y:S08]  /*a060*/  HMMA.16816.F32.BF16 R20, R176, R184.reuse, R20 ;  /* 0x000000b8b014723c */ /* 0x080ff00000041814 */
        /* <DEDUP_REMOVED lines=8> */
[----:B------:R-:W3:Y:S07]  /*a0f0*/  LDSM.16.M88.4 R140, [R211] ;  /* 0x00000000d38c783b */ /* 0x000eee0000000200 */
[-C--:B------:R-:W-:Y:S08]  /*a100*/  HMMA.16816.F32.BF16 R52, R176, R148.reuse, R52 ;  /* 0x00000094b034723c */ /* 0x080ff00000041834 */
[C---:B------:R-:W-:Y:S08]  /*a110*/  HMMA.16816.F32.BF16 R56, R192.reuse, R148, R56 ;  /* 0x00000094c038723c */ /* 0x040ff00000041838 */
[-C--:B------:R-:W-:Y:S01]  /*a120*/  HMMA.16816.F32.BF16 R60, R192, R150.reuse, R60 ;  /* 0x00000096c03c723c */ /* 0x080fe2000004183c */
[----:B------:R-:W3:Y:S01]  /*a130*/  LDSM.16.M88.4 R192, [R210] ;  /* 0x00000000d2c0783b */ /* 0x000ee20000000200 */
[----:B------:R-:W-:Y:S06]  /*a140*/  DEPBAR.LE SB0, 0x0 ;  /* 0x000080000000791a */ /* 0x000fec0000000000 */
[----:B------:R-:W-:Y:S01]  /*a150*/  HMMA.16816.F32.BF16 R64, R176, R150, R64 ;  /* 0x00000096b040723c */ /* 0x000fe20000041840 */
[----:B------:R-:W-:Y:S06]  /*a160*/  BAR.SYNC.DEFER_BLOCKING 0x0 ;  /* 0x0000000000007b1d */ /* 0x000fec0000010000 */
[----:B------:R-:W-:Y:S01]  /*a170*/  @P0 IADD3 R150, P2, R222, 0x40, RZ ;  /* 0x00000040de960810 */ /* 0x000fe20007f5e0ff */
[-C--:B-1----:R-:W-:Y:S05]  /*a180*/  HMMA.16816.F32.BF16 R4, R180, R188.reuse, R4 ;  /* 0x000000bcb404723c */ /* 0x082fea0000041804 */
[----:B------:R-:W-:Y:S03]  /*a190*/  @P0 IADD3.X R151, RZ, R221, RZ, P2, !PT ;  /* 0x000000ddff970210 */ /* 0x000fe600017fe4ff */
        /* <DEDUP_REMOVED lines=8> */
[C---:B------:R-:W-:Y:S07]  /*a220*/  HMMA.16816.F32.BF16 R40, R184.reuse, R140, R40 ;  /* 0x0000008cb828723c */ /* 0x040fee0000041828 */
[----:B------:R-:W-:Y:S01]  /*a230*/  FMNMX.FTZ R140, R4, R0, !PT ;  /* 0x00000000048c7209 */ /* 0x000fe20007810000 */
        /* <DEDUP_REMOVED lines=20> */
[----:B----4-:R-:W-:Y:S02]  /*a380*/  FMNMX.FTZ R145, R33, R140, !PT ;  /* 0x0000008c21917209 */ /* 0x010fe40007810000 */
        /* <DEDUP_REMOVED lines=36> */
[----:B------:R-:W-:Y:S03]  /*a5d0*/  FMNMX.FTZ R142, R14, R142, !PT ;  /* 0x0000008e0e8e7209 */ /* 0x000fe60007810000 */
[----:B------:R-:W3:Y:S01]  /*a5e0*/  SHFL.BFLY PT, R147, R141, 0x2, 0x1f ;  /* 0x0c401f008d937f89 */ /* 0x000ee200000e0000 */
[----:B------:R-:W-:Y:S02]  /*a5f0*/  FMNMX.FTZ R142, R15, R142, !PT ;  /* 0x0000008e0f8e7209 */ /* 0x000fe40007810000 */
[----:B-1----:R-:W-:Y:S02]  /*a600*/  FMNMX.FTZ R145, R145, R144, !PT ;  /* 0x0000009091917209 */ /* 0x002fe40007810000 */
[----:B------:R-:W-:Y:S03]  /*a610*/  FMNMX.FTZ R142, R26, R142, !PT ;  /* 0x0000008e1a8e7209 */ /* 0x000fe60007810000 */
[----:B------:R-:W1:Y:S01]  /*a620*/  SHFL.BFLY PT, R148, R145, 0x1, 0x1f ;  /* 0x0c201f0091947f89 */ /* 0x000e6200000e0000 */
[----:B--2---:R-:W-:Y:S07]  /*a630*/  FMNMX.FTZ R140, R140, R143, !PT ;  /* 0x0000008f8c8c7209 */ /* 0x004fee0007810000 */
[----:B------:R-:W2:Y:S01]  /*a640*/  SHFL.BFLY PT, R144, R140, 0x1, 0x1f ;  /* 0x0c201f008c907f89 */ /* 0x000ea200000e0000 */
[----:B---3--:R-:W-:Y:S02]  /*a650*/  FMNMX.FTZ R143, R141, R147, !PT ;  /* 0x000000938d8f7209 */ /* 0x008fe40007810000 */
[----:B------:R-:W-:Y:S05]  /*a660*/  FMNMX.FTZ R141, R27, R142, !PT ;  /* 0x0000008e1b8d7209 */ /* 0x000fea0007810000 */
[----:B------:R-:W3:Y:S01]  /*a670*/  SHFL.BFLY PT, R142, R143, 0x1, 0x1f ;  /* 0x0c201f008f8e7f89 */ /* 0x000ee200000e0000 */
[----:B------:R-:W-:Y:S02]  /*a680*/  FMNMX.FTZ R141, R30, R141, !PT ;  /* 0x0000008d1e8d7209 */ /* 0x000fe40007810000 */
[----:B-1----:R-:W-:Y:S02]  /*a690*/  FMNMX.FTZ R145, R145, R148, !PT ;  /* 0x0000009491917209 */ /* 0x002fe40007810000 */
[----:B------:R-:W-:Y:S02]  /*a6a0*/  FMNMX.FTZ R141, R31, R141, !PT ;  /* 0x0000008d1f8d7209 */ /* 0x000fe40007810000 */
[----:B------:R-:W-:Y:S01]  /*a6b0*/  @P0 IADD3 R148, P1, R222, 0x20, RZ ;  /* 0x00000020de940810 */ /* 0x000fe20007f3e0ff */
[C---:B------:R-:W-:Y:S01]  /*a6c0*/  FADD.FTZ R0, -R145.reuse, R0 ;  /* 0x0000000091007221 */ /* 0x040fe20000010100 */
[----:B------:R-:W-:Y:S01]  /*a6d0*/  FMNMX.FTZ R141, R42, R141, !PT ;  /* 0x0000008d2a8d7209 */ /* 0x000fe20007810000 */
[----:B------:R-:W-:Y:S01]  /*a6e0*/  FMUL.FTZ R184, R145, c[0x0][0x2d0] ;  /* 0x0000b40091b87a20 */ /* 0x000fe20000410000 */
[----:B------:R-:W-:Y:S01]  /*a6f0*/  @P0 IADD3.X R149, RZ, R221, RZ, P1, !PT ;  /* 0x000000ddff950210 */ /* 0x000fe20000ffe4ff */
[----:B------:R-:W-:Y:S01]  /*a700*/  FMUL.FTZ R0, R0, c[0x0][0x2d0] ;  /* 0x0000b40000007a20 */ /* 0x000fe20000410000 */
[----:B------:R-:W-:Y:S01]  /*a710*/  FMNMX.FTZ R141, R43, R141, !PT ;  /* 0x0000008d2b8d7209 */ /* 0x000fe20007810000 */
[--C-:B------:R-:W-:Y:S01]  /*a720*/  FFMA.FTZ R4, R4, c[0x0][0x2d0], -R184.reuse ;  /* 0x0000b40004047a23 */ /* 0x100fe200000108b8 */
[----:B--2---:R-:W-:Y:S01]  /*a730*/  FMNMX.FTZ R144, R140, R144, !PT ;  /* 0x000000908c907209 */ /* 0x004fe20007810000 */
[--C-:B------:R-:W-:Y:S01]  /*a740*/  FFMA.FTZ R5, R5, c[0x0][0x2d0], -R184.reuse ;  /* 0x0000b40005057a23 */ /* 0x100fe200000108b8 */
[----:B------:R-:W-:Y:S01]  /*a750*/  FMNMX.FTZ R140, R46, R141, !PT ;  /* 0x0000008d2e8c7209 */ /* 0x000fe20007810000 */
[----:B------:R1:W-:Y:S01]  /*a760*/  MUFU.EX2 R234, R4 ;  /* 0x0000000400ea7308 */ /* 0x0003e20000000800 */
[--C-:B------:R-:W-:Y:S02]  /*a770*/  FFMA.FTZ R17, R17, c[0x0][0x2d0], -R184.reuse ;  /* 0x0000b40011117a23 */ /* 0x100fe400000108b8 */
[----:B------:R-:W-:Y:S01]  /*a780*/  FMNMX.FTZ R140, R47, R140, !PT ;  /* 0x0000008c2f8c7209 */ /* 0x000fe20007810000 */
[----:B------:R-:W-:Y:S01]  /*a790*/  FMUL.FTZ R185, R144, c[0x0][0x2d0] ;  /* 0x0000b40090b97a20 */ /* 0x000fe20000410000 */
[----:B---3--:R-:W-:Y:S01]  /*a7a0*/  FMNMX.FTZ R143, R143, R142, !PT ;  /* 0x0000008e8f8f7209 */ /* 0x008fe20007810000 */
[--C-:B------:R-:W-:Y:S01]  /*a7b0*/  FFMA.FTZ R16, R16, c[0x0][0x2d0], -R184.reuse ;  /* 0x0000b40010107a23 */ /* 0x100fe200000108b8 */
[----:B------:R-:W-:Y:S01]  /*a7c0*/  FMNMX.FTZ R140, R58, R140, !PT ;  /* 0x0000008c3a8c7209 */ /* 0x000fe20007810000 */
[--C-:B------:R-:W-:Y:S02]  /*a7d0*/  FFMA.FTZ R6, R6, c[0x0][0x2d0], -R185.reuse ;  /* 0x0000b40006067a23 */ /* 0x100fe400000108b9 */
[----:B------:R2:W3:Y:S01]  /*a7e0*/  MUFU.EX2 R141, R0 ;  /* 0x00000000008d7308 */ /* 0x0004e20000000800 */
[--C-:B------:R-:W-:Y:S02]  /*a7f0*/  FFMA.FTZ R7, R7, c[0x0][0x2d0], -R185.reuse ;  /* 0x0000b40007077a23 */ /* 0x100fe400000108b9 */
[--C-:B------:R-:W-:Y:S02]  /*a800*/  FFMA.FTZ R19, R19, c[0x0][0x2d0], -R185.reuse ;  /* 0x0000b40013137a23 */ /* 0x100fe400000108b9 */
[--C-:B------:R-:W-:Y:S02]  /*a810*/  FFMA.FTZ R18, R18, c[0x0][0x2d0], -R185.reuse ;  /* 0x0000b40012127a23 */ /* 0x100fe400000108b9 */
[----:B------:R-:W-:Y:S02]  /*a820*/  FMUL.FTZ R186, R143, c[0x0][0x2d0] ;  /* 0x0000b4008fba7a20 */ /* 0x000fe40000410000 */
[----:B------:R-:W-:Y:S01]  /*a830*/  FFMA.FTZ R32, R32, c[0x0][0x2d0], -R184 ;  /* 0x0000b40020207a23 */ /* 0x000fe200000108b8 */
[----:B------:R4:W-:Y:S01]  /*a840*/  MUFU.EX2 R232, R6 ;  /* 0x0000000600e87308 */ /* 0x0009e20000000800 */
[--C-:B------:R-:W-:Y:S02]  /*a850*/  FFMA.FTZ R8, R8, c[0x0][0x2d0], -R186.reuse ;  /* 0x0000b40008087a23 */ /* 0x100fe400000108ba */
[----:B------:R-:W-:Y:S01]  /*a860*/  FFMA.FTZ R9, R9, c[0x0][0x2d0], -R186 ;  /* 0x0000b40009097a23 */ /* 0x000fe200000108ba */
[----:B-1----:R-:W-:Y:S01]  /*a870*/  @P0 SHF.R.S32.HI R4, RZ, 0x1f, R202 ;  /* 0x0000001fff040819 */ /* 0x002fe200000114ca */
[--C-:B------:R-:W-:Y:S02]  /*a880*/  FFMA.FTZ R12, R12, c[0x0][0x2d0], -R186.reuse ;  /* 0x0000b4000c0c7a23 */ /* 0x100fe400000108ba */
[----:B------:R-:W-:Y:S02]  /*a890*/  FFMA.FTZ R13, R13, c[0x0][0x2d0], -R186 ;  /* 0x0000b4000d0d7a23 */ /* 0x000fe400000108ba */
[--C-:B------:R-:W-:Y:S01]  /*a8a0*/  FFMA.FTZ R36, R36, c[0x0][0x2d0], -R184.reuse ;  /* 0x0000b40024247a23 */ /* 0x100fe200000108b8 */
[----:B------:R1:W-:Y:S01]  /*a8b0*/  MUFU.EX2 R235, R5 ;  /* 0x0000000500eb7308 */ /* 0x0003e20000000800 */
[----:B------:R-:W-:Y:S02]  /*a8c0*/  FFMA.FTZ R37, R37, c[0x0][0x2d0], -R184 ;  /* 0x0000b40025257a23 */ /* 0x000fe400000108b8 */
[--C-:B------:R-:W-:Y:S02]  /*a8d0*/  FFMA.FTZ R38, R38, c[0x0][0x2d0], -R185.reuse ;  /* 0x0000b40026267a23 */ /* 0x100fe400000108b9 */
[----:B--2---:R-:W-:Y:S02]  /*a8e0*/  FADD.FTZ R0, -R144, R2 ;  /* 0x0000000290007221 */ /* 0x004fe40000010100 */
[----:B---3--:R-:W-:Y:S02]  /*a8f0*/  FMUL.FTZ R100, R141, R100 ;  /* 0x000000648d647220 */ /* 0x008fe40000410000 */
[----:B------:R-:W-:Y:S01]  /*a900*/  FMUL.FTZ R2, R0, c[0x0][0x2d0] ;  /* 0x0000b40000027a20 */ /* 0x000fe20000410000 */
[----:B------:R-:W-:Y:S01]  /*a910*/  FMNMX.FTZ R0, R59, R140, !PT ;  /* 0x0000008c3b007209 */ /* 0x000fe20007810000 */
[----:B------:R2:W-:Y:S01]  /*a920*/  MUFU.EX2 R233, R7 ;  /* 0x0000000700e97308 */ /* 0x0005e20000000800 */
[C---:B------:R-:W-:Y:S02]  /*a930*/  FMUL.FTZ R101, R141.reuse, R101 ;  /* 0x000000658d657220 */ /* 0x040fe40000410000 */
[----:B------:R-:W-:Y:S01]  /*a940*/  FMNMX.FTZ R0, R62, R0, !PT ;  /* 0x000000003e007209 */ /* 0x000fe20007810000 */
[----:B----4-:R-:W-:Y:S02]  /*a950*/  @P0 IMAD R6, R4, c[0x0][0x1e0], RZ ;  /* 0x0000780004060a24 */ /* 0x010fe400078e02ff */
[----:B------:R-:W-:Y:S01]  /*a960*/  FMUL.FTZ R112, R141, R112 ;  /* 0x000000708d707220 */ /* 0x000fe20000410000 */
[----:B------:R-:W-:Y:S01]  /*a970*/  FMNMX.FTZ R0, R63, R0, !PT ;  /* 0x000000003f007209 */ /* 0x000fe20007810000 */
[C---:B------:R-:W-:Y:S02]  /*a980*/  @P0 IMAD R6, R202.reuse, c[0x0][0x1e4], R6 ;  /* 0x00007900ca060a24 */ /* 0x040fe400078e0206 */
[----:B------:R3:W4:Y:S01]  /*a990*/  MUFU.EX2 R140, R2 ;  /* 0x00000002008c7308 */ /* 0x0007220000000800 */
[----:B------:R-:W-:Y:S02]  /*a9a0*/  FMUL.FTZ R113, R141, R113 ;  /* 0x000000718d717220 */ /* 0x000fe40000410000 */
[----:B-1----:R-:W-:Y:S04]  /*a9b0*/  @P0 IMAD.WIDE.U32 R4, R202, c[0x0][0x1e0], RZ ;  /* 0x00007800ca040a25 */ /* 0x002fe800078e00ff */
[--C-:B------:R-:W-:Y:S01]  /*a9c0*/  FFMA.FTZ R39, R39, c[0x0][0x2d0], -R185.reuse ;  /* 0x0000b40027277a23 */ /* 0x100fe200000108b9 */
[----:B------:R-:W-:Y:S01]  /*a9d0*/  @P0 IADD3 R6, R5, R6, RZ ;  /* 0x0000000605060210 */ /* 0x000fe20007ffe0ff */
[--C-:B------:R-:W-:Y:S01]  /*a9e0*/  FFMA.FTZ R48, R48, c[0x0][0x2d0], -R184.reuse ;  /* 0x0000b40030307a23 */ /* 0x100fe200000108b8 */
[----:B------:R-:W-:Y:S01]  /*a9f0*/  MUFU.EX2 R236, R19 ;  /* 0x0000001300ec7308 */ /* 0x000fe20000000800 */
[C---:B------:R-:W-:Y:S01]  /*aa00*/  @P0 SHF.L.U32 R5, R4.reuse, 0x6, RZ ;  /* 0x0000000604050819 */ /* 0x040fe200000006ff */
[----:B------:R-:W-:Y:S01]  /*aa10*/  FFMA.FTZ R49, R49, c[0x0][0x2d0], -R184 ;  /* 0x0000b40031317a23 */ /* 0x000fe200000108b8 */
[----:B------:R-:W-:Y:S01]  /*aa20*/  @P0 SHF.L.U64.HI R4, R4, 0x6, R6 ;  /* 0x0000000604040819 */ /* 0x000fe20000010206 */
[--C-:B------:R-:W-:Y:S01]  /*aa30*/  FFMA.FTZ R50, R50, c[0x0][0x2d0], -R185.reuse ;  /* 0x0000b40032327a23 */ /* 0x100fe200000108b9 */
[----:B--2---:R-:W-:Y:S01]  /*aa40*/  @P0 MOV R7, c[0x0][0x1e0] ;  /* 0x0000780000070a02 */ /* 0x004fe20000000f00 */
[----:B------:R-:W-:Y:S02]  /*aa50*/  FFMA.FTZ R51, R51, c[0x0][0x2d0], -R185 ;  /* 0x0000b40033337a23 */ /* 0x000fe400000108b9 */
[--C-:B------:R-:W-:Y:S01]  /*aa60*/  FFMA.FTZ R40, R40, c[0x0][0x2d0], -R186.reuse ;  /* 0x0000b40028287a23 */ /* 0x100fe200000108ba */
[----:B------:R-:W-:Y:S01]  /*aa70*/  @P0 LEA R6, P6, R7, R5, 0x5 ;  /* 0x0000000507060211 */ /* 0x000fe200078c28ff */
[----:B------:R1:W-:Y:S01]  /*aa80*/  MUFU.EX2 R239, R17 ;  /* 0x0000001100ef7308 */ /* 0x0003e20000000800 */
[--C-:B------:R-:W-:Y:S02]  /*aa90*/  FFMA.FTZ R41, R41, c[0x0][0x2d0], -R186.reuse ;  /* 0x0000b40029297a23 */ /* 0x100fe400000108ba */
[--C-:B------:R-:W-:Y:S02]  /*aaa0*/  FFMA.FTZ R44, R44, c[0x0][0x2d0], -R186.reuse ;  /* 0x0000b4002c2c7a23 */ /* 0x100fe400000108ba */
[----:B---3--:R-:W-:Y:S02]  /*aab0*/  FADD.FTZ R2, -R143, R3 ;  /* 0x000000038f027221 */ /* 0x008fe40000010100 */
[----:B----4-:R-:W-:Y:S02]  /*aac0*/  FMUL.FTZ R102, R140, R102 ;  /* 0x000000668c667220 */ /* 0x010fe40000410000 */
[----:B------:R-:W-:Y:S01]  /*aad0*/  FMUL.FTZ R2, R2, c[0x0][0x2d0] ;  /* 0x0000b40002027a20 */ /* 0x000fe20000410000 */
[----:B------:R2:W-:Y:S01]  /*aae0*/  MUFU.EX2 R237, R18 ;  /* 0x0000001200ed7308 */ /* 0x0005e20000000800 */
[C---:B------:R-:W-:Y:S02]  /*aaf0*/  FMUL.FTZ R103, R140.reuse, R103 ;  /* 0x000000678c677220 */ /* 0x040fe40000410000 */
[C---:B------:R-:W-:Y:S02]  /*ab00*/  FMUL.FTZ R114, R140.reuse, R114 ;  /* 0x000000728c727220 */ /* 0x040fe40000410000 */
[C---:B------:R-:W-:Y:S02]  /*ab10*/  FMUL.FTZ R115, R140.reuse, R115 ;  /* 0x000000738c737220 */ /* 0x040fe40000410000 */
[----:B------:R-:W-:Y:S02]  /*ab20*/  FFMA.FTZ R45, R45, c[0x0][0x2d0], -R186 ;  /* 0x0000b4002d2d7a23 */ /* 0x000fe400000108ba */
[C---:B------:R-:W-:Y:S01]  /*ab30*/  FMUL.FTZ R116, R141.reuse, R116 ;  /* 0x000000748d747220 */ /* 0x040fe20000410000 */
[----:B------:R3:W4:Y:S01]  /*ab40*/  MUFU.EX2 R3, R2 ;  /* 0x0000000200037308 */ /* 0x0007220000000800 */
[----:B------:R-:W-:Y:S02]  /*ab50*/  FMUL.FTZ R117, R141, R117 ;  /* 0x000000758d757220 */ /* 0x000fe40000410000 */
[C---:B------:R-:W-:Y:S01]  /*ab60*/  FMUL.FTZ R118, R140.reuse, R118 ;  /* 0x000000768c767220 */ /* 0x040fe20000410000 */
[----:B-1----:R-:W-:Y:S01]  /*ab70*/  @P0 IADD3 R17, P2, R5, R148, RZ ;  /* 0x0000009405110210 */ /* 0x002fe20007f5e0ff */
[----:B------:R-:W-:Y:S02]  /*ab80*/  FMUL.FTZ R119, R140, R119 ;  /* 0x000000778c777220 */ /* 0x000fe40000410000 */
[C---:B------:R-:W-:Y:S01]  /*ab90*/  FMUL.FTZ R128, R141.reuse, R128 ;  /* 0x000000808d807220 */ /* 0x040fe20000410000 */
[----:B------:R-:W-:Y:S01]  /*aba0*/  @P0 IADD3.X R176, R4, R149, RZ, P2, !PT ;  /* 0x0000009504b00210 */ /* 0x000fe200017fe4ff */
[----:B------:R-:W-:Y:S01]  /*abb0*/  FMUL.FTZ R129, R141, R129 ;  /* 0x000000818d817220 */ /* 0x000fe20000410000 */
[----:B------:R-:W1:Y:S01]  /*abc0*/  MUFU.EX2 R238, R16 ;  /* 0x0000001000ee7308 */ /* 0x000e620000000800 */
[C---:B------:R-:W-:Y:S02]  /*abd0*/  FMUL.FTZ R130, R140.reuse, R130 ;  /* 0x000000828c827220 */ /* 0x040fe40000410000 */
[C---:B------:R-:W-:Y:S01]  /*abe0*/  FMUL.FTZ R131, R140.reuse, R131 ;  /* 0x000000838c837220 */ /* 0x040fe20000410000 */
[----:B--2---:R-:W-:Y:S01]  /*abf0*/  @P0 LEA R18, P2, R17, c[0x0][0x1c8], 0x1 ;  /* 0x0000720011120a11 */ /* 0x004fe200078408ff */
[C---:B------:R-:W-:Y:S02]  /*ac00*/  FMUL.FTZ R136, R141.reuse, R136 ;  /* 0x000000888d887220 */ /* 0x040fe40000410000 */
[C---:B------:R-:W-:Y:S02]  /*ac10*/  FMUL.FTZ R137, R141.reuse, R137 ;  /* 0x000000898d897220 */ /* 0x040fe40000410000 */
[C---:B------:R-:W-:Y:S01]  /*ac20*/  FMUL.FTZ R138, R140.reuse, R138 ;  /* 0x0000008a8c8a7220 */ /* 0x040fe20000410000 */
[----:B------:R-:W-:Y:S01]  /*ac30*/  MUFU.EX2 R228, R8 ;  /* 0x0000000800e47308 */ /* 0x000fe20000000800 */
[C---:B------:R-:W-:Y:S02]  /*ac40*/  FMUL.FTZ R139, R140.reuse, R139 ;  /* 0x0000008b8c8b7220 */ /* 0x040fe40000410000 */
[----:B------:R-:W-:Y:S01]  /*ac50*/  FMUL.FTZ R68, R141, R68 ;  /* 0x000000448d447220 */ /* 0x000fe20000410000 */
[----:B---3--:R-:W2:Y:S01]  /*ac60*/  SHFL.BFLY PT, R2, R0, 0x2, 0x1f ;  /* 0x0c401f0000027f89 */ /* 0x008ea200000e0000 */
[C---:B----4-:R-:W-:Y:S02]  /*ac70*/  FMUL.FTZ R104, R3.reuse, R104 ;  /* 0x0000006803687220 */ /* 0x050fe40000410000 */
        /* <DEDUP_REMOVED lines=8> */
[----:B------:R3:W-:Y:S01]  /*ad00*/  MUFU.EX2 R231, R12 ;  /* 0x0000000c00e77308 */ /* 0x0007e20000000800 */
[C---:B------:R-:W-:Y:S02]  /*ad10*/  FMUL.FTZ R132, R3.reuse, R132 ;  /* 0x0000008403847220 */ /* 0x040fe40000410000 */
[----:B------:R-:W-:Y:S02]  /*ad20*/  FMUL.FTZ R133, R3, R133 ;  /* 0x0000008503857220 */ /* 0x000fe40000410000 */
[----:B------:R-:W-:Y:S02]  /*ad30*/  FMUL.FTZ R69, R141, R69 ;  /* 0x000000458d457220 */ /* 0x000fe40000410000 */
[----:B------:R-:W-:Y:S01]  /*ad40*/  FMUL.FTZ R70, R140, R70 ;  /* 0x000000468c467220 */ /* 0x000fe20000410000 */
[----:B--2---:R-:W-:Y:S01]  /*ad50*/  FMNMX.FTZ R0, R0, R2, !PT ;  /* 0x0000000200007209 */ /* 0x004fe20007810000 */
[C---:B------:R-:W-:Y:S01]  /*ad60*/  FMUL.FTZ R71, R140.reuse, R71 ;  /* 0x000000478c477220 */ /* 0x040fe20000410000 */
[----:B------:R2:W-:Y:S01]  /*ad70*/  MUFU.EX2 R230, R13 ;  /* 0x0000000d00e67308 */ /* 0x0005e20000000800 */
[C---:B------:R-:W-:Y:S02]  /*ad80*/  FMUL.FTZ R72, R3.reuse, R72 ;  /* 0x0000004803487220 */ /* 0x040fe40000410000 */
[----:B------:R-:W4:Y:S01]  /*ad90*/  SHFL.BFLY PT, R2, R0, 0x1, 0x1f ;  /* 0x0c201f0000027f89 */ /* 0x000f2200000e0000 */
[C---:B------:R-:W-:Y:S02]  /*ada0*/  FMUL.FTZ R73, R3.reuse, R73 ;  /* 0x0000004903497220 */ /* 0x040fe40000410000 */
[C---:B------:R-:W-:Y:S02]  /*adb0*/  FMUL.FTZ R76, R3.reuse, R76 ;  /* 0x0000004c034c7220 */ /* 0x040fe40000410000 */
[----:B------:R-:W-:Y:S02]  /*adc0*/  FMUL.FTZ R77, R3, R77 ;  /* 0x0000004d034d7220 */ /* 0x000fe40000410000 */
[----:B------:R-:W-:Y:S01]  /*add0*/  MUFU.EX2 R225, R32 ;  /* 0x0000002000e17308 */ /* 0x000fe20000000800 */
[C---:B------:R-:W-:Y:S02]  /*ade0*/  FMUL.FTZ R80, R141.reuse, R80 ;  /* 0x000000508d507220 */ /* 0x040fe40000410000 */
[----:B------:R-:W-:Y:S02]  /*adf0*/  FMUL.FTZ R81, R141, R81 ;  /* 0x000000518d517220 */ /* 0x000fe40000410000 */
[----:B---3--:R-:W-:Y:S02]  /*ae00*/  FMUL.FTZ R12, R3, R160 ;  /* 0x000000a0030c7220 */ /* 0x008fe40000410000 */
[C---:B------:R-:W-:Y:S02]  /*ae10*/  FMUL.FTZ R82, R140.reuse, R82 ;  /* 0x000000528c527220 */ /* 0x040fe40000410000 */
[----:B------:R-:W-:Y:S01]  /*ae20*/  FMUL.FTZ R83, R140, R83 ;  /* 0x000000538c537220 */ /* 0x000fe20000410000 */
[----:B------:R-:W-:Y:S01]  /*ae30*/  MUFU.EX2 R197, R36 ;  /* 0x0000002400c57308 */ /* 0x000fe20000000800 */
[C---:B------:R-:W-:Y:S02]  /*ae40*/  FMUL.FTZ R84, R141.reuse, R84 ;  /* 0x000000548d547220 */ /* 0x040fe40000410000 */
[----:B------:R-:W-:Y:S02]  /*ae50*/  FMUL.FTZ R85, R141, R85 ;  /* 0x000000558d557220 */ /* 0x000fe40000410000 */
[----:B--2---:R-:W-:Y:S01]  /*ae60*/  FMUL.FTZ R13, R3, R161 ;  /* 0x000000a1030d7220 */ /* 0x004fe20000410000 */
[----:B----4-:R-:W-:Y:S01]  /*ae70*/  FMNMX.FTZ R142, R0, R2, !PT ;  /* 0x00000002008e7209 */ /* 0x010fe20007810000 */
[C---:B------:R-:W-:Y:S01]  /*ae80*/  FMUL.FTZ R86, R140.reuse, R86 ;  /* 0x000000568c567220 */ /* 0x040fe20000410000 */
[----:B------:R-:W-:Y:S02]  /*ae90*/  @P0 MOV R2, c[0x0][0x1e4] ;  /* 0x0000790000020a02 */ /* 0x000fe40000000f00 */
[----:B------:R-:W-:Y:S01]  /*aea0*/  MUFU.EX2 R196, R37 ;  /* 0x0000002500c47308 */ /* 0x000fe20000000800 */
[----:B------:R-:W-:Y:S01]  /*aeb0*/  FMUL.FTZ R87, R140, R87 ;  /* 0x000000578c577220 */ /* 0x000fe20000410000 */
[----:B------:R-:W-:Y:S01]  /*aec0*/  @P0 LEA.HI.X R2, R7, R4, R2, 0x5, P6 ;  /* 0x0000000407020211 */ /* 0x000fe200030f2c02 */
[----:B------:R-:W-:Y:S01]  /*aed0*/  FADD.FTZ R0, -R142, R146 ;  /* 0x000000928e007221 */ /* 0x000fe20000010100 */
[----:B------:R-:W-:Y:S01]  /*aee0*/  @P0 IADD3 R7, P6, R5, R222, RZ ;  /* 0x000000de05070210 */ /* 0x000fe20007fde0ff */
[----:B------:R-:W-:Y:S01]  /*aef0*/  FMUL.FTZ R88, R3, R88 ;  /* 0x0000005803587220 */ /* 0x000fe20000410000 */
[----:B------:R-:W-:Y:S01]  /*af00*/  @P0 IADD3 R5, P1, R5, R150, RZ ;  /* 0x0000009605050210 */ /* 0x000fe20007f3e0ff */
[----:B------:R-:W-:Y:S01]  /*af10*/  FMUL.FTZ R0, R0, c[0x0][0x2d0] ;  /* 0x0000b40000007a20 */ /* 0x000fe20000410000 */
[C---:B------:R-:W-:Y:S02]  /*af20*/  @P0 IADD3.X R19, R4.reuse, R221, RZ, P6, !PT ;  /* 0x000000dd04130210 */ /* 0x040fe400037fe4ff */
[----:B------:R-:W-:Y:S01]  /*af30*/  MUFU.EX2 R195, R38 ;  /* 0x0000002600c37308 */ /* 0x000fe20000000800 */
[----:B------:R-:W-:Y:S01]  /*af40*/  @P0 LEA R146, P6, R7, c[0x0][0x1c8], 0x1 ;  /* 0x0000720007920a11 */ /* 0x000fe200078c08ff */
[C---:B------:R-:W-:Y:S01]  /*af50*/  FMUL.FTZ R89, R3.reuse, R89 ;  /* 0x0000005903597220 */ /* 0x040fe20000410000 */
[----:B------:R-:W-:Y:S01]  /*af60*/  @P0 IADD3.X R4, R4, R151, RZ, P1, !PT ;  /* 0x0000009704040210 */ /* 0x000fe20000ffe4ff */
[----:B------:R-:W-:Y:S01]  /*af70*/  FMUL.FTZ R92, R3, R92 ;  /* 0x0000005c035c7220 */ /* 0x000fe20000410000 */
[----:B------:R-:W-:Y:S01]  /*af80*/  @P0 LEA.HI.X R147, R7, c[0x0][0x1cc], R19, 0x1, P6 ;  /* 0x0000730007930a11 */ /* 0x000fe200030f0c13 */
[----:B------:R-:W-:Y:S01]  /*af90*/  FMUL.FTZ R93, R3, R93 ;  /* 0x0000005d035d7220 */ /* 0x000fe20000410000 */
[----:B------:R-:W-:Y:S01]  /*afa0*/  @P0 LEA.HI.X R19, R17, c[0x0][0x1cc], R176, 0x1, P2 ;  /* 0x0000730011130a11 */ /* 0x000fe200010f0cb0 */
[----:B------:R-:W-:Y:S01]  /*afb0*/  FMUL.FTZ R96, R141, R96 ;  /* 0x000000608d607220 */ /* 0x000fe20000410000 */
[C---:B------:R-:W-:Y:S01]  /*afc0*/  @P0 LEA R16, P1, R5.reuse, c[0x0][0x1c8], 0x1 ;  /* 0x0000720005100a11 */ /* 0x040fe200078208ff */
[----:B------:R2:W-:Y:S01]  /*afd0*/  @P0 LDGSTS.E.BYPASS.LTC128B.128 [R203+0x3100], [R146.64], !P5 ;  /* 0x0310000092cb0fae */ /* 0x0005e2000e901d46 */
[C---:B------:R-:W-:Y:S01]  /*afe0*/  @P0 IADD3 R148, P6, R6.reuse, R148, RZ ;  /* 0x0000009406940210 */ /* 0x040fe20007fde0ff */
[----:B------:R-:W3:Y:S01]  /*aff0*/  MUFU.EX2 R0, R0 ;  /* 0x0000000000007308 */ /* 0x000ee20000000800 */
[----:B------:R-:W-:Y:S01]  /*b000*/  @P0 LEA.HI.X R17, R5, c[0x0][0x1cc], R4, 0x1, P1 ;  /* 0x0000730005110a11 */ /* 0x000fe200008f0c04 */
[----:B------:R-:W-:Y:S01]  /*b010*/  FMUL.FTZ R97, R141, R97 ;  /* 0x000000618d617220 */ /* 0x000fe20000410000 */
[----:B------:R-:W-:Y:S01]  /*b020*/  @P0 IADD3 R7, P2, R6, R222, RZ ;  /* 0x000000de06070210 */ /* 0x000fe20007f5e0ff */
[----:B------:R-:W-:Y:S01]  /*b030*/  FMUL.FTZ R98, R140, R98 ;  /* 0x000000628c627220 */ /* 0x000fe20000410000 */
[----:B------:R-:W-:Y:S01]  /*b040*/  @P0 IADD3 R5, P1, R6, R150, RZ ;  /* 0x0000009606050210 */ /* 0x000fe20007f3e0ff */
[----:B------:R4:W-:Y:S01]  /*b050*/  @P0 LDGSTS.E.BYPASS.LTC128B.128 [R203+0x4100], [R18.64], !P4 ;  /* 0x0410000012cb0fae */ /* 0x0009e2000e101d46 */
[----:B------:R-:W-:Y:S01]  /*b060*/  @P0 IADD3.X R149, R2, R149, RZ, P6, !PT ;  /* 0x0000009502950210 */ /* 0x000fe200037fe4ff */
[----:B------:R-:W-:Y:S01]  /*b070*/  FMUL.FTZ R99, R140, R99 ;  /* 0x000000638c637220 */ /* 0x000fe20000410000 */
[----:B------:R-:W-:Y:S01]  /*b080*/  @P0 LEA R8, P6, R7, c[0x0][0x1c8], 0x1 ;  /* 0x0000720007080a11 */ /* 0x000fe200078c08ff */
[----:B------:R-:W-:Y:S01]  /*b090*/  MUFU.EX2 R194, R39 ;  /* 0x0000002700c27308 */ /* 0x000fe20000000800 */
[----:B------:R-:W-:Y:S01]  /*b0a0*/  @P0 IADD3.X R151, R2, R151, RZ, P1, !PT ;  /* 0x0000009702970210 */ /* 0x000fe20000ffe4ff */
[--C-:B------:R-:W-:Y:S01]  /*b0b0*/  FFMA.FTZ R20, R20, c[0x0][0x2d0], -R184.reuse ;  /* 0x0000b40014147a23 */ /* 0x100fe200000108b8 */
[----:B------:R-:W-:Y:S01]  /*b0c0*/  @P0 IADD3.X R2, R2, R221, RZ, P2, !PT ;  /* 0x000000dd02020210 */ /* 0x000fe200017fe4ff */
[----:B------:R2:W-:Y:S01]  /*b0d0*/  @P0 LDGSTS.E.BYPASS.LTC128B.128 [R203+0x5100], [R16.64], !P3 ;  /* 0x0510000010cb0fae */ /* 0x0005e2000d901d46 */
[----:B------:R-:W-:Y:S01]  /*b0e0*/  @P0 LEA R6, P2, R148, c[0x0][0x1c8], 0x1 ;  /* 0x0000720094060a11 */ /* 0x000fe200078408ff */
[----:B------:R-:W-:Y:S01]  /*b0f0*/  FFMA.FTZ R21, R21, c[0x0][0x2d0], -R184 ;  /* 0x0000b40015157a23 */ /* 0x000fe200000108b8 */
[----:B------:R-:W-:Y:S01]  /*b100*/  @P0 LEA.HI.X R9, R7, c[0x0][0x1cc], R2, 0x1, P6 ;  /* 0x0000730007090a11 */ /* 0x000fe200030f0c02 */
[----:B------:R-:W-:Y:S01]  /*b110*/  FMUL.FTZ R2, R142, c[0x0][0x2d0] ;  /* 0x0000b4008e027a20 */ /* 0x000fe20000410000 */
[----:B------:R-:W-:Y:S01]  /*b120*/  @P0 LEA.HI.X R7, R148, c[0x0][0x1cc], R149, 0x1, P2 ;  /* 0x0000730094070a11 */ /* 0x000fe200010f0c95 */
[----:B------:R-:W-:Y:S01]  /*b130*/  MUFU.EX2 R193, R48 ;  /* 0x0000003000c17308 */ /* 0x000fe20000000800 */
[----:B------:R-:W-:Y:S01]  /*b140*/  @P0 LEA R4, P1, R5, c[0x0][0x1c8], 0x1 ;  /* 0x0000720005040a11 */ /* 0x000fe200078208ff */
[----:B------:R5:W-:Y:S01]  /*b150*/  @P0 LDGSTS.E.BYPASS.LTC128B.128 [R203+0x3900], [R8.64], !P5 ;  /* 0x0390000008cb0fae */ /* 0x000be2000e901d46 */
[--C-:B------:R-:W-:Y:S01]  /*b160*/  FFMA.FTZ R10, R10, c[0x0][0x2d0], -R2.reuse ;  /* 0x0000b4000a0a7a23 */ /* 0x100fe20000010802 */
[----:B------:R-:W-:Y:S01]  /*b170*/  F2FP.BF16.PACK_AB R148, R235, R234 ;  /* 0x000000eaeb94723e */ /* 0x000fe200000010ff */
[--C-:B------:R-:W-:Y:S01]  /*b180*/  FFMA.FTZ R11, R11, c[0x0][0x2d0], -R2.reuse ;  /* 0x0000b4000b0b7a23 */ /* 0x100fe20000010802 */
[----:B------:R-:W-:Y:S01]  /*b190*/  @P0 LEA.HI.X R5, R5, c[0x0][0x1cc], R151, 0x1, P1 ;  /* 0x0000730005050a11 */ /* 0x000fe200008f0c97 */
[--C-:B------:R-:W-:Y:S01]  /*b1a0*/  FFMA.FTZ R14, R14, c[0x0][0x2d0], -R2.reuse ;  /* 0x0000b4000e0e7a23 */ /* 0x100fe20000010802 */
[----:B-1----:R-:W-:Y:S01]  /*b1b0*/  F2FP.BF16.PACK_AB R150, R239, R238 ;  /* 0x000000eeef96723e */ /* 0x002fe200000010ff */
[--C-:B------:R-:W-:Y:S01]  /*b1c0*/  FFMA.FTZ R15, R15, c[0x0][0x2d0], -R2.reuse ;  /* 0x0000b4000f0f7a23 */ /* 0x100fe20000010802 */
[----:B------:R1:W-:Y:S01]  /*b1d0*/  @P0 LDGSTS.E.BYPASS.LTC128B.128 [R203+0x4900], [R6.64], !P4 ;  /* 0x0490000006cb0fae */ /* 0x0003e2000e101d46 */
[----:B------:R1:W-:Y:S01]  /*b1e0*/  MUFU.EX2 R187, R10 ;  /* 0x0000000a00bb7308 */ /* 0x0003e20000000800 */
[----:B------:R-:W-:Y:S01]  /*b1f0*/  F2FP.BF16.PACK_AB R149, R233, R232 ;  /* 0x000000e8e995723e */ /* 0x000fe200000010ff */
[----:B----4-:R-:W-:Y:S01]  /*b200*/  FMUL.FTZ R18, R140, R166 ;  /* 0x000000a68c127220 */ /* 0x010fe20000410000 */
[----:B------:R-:W-:Y:S01]  /*b210*/  F2FP.BF16.PACK_AB R151, R236, R237 ;  /* 0x000000edec97723e */ /* 0x000fe200000010ff */
[----:B------:R-:W-:Y:S02]  /*b220*/  FMUL.FTZ R19, R140, R167 ;  /* 0x000000a78c137220 */ /* 0x000fe40000410000 */
[C---:B---3--:R-:W-:Y:S01]  /*b230*/  FMUL.FTZ R106, R0.reuse, R106 ;  /* 0x0000006a006a7220 */ /* 0x048fe20000410000 */
[----:B------:R3:W-:Y:S01]  /*b240*/  @P0 LDGSTS.E.BYPASS.LTC128B.128 [R203+0x5900], [R4.64], !P3 ;  /* 0x0590000004cb0fae */ /* 0x0007e2000d901d46 */
[C---:B------:R-:W-:Y:S02]  /*b250*/  FMUL.FTZ R107, R0.reuse, R107 ;  /* 0x0000006b006b7220 */ /* 0x040fe40000410000 */
[----:B------:R-:W4:Y:S01]  /*b260*/  MUFU.EX2 R188, R11 ;  /* 0x0000000b00bc7308 */ /* 0x000f220000000800 */
[C---:B--2---:R-:W-:Y:S02]  /*b270*/  FMUL.FTZ R16, R141.reuse, R164 ;  /* 0x000000a48d107220 */ /* 0x044fe40000410000 */
[----:B------:R-:W-:Y:S02]  /*b280*/  FMUL.FTZ R17, R141, R165 ;  /* 0x000000a58d117220 */ /* 0x000fe40000410000 */
[----:B------:R-:W2:Y:S01]  /*b290*/  LDSM.16.MT88.4 R176, [R205] ;  /* 0x00000000cdb0783b */ /* 0x000ea20000004200 */
[C---:B------:R-:W-:Y:S02]  /*b2a0*/  FMUL.FTZ R110, R0.reuse, R110 ;  /* 0x0000006e006e7220 */ /* 0x040fe40000410000 */
[C---:B-----5:R-:W-:Y:S02]  /*b2b0*/  FMUL.FTZ R8, R3.reuse, R156 ;  /* 0x0000009c03087220 */ /* 0x060fe40000410000 */
[----:B------:R5:W-:Y:S01]  /*b2c0*/  MUFU.EX2 R189, R14 ;  /* 0x0000000e00bd7308 */ /* 0x000be20000000800 */
[----:B------:R-:W-:Y:S02]  /*b2d0*/  FMUL.FTZ R9, R3, R157 ;  /* 0x0000009d03097220 */ /* 0x000fe40000410000 */
[----:B------:R-:W2:Y:S01]  /*b2e0*/  LDSM.16.MT88.4 R180, [R206] ;  /* 0x00000000ceb4783b */ /* 0x000ea20000004200 */
[----:B-1----:R-:W-:Y:S02]  /*b2f0*/  FMUL.FTZ R10, R0, R158 ;  /* 0x0000009e000a7220 */ /* 0x002fe40000410000 */
[----:B------:R-:W-:Y:S01]  /*b300*/  FMUL.FTZ R6, R140, R154 ;  /* 0x0000009a8c067220 */ /* 0x000fe20000410000 */
[----:B------:R-:W-:Y:S01]  /*b310*/  F2FP.BF16.PACK_AB R154, R230, R231 ;  /* 0x000000e7e69a723e */ /* 0x000fe200000010ff */
[----:B------:R-:W-:Y:S02]  /*b320*/  FMUL.FTZ R7, R140, R155 ;  /* 0x0000009b8c077220 */ /* 0x000fe40000410000 */
[----:B------:R-:W1:Y:S01]  /*b330*/  MUFU.EX2 R190, R15 ;  /* 0x0000000f00be7308 */ /* 0x000e620000000800 */
[----:B------:R-:W-:Y:S01]  /*b340*/  FMUL.FTZ R111, R0, R111 ;  /* 0x0000006f006f7220 */ /* 0x000fe20000410000 */
[----:B------:R-:W-:Y:S01]  /*b350*/  LDSM.16.MT88.4 R36, [R205+0x2400] ;  /* 0x00240000cd24783b */ /* 0x000fe20000004200 */
[--C-:B------:R-:W-:Y:S02]  /*b360*/  FFMA.FTZ R42, R42, c[0x0][0x2d0], -R2.reuse ;  /* 0x0000b4002a2a7a23 */ /* 0x100fe40000010802 */
[----:B---3--:R-:W-:Y:S01]  /*b370*/  FMUL.FTZ R4, R141, R152 ;  /* 0x000000988d047220 */ /* 0x008fe20000410000 */
[----:B------:R-:W-:Y:S01]  /*b380*/  F2FP.BF16.PACK_AB R152, R229, R228 ;  /* 0x000000e4e598723e */ /* 0x000fe200000010ff */
[----:B------:R-:W-:Y:S01]  /*b390*/  FMUL.FTZ R5, R141, R153 ;  /* 0x000000998d057220 */ /* 0x000fe20000410000 */
[----:B----4-:R-:W-:Y:S01]  /*b3a0*/  F2FP.BF16.PACK_AB R153, R188, R187 ;  /* 0x000000bbbc99723e */ /* 0x010fe200000010ff */
[C---:B------:R-:W-:Y:S01]  /*b3b0*/  FMUL.FTZ R11, R0.reuse, R159 ;  /* 0x0000009f000b7220 */ /* 0x040fe20000410000 */
[----:B------:R-:W-:Y:S01]  /*b3c0*/  LDSM.16.MT88.4 R164, [R205+0xc00] ;  /* 0x000c0000cda4783b */ /* 0x000fe20000004200 */
[----:B------:R-:W-:Y:S01]  /*b3d0*/  MUFU.EX2 R192, R49 ;  /* 0x0000003100c07308 */ /* 0x000fe20000000800 */
[--C-:B------:R-:W-:Y:S02]  /*b3e0*/  FFMA.FTZ R43, R43, c[0x0][0x2d0], -R2.reuse ;  /* 0x0000b4002b2b7a23 */ /* 0x100fe40000010802 */
[----:B-----5:R-:W-:Y:S02]  /*b3f0*/  FMUL.FTZ R14, R0, R162 ;  /* 0x000000a2000e7220 */ /* 0x020fe40000410000 */
[--C-:B------:R-:W-:Y:S02]  /*b400*/  FFMA.FTZ R46, R46, c[0x0][0x2d0], -R2.reuse ;  /* 0x0000b4002e2e7a23 */ /* 0x100fe40000010802 */
[----:B------:R-:W3:Y:S01]  /*b410*/  LDSM.16.MT88.4 R156, [R205+0x1000] ;  /* 0x00100000cd9c783b */ /* 0x000ee20000004200 */
[----:B------:R-:W-:Y:S02]  /*b420*/  FFMA.FTZ R47, R47, c[0x0][0x2d0], -R2 ;  /* 0x0000b4002f2f7a23 */ /* 0x000fe40000010802 */
[----:B------:R-:W-:Y:S01]  /*b430*/  MUFU.EX2 R191, R51 ;  /* 0x0000003300bf7308 */ /* 0x000fe20000000800 */
[----:B------:R-:W-:Y:S01]  /*b440*/  FMUL.FTZ R122, R0, R122 ;  /* 0x0000007a007a7220 */ /* 0x000fe20000410000 */
[----:B-1----:R-:W-:Y:S01]  /*b450*/  F2FP.BF16.PACK_AB R155, R190, R189 ;  /* 0x000000bdbe9b723e */ /* 0x002fe200000010ff */
[-C--:B--2---:R-:W-:Y:S02]  /*b460*/  HMMA.16816.F32.BF16 R4, R148, R176.reuse, R4 ;  /* 0x000000b09404723c */ /* 0x084fe40000041804 */
[----:B------:R-:W0:Y:S03]  /*b470*/  LDGDEPBAR ;  /* 0x00000000000079af */ /* 0x000e260000000000 */
[C---:B------:R-:W-:Y:S02]  /*b480*/  FMUL.FTZ R15, R0.reuse, R163 ;  /* 0x000000a3000f7220 */ /* 0x040fe40000410000 */
[----:B------:R-:W-:Y:S01]  /*b490*/  MUFU.EX2 R147, R46 ;  /* 0x0000002e00937308 */ /* 0x000fe20000000800 */
[C---:B------:R-:W-:Y:S01]  /*b4a0*/  FMUL.FTZ R123, R0.reuse, R123 ;  /* 0x0000007b007b7220 */ /* 0x040fe20000410000 */
[C---:B------:R-:W-:Y:S01]  /*b4b0*/  HMMA.16816.F32.BF16 R8, R152.reuse, R176, R8 ;  /* 0x000000b09808723c */ /* 0x040fe20000041808 */
[----:B------:R-:W1:Y:S03]  /*b4c0*/  LDSM.16.MT88.4 R160, [R206+0x1000] ;  /* 0x00100000cea0783b */ /* 0x000e660000004200 */
[C---:B------:R-:W-:Y:S02]  /*b4d0*/  FMUL.FTZ R126, R0.reuse, R126 ;  /* 0x0000007e007e7220 */ /* 0x040fe40000410000 */
[C---:B------:R-:W-:Y:S02]  /*b4e0*/  FMUL.FTZ R127, R0.reuse, R127 ;  /* 0x0000007f007f7220 */ /* 0x040fe40000410000 */
[-C--:B------:R-:W-:Y:S01]  /*b4f0*/  HMMA.16816.F32.BF16 R12, R152, R178.reuse, R12 ;  /* 0x000000b2980c723c */ /* 0x080fe2000004180c */
[----:B------:R2:W-:Y:S03]  /*b500*/  MUFU.EX2 R227, R20 ;  /* 0x0000001400e37308 */ /* 0x0005e60000000800 */
[C---:B------:R-:W-:Y:S02]  /*b510*/  FMUL.FTZ R134, R0.reuse, R134 ;  /* 0x0000008600867220 */ /* 0x040fe40000410000 */
[C---:B------:R-:W-:Y:S02]  /*b520*/  FMUL.FTZ R135, R0.reuse, R135 ;  /* 0x0000008700877220 */ /* 0x040fe40000410000 */
[C---:B------:R-:W-:Y:S03]  /*b530*/  HMMA.16816.F32.BF16 R16, R148.reuse, R178, R16 ;  /* 0x000000b29410723c */ /* 0x040fe60000041810 */
[----:B------:R4:W5:Y:S01]  /*b540*/  MUFU.EX2 R226, R21 ;  /* 0x0000001500e27308 */ /* 0x0009620000000800 */
[--C-:B------:R-:W-:Y:S02]  /*b550*/  FFMA.FTZ R146, R35, c[0x0][0x2d0], -R185.reuse ;  /* 0x0000b40023927a23 */ /* 0x100fe400000108b9 */
[C---:B------:R-:W-:Y:S02]  /*b560*/  FMUL.FTZ R35, R0.reuse, R175 ;  /* 0x000000af00237220 */ /* 0x040fe40000410000 */
[-C--:B------:R-:W-:Y:S04]  /*b570*/  HMMA.16816.F32.BF16 R100, R148, R180.reuse, R100 ;  /* 0x000000b49464723c */ /* 0x080fe80000041864 */
[C---:B------:R-:W-:Y:S01]  /*b580*/  FMUL.FTZ R74, R0.reuse, R74 ;  /* 0x0000004a004a7220 */ /* 0x040fe20000410000 */
[----:B------:R-:W-:Y:S01]  /*b590*/  MUFU.EX2 R203, R146 ;  /* 0x0000009200cb7308 */ /* 0x000fe20000000800 */
[C---:B------:R-:W-:Y:S02]  /*b5a0*/  FMUL.FTZ R75, R0.reuse, R75 ;  /* 0x0000004b004b7220 */ /* 0x040fe40000410000 */
[C---:B------:R-:W-:Y:S04]  /*b5b0*/  HMMA.16816.F32.BF16 R104, R152.reuse, R180, R104 ;  /* 0x000000b49868723c */ /* 0x040fe80000041868 */
[C---:B--2---:R-:W-:Y:S02]  /*b5c0*/  FMUL.FTZ R20, R141.reuse, R168 ;  /* 0x000000a88d147220 */ /* 0x044fe40000410000 */
[C---:B------:R-:W-:Y:S01]  /*b5d0*/  FMUL.FTZ R78, R0.reuse, R78 ;  /* 0x0000004e004e7220 */ /* 0x040fe20000410000 */
[----:B------:R-:W-:Y:S01]  /*b5e0*/  MUFU.EX2 R181, R40 ;  /* 0x0000002800b57308 */ /* 0x000fe20000000800 */
[-C--:B------:R-:W-:Y:S04]  /*b5f0*/  HMMA.16816.F32.BF16 R108, R152, R182.reuse, R108 ;  /* 0x000000b6986c723c */ /* 0x080fe8000004186c */
[----:B----4-:R-:W-:Y:S02]  /*b600*/  FMUL.FTZ R21, R141, R169 ;  /* 0x000000a98d157220 */ /* 0x010fe40000410000 */
[----:B------:R-:W-:Y:S02]  /*b610*/  FMUL.FTZ R79, R0, R79 ;  /* 0x0000004f004f7220 */ /* 0x000fe40000410000 */
[C---:B------:R-:W-:Y:S01]  /*b620*/  HMMA.16816.F32.BF16 R112, R148.reuse, R182, R112 ;  /* 0x000000b69470723c */ /* 0x040fe20000041870 */
[----:B------:R2:W-:Y:S03]  /*b630*/  MUFU.EX2 R183, R50 ;  /* 0x0000003200b77308 */ /* 0x0005e60000000800 */
[--C-:B------:R-:W-:Y:S02]  /*b640*/  FFMA.FTZ R22, R22, c[0x0][0x2d0], -R185.reuse ;  /* 0x0000b40016167a23 */ /* 0x100fe400000108b9 */
[C---:B------:R-:W-:Y:S02]  /*b650*/  FMUL.FTZ R90, R0.reuse, R90 ;  /* 0x0000005a005a7220 */ /* 0x040fe40000410000 */
[-C--:B---3--:R-:W-:Y:S03]  /*b660*/  HMMA.16816.F32.BF16 R116, R148, R156.reuse, R116 ;  /* 0x0000009c9474723c */ /* 0x088fe60000041874 */
[----:B------:R3:W-:Y:S01]  /*b670*/  MUFU.EX2 R223, R22 ;  /* 0x0000001600df7308 */ /* 0x0007e20000000800 */
[C---:B------:R-:W-:Y:S02]  /*b680*/  FMUL.FTZ R91, R0.reuse, R91 ;  /* 0x0000005b005b7220 */ /* 0x040fe40000410000 */
[----:B------:R-:W-:Y:S02]  /*b690*/  FMUL.FTZ R94, R0, R94 ;  /* 0x0000005e005e7220 */ /* 0x000fe40000410000 */
[C---:B------:R-:W-:Y:S04]  /*b6a0*/  HMMA.16816.F32.BF16 R120, R152.reuse, R156, R120 ;  /* 0x0000009c9878723c */ /* 0x040fe80000041878 */
[----:B------:R-:W-:Y:S01]  /*b6b0*/  FFMA.FTZ R33, R33, c[0x0][0x2d0], -R184 ;  /* 0x0000b40021217a23 */ /* 0x000fe200000108b8 */
[----:B------:R-:W-:Y:S01]  /*b6c0*/  MUFU.EX2 R182, R41 ;  /* 0x0000002900b67308 */ /* 0x000fe20000000800 */
[--C-:B------:R-:W-:Y:S02]  /*b6d0*/  FFMA.FTZ R32, R23, c[0x0][0x2d0], -R185.reuse ;  /* 0x0000b40017207a23 */ /* 0x100fe400000108b9 */
[-C--:B------:R-:W-:Y:S01]  /*b6e0*/  HMMA.16816.F32.BF16 R124, R152, R158.reuse, R124 ;  /* 0x0000009e987c723c */ /* 0x080fe2000004187c */
[----:B--2---:R-:W-:Y:S03]  /*b6f0*/  LDSM.16.MT88.4 R48, [R206+0x2400] ;  /* 0x00240000ce30783b */ /* 0x004fe60000004200 */
[--C-:B------:R-:W-:Y:S02]  /*b700*/  FFMA.FTZ R34, R34, c[0x0][0x2d0], -R185.reuse ;  /* 0x0000b40022227a23 */ /* 0x100fe400000108b9 */
[C---:B------:R-:W-:Y:S01]  /*b710*/  FMUL.FTZ R23, R140.reuse, R171 ;  /* 0x000000ab8c177220 */ /* 0x040fe20000410000 */
[----:B------:R2:W-:Y:S01]  /*b720*/  MUFU.EX2 R224, R33 ;  /* 0x0000002100e07308 */ /* 0x0005e20000000800 */
[C---:B------:R-:W-:Y:S01]  /*b730*/  HMMA.16816.F32.BF16 R128, R148.reuse, R158, R128 ;  /* 0x0000009e9480723c */ /* 0x040fe20000041880 */
[----:B------:R-:W4:Y:S03]  /*b740*/  LDSM.16.MT88.4 R156, [R205+0x2000] ;  /* 0x00200000cd9c783b */ /* 0x000f260000004200 */
[----:B---3--:R-:W-:Y:S02]  /*b750*/  FMUL.FTZ R22, R140, R170 ;  /* 0x000000aa8c167220 */ /* 0x008fe40000410000 */
[----:B------:R-:W-:Y:S02]  /*b760*/  FMUL.FTZ R95, R0, R95 ;  /* 0x0000005f005f7220 */ /* 0x000fe40000410000 */
[--C-:B------:R-:W-:Y:S01]  /*b770*/  FFMA.FTZ R24, R24, c[0x0][0x2d0], -R186.reuse ;  /* 0x0000b40018187a23 */ /* 0x100fe200000108ba */
[----:B------:R3:W3:Y:S02]  /*b780*/  MUFU.EX2 R222, R32 ;  /* 0x0000002000de7308 */ /* 0x0006e40000000800 */
[-C--:B-1----:R-:W-:Y:S03]  /*b790*/  HMMA.16816.F32.BF16 R20, R148, R160.reuse, R20 ;  /* 0x000000a09414723c */ /* 0x082fe60000041814 */
[----:B------:R-:W-:Y:S02]  /*b7a0*/  FFMA.FTZ R25, R25, c[0x0][0x2d0], -R186 ;  /* 0x0000b40019197a23 */ /* 0x000fe400000108ba */
[--C-:B------:R-:W-:Y:S02]  /*b7b0*/  FFMA.FTZ R26, R26, c[0x0][0x2d0], -R2.reuse ;  /* 0x0000b4001a1a7a23 */ /* 0x100fe40000010802 */
[----:B------:R-:W-:Y:S01]  /*b7c0*/  FFMA.FTZ R27, R27, c[0x0][0x2d0], -R2 ;  /* 0x0000b4001b1b7a23 */ /* 0x000fe20000010802 */
[C---:B------:R-:W-:Y:S01]  /*b7d0*/  HMMA.16816.F32.BF16 R132, R152.reuse, R160, R132 ;  /* 0x000000a09884723c */ /* 0x040fe20000041884 */
[----:B------:R1:W1:Y:S03]  /*b7e0*/  MUFU.EX2 R221, R34 ;  /* 0x0000002200dd7308 */ /* 0x0002660000000800 */
[----:B--2---:R-:W-:Y:S02]  /*b7f0*/  FMUL.FTZ R33, R3, R173 ;  /* 0x000000ad03217220 */ /* 0x004fe40000410000 */
[--C-:B------:R-:W-:Y:S02]  /*b800*/  FFMA.FTZ R28, R28, c[0x0][0x2d0], -R186.reuse ;  /* 0x0000b4001c1c7a23 */ /* 0x100fe400000108ba */
[----:B------:R-:W-:Y:S03]  /*b810*/  FFMA.FTZ R29, R29, c[0x0][0x2d0], -R186 ;  /* 0x0000b4001d1d7a23 */ /* 0x000fe600000108ba */
[----:B------:R5:W-:Y:S01]  /*b820*/  MUFU.EX2 R201, R24 ;  /* 0x0000001800c97308 */ /* 0x000be20000000800 */
[--C-:B------:R-:W-:Y:S02]  /*b830*/  FFMA.FTZ R30, R30, c[0x0][0x2d0], -R2.reuse ;  /* 0x0000b4001e1e7a23 */ /* 0x100fe40000010802 */
[----:B---3--:R-:W-:Y:S02]  /*b840*/  FMUL.FTZ R32, R3, R172 ;  /* 0x000000ac03207220 */ /* 0x008fe40000410000 */
[----:B------:R-:W-:Y:S02]  /*b850*/  FFMA.FTZ R31, R31, c[0x0][0x2d0], -R2 ;  /* 0x0000b4001f1f7a23 */ /* 0x000fe40000010802 */
[--C-:B------:R-:W-:Y:S02]  /*b860*/  FFMA.FTZ R65, R65, c[0x0][0x2d0], -R184.reuse ;  /* 0x0000b40041417a23 */ /* 0x100fe400000108b8 */
[--C-:B------:R-:W-:Y:S01]  /*b870*/  FFMA.FTZ R67, R67, c[0x0][0x2d0], -R185.reuse ;  /* 0x0000b40043437a23 */ /* 0x100fe200000108b9 */
[----:B------:R2:W3:Y:S01]  /*b880*/  MUFU.EX2 R200, R25 ;  /* 0x0000001900c87308 */ /* 0x0004e20000000800 */
[----:B------:R-:W-:Y:S02]  /*b890*/  FFMA.FTZ R52, R52, c[0x0][0x2d0], -R184 ;  /* 0x0000b40034347a23 */ /* 0x000fe400000108b8 */
[----:B------:R-:W-:Y:S02]  /*b8a0*/  FFMA.FTZ R61, R61, c[0x0][0x2d0], -R186 ;  /* 0x0000b4003d3d7a23 */ /* 0x000fe400000108ba */
[----:B-1----:R-:W-:Y:S02]  /*b8b0*/  FMUL.FTZ R34, R0, R174 ;  /* 0x000000ae00227220 */ /* 0x002fe40000410000 */
[--C-:B------:R-:W-:Y:S02]  /*b8c0*/  FFMA.FTZ R53, R53, c[0x0][0x2d0], -R184.reuse ;  /* 0x0000b40035357a23 */ /* 0x100fe400000108b8 */
[----:B------:R-:W-:Y:S01]  /*b8d0*/  FFMA.FTZ R64, R64, c[0x0][0x2d0], -R184 ;  /* 0x0000b40040407a23 */ /* 0x000fe200000108b8 */
[----:B------:R-:W-:Y:S01]  /*b8e0*/  MUFU.EX2 R180, R45 ;  /* 0x0000002d00b47308 */ /* 0x000fe20000000800 */
[--C-:B------:R-:W-:Y:S01]  /*b8f0*/  FFMA.FTZ R54, R54, c[0x0][0x2d0], -R185.reuse ;  /* 0x0000b40036367a23 */ /* 0x100fe200000108b9 */
[-C--:B------:R-:W-:Y:S03]  /*b900*/  HMMA.16816.F32.BF16 R32, R152, R162.reuse, R32 ;  /* 0x000000a29820723c */ /* 0x080fe60000041820 */
[----:B-----5:R-:W-:Y:S01]  /*b910*/  F2FP.BF16.PACK_AB R24, R226, R227 ;  /* 0x000000e3e218723e */ /* 0x020fe200000010ff */
[--C-:B------:R-:W-:Y:S02]  /*b920*/  FFMA.FTZ R55, R55, c[0x0][0x2d0], -R185.reuse ;  /* 0x0000b40037377a23 */ /* 0x100fe400000108b9 */
[----:B------:R-:W-:Y:S02]  /*b930*/  FFMA.FTZ R66, R66, c[0x0][0x2d0], -R185 ;  /* 0x0000b40042427a23 */ /* 0x000fe400000108b9 */
[C---:B------:R-:W-:Y:S01]  /*b940*/  HMMA.16816.F32.BF16 R136, R148.reuse, R162, R136 ;  /* 0x000000a29488723c */ /* 0x040fe20000041888 */
[----:B------:R-:W1:Y:S01]  /*b950*/  LDSM.16.MT88.4 R160, [R206+0x2000] ;  /* 0x00200000cea0783b */ /* 0x000e620000004200 */
[----:B------:R-:W-:Y:S02]  /*b960*/  MUFU.EX2 R146, R47 ;  /* 0x0000002f00927308 */ /* 0x000fe40000000800 */
[----:B--2---:R-:W-:Y:S01]  /*b970*/  F2FP.BF16.PACK_AB R25, R222, R223 ;  /* 0x000000dfde19723e */ /* 0x004fe200000010ff */
[----:B------:R-:W-:Y:S02]  /*b980*/  FFMA.FTZ R57, R57, c[0x0][0x2d0], -R186 ;  /* 0x0000b40039397a23 */ /* 0x000fe400000108ba */
[--C-:B------:R-:W-:Y:S01]  /*b990*/  FFMA.FTZ R58, R58, c[0x0][0x2d0], -R2.reuse ;  /* 0x0000b4003a3a7a23 */ /* 0x100fe20000010802 */
[-C--:B----4-:R-:W-:Y:S04]  /*b9a0*/  HMMA.16816.F32.BF16 R68, R148, R156.reuse, R68 ;  /* 0x0000009c9444723c */ /* 0x090fe80000041844 */
[----:B------:R-:W-:Y:S01]  /*b9b0*/  MUFU.EX2 R65, R65 ;  /* 0x0000004100417308 */ /* 0x000fe20000000800 */
[----:B------:R-:W-:Y:S02]  /*b9c0*/  FFMA.FTZ R59, R59, c[0x0][0x2d0], -R2 ;  /* 0x0000b4003b3b7a23 */ /* 0x000fe40000010802 */
[----:B------:R-:W-:Y:S01]  /*b9d0*/  FFMA.FTZ R60, R60, c[0x0][0x2d0], -R186 ;  /* 0x0000b4003c3c7a23 */ /* 0x000fe200000108ba */
[C---:B------:R-:W-:Y:S04]  /*b9e0*/  HMMA.16816.F32.BF16 R72, R152.reuse, R156, R72 ;  /* 0x0000009c9848723c */ /* 0x040fe80000041848 */
[--C-:B------:R-:W-:Y:S02]  /*b9f0*/  FFMA.FTZ R62, R62, c[0x0][0x2d0], -R2.reuse ;  /* 0x0000b4003e3e7a23 */ /* 0x100fe40000010802 */
[----:B------:R-:W-:Y:S01]  /*ba00*/  MUFU.EX2 R67, R67 ;  /* 0x0000004300437308 */ /* 0x000fe20000000800 */
[----:B------:R-:W-:Y:S01]  /*ba10*/  FFMA.FTZ R2, R63, c[0x0][0x2d0], -R2 ;  /* 0x0000b4003f027a23 */ /* 0x000fe20000010802 */
[-C--:B------:R-:W-:Y:S04]  /*ba20*/  HMMA.16816.F32.BF16 R76, R152, R158.reuse, R76 ;  /* 0x0000009e984c723c */ /* 0x080fe8000004184c */
[----:B------:R-:W-:Y:S02]  /*ba30*/  FFMA.FTZ R56, R56, c[0x0][0x2d0], -R186 ;  /* 0x0000b40038387a23 */ /* 0x000fe400000108ba */
[----:B------:R-:W-:Y:S02]  /*ba40*/  FFMA.FTZ R3, R3, R241, R228 ;  /* 0x000000f103037223 */ /* 0x000fe400000100e4 */
[C---:B------:R-:W-:Y:S01]  /*ba50*/  HMMA.16816.F32.BF16 R80, R148.reuse, R158, R80 ;  /* 0x0000009e9450723c */ /* 0x040fe20000041850 */
[----:B------:R-:W2:Y:S01]  /*ba60*/  LDSM.16.MT88.4 R156, [R205+0x400] ;  /* 0x00040000cd9c783b */ /* 0x000ea20000004200 */
[----:B------:R-:W-:Y:S02]  /*ba70*/  MUFU.EX2 R61, R61 ;  /* 0x0000003d003d7308 */ /* 0x000fe40000000800 */
[----:B------:R-:W-:Y:S02]  /*ba80*/  FADD.FTZ R3, R229, R3 ;  /* 0x00000003e5037221 */ /* 0x000fe40000010000 */
[----:B------:R-:W-:Y:S02]  /*ba90*/  FFMA.FTZ R0, R0, R240, R187 ;  /* 0x000000f000007223 */ /* 0x000fe400000100bb */
[----:B------:R-:W-:Y:S01]  /*baa0*/  FADD.FTZ R3, R231, R3 ;  /* 0x00000003e7037221 */ /* 0x000fe20000010000 */
[-C--:B-1----:R-:W-:Y:S03]  /*bab0*/  HMMA.16816.F32.BF16 R84, R148, R160.reuse, R84 ;  /* 0x000000a09454723c */ /* 0x082fe60000041854 */
[----:B------:R1:W-:Y:S01]  /*bac0*/  MUFU.EX2 R179, R26 ;  /* 0x0000001a00b37308 */ /* 0x0003e20000000800 */
[----:B------:R-:W-:Y:S02]  /*bad0*/  FFMA.FTZ R141, R141, R243, R234 ;  /* 0x000000f38d8d7223 */ /* 0x000fe400000100ea */
[----:B------:R-:W-:Y:S02]  /*bae0*/  FFMA.FTZ R140, R140, R242, R232 ;  /* 0x000000f28c8c7223 */ /* 0x000fe400000100e8 */
[C---:B------:R-:W-:Y:S04]  /*baf0*/  HMMA.16816.F32.BF16 R88, R152.reuse, R160, R88 ;  /* 0x000000a09858723c */ /* 0x040fe80000041858 */
[----:B------:R-:W-:Y:S01]  /*bb00*/  FADD.FTZ R141, R235, R141 ;  /* 0x0000008deb8d7221 */ /* 0x000fe20000010000 */
[----:B------:R4:W5:Y:S01]  /*bb10*/  MUFU.EX2 R178, R27 ;  /* 0x0000001b00b27308 */ /* 0x0009620000000800 */
[----:B------:R-:W-:Y:S02]  /*bb20*/  FADD.FTZ R140, R233, R140 ;  /* 0x0000008ce98c7221 */ /* 0x000fe40000010000 */
[-C--:B------:R-:W-:Y:S01]  /*bb30*/  HMMA.16816.F32.BF16 R92, R152, R162.reuse, R92 ;  /* 0x000000a2985c723c */ /* 0x080fe2000004185c */
[----:B------:R-:W5:Y:S06]  /*bb40*/  LDSM.16.MT88.4 R152, [R206+0x400] ;  /* 0x00040000ce98783b */ /* 0x000f6c0000004200 */
[----:B------:R3:W-:Y:S01]  /*bb50*/  MUFU.EX2 R199, R28 ;  /* 0x0000001c00c77308 */ /* 0x0007e20000000800 */
[----:B------:R-:W-:Y:S01]  /*bb60*/  HMMA.16816.F32.BF16 R96, R148, R162, R96 ;  /* 0x000000a29460723c */ /* 0x000fe20000041860 */
[----:B------:R-:W5:Y:S03]  /*bb70*/  LDSM.16.MT88.4 R148, [R205+0x1400] ;  /* 0x00140000cd94783b */ /* 0x000f660000004200 */
[----:B-1----:R-:W-:Y:S05]  /*bb80*/  F2FP.BF16.PACK_AB R26, R224, R225 ;  /* 0x000000e1e01a723e */ /* 0x002fea00000010ff */
[----:B------:R5:W1:Y:S03]  /*bb90*/  MUFU.EX2 R198, R29 ;  /* 0x0000001d00c67308 */ /* 0x000a660000000800 */
[----:B----4-:R-:W-:Y:S07]  /*bba0*/  F2FP.BF16.PACK_AB R27, R203, R221 ;  /* 0x000000ddcb1b723e */ /* 0x010fee00000010ff */
[----:B------:R1:W-:Y:S01]  /*bbb0*/  MUFU.EX2 R176, R30 ;  /* 0x0000001e00b07308 */ /* 0x0003e20000000800 */
[-C--:B--2---:R-:W-:Y:S05]  /*bbc0*/  HMMA.16816.F32.BF16 R4, R24, R156.reuse, R4 ;  /* 0x0000009c1804723c */ /* 0x084fea0000041804 */
[----:B---3--:R-:W-:Y:S04]  /*bbd0*/  F2FP.BF16.PACK_AB R28, R200, R201 ;  /* 0x000000c9c81c723e */ /* 0x008fe800000010ff */
[----:B------:R-:W2:Y:S03]  /*bbe0*/  MUFU.EX2 R177, R31 ;  /* 0x0000001f00b17308 */ /* 0x000ea60000000800 */
[----:B-----5:R-:W-:Y:S07]  /*bbf0*/  F2FP.BF16.PACK_AB R29, R178, R179 ;  /* 0x000000b3b21d723e */ /* 0x020fee00000010ff */
[----:B------:R-:W-:Y:S01]  /*bc00*/  MUFU.EX2 R53, R53 ;  /* 0x0000003500357308 */ /* 0x000fe20000000800 */
[----:B-1----:R-:W-:Y:S09]  /*bc10*/  F2FP.BF16.PACK_AB R30, R198, R199 ;  /* 0x000000c7c61e723e */ /* 0x002ff200000010ff */
[----:B------:R-:W-:Y:S01]  /*bc20*/  MUFU.EX2 R54, R54 ;  /* 0x0000003600367308 */ /* 0x000fe20000000800 */
[----:B--2---:R-:W-:Y:S09]  /*bc30*/  F2FP.BF16.PACK_AB R31, R177, R176 ;  /* 0x000000b0b11f723e */ /* 0x004ff200000010ff */
[----:B------:R-:W-:Y:S01]  /*bc40*/  MUFU.EX2 R55, R55 ;  /* 0x0000003700377308 */ /* 0x000fe20000000800 */
[C---:B------:R-:W-:Y:S08]  /*bc50*/  HMMA.16816.F32.BF16 R8, R28.reuse, R156, R8 ;  /* 0x0000009c1c08723c */ /* 0x040ff00000041808 */
[-C--:B------:R-:W-:Y:S01]  /*bc60*/  HMMA.16816.F32.BF16 R12, R28, R158.reuse, R12 ;  /* 0x0000009e1c0c723c */ /* 0x080fe2000004180c */
[----:B------:R-:W-:Y:S07]  /*bc70*/  MUFU.EX2 R64, R64 ;  /* 0x0000004000407308 */ /* 0x000fee0000000800 */
[C---:B------:R-:W-:Y:S01]  /*bc80*/  HMMA.16816.F32.BF16 R16, R24.reuse, R158, R16 ;  /* 0x0000009e1810723c */ /* 0x040fe20000041810 */
[----:B------:R-:W1:Y:S02]  /*bc90*/  LDSM.16.MT88.4 R156, [R206+0x1400] ;  /* 0x00140000ce9c783b */ /* 0x000e640000004200 */
[----:B------:R-:W-:Y:S05]  /*bca0*/  MUFU.EX2 R66, R66 ;  /* 0x0000004200427308 */ /* 0x000fea0000000800 */
[-C--:B------:R-:W-:Y:S05]  /*bcb0*/  HMMA.16816.F32.BF16 R100, R24, R152.reuse, R100 ;  /* 0x000000981864723c */ /* 0x080fea0000041864 */
[----:B------:R-:W-:Y:S03]  /*bcc0*/  MUFU.EX2 R57, R57 ;  /* 0x0000003900397308 */ /* 0x000fe60000000800 */
[C---:B------:R-:W-:Y:S07]  /*bcd0*/  HMMA.16816.F32.BF16 R104, R28.reuse, R152, R104 ;  /* 0x000000981c68723c */ /* 0x040fee0000041868 */
[----:B------:R-:W-:Y:S01]  /*bce0*/  MUFU.EX2 R60, R60 ;  /* 0x0000003c003c7308 */ /* 0x000fe20000000800 */
[-C--:B------:R-:W-:Y:S08]  /*bcf0*/  HMMA.16816.F32.BF16 R108, R28, R154.reuse, R108 ;  /* 0x0000009a1c6c723c */ /* 0x080ff0000004186c */
[C---:B------:R-:W-:Y:S01]  /*bd00*/  HMMA.16816.F32.BF16 R112, R24.reuse, R154, R112 ;  /* 0x0000009a1870723c */ /* 0x040fe20000041870 */
[----:B------:R-:W-:Y:S07]  /*bd10*/  MUFU.EX2 R62, R62 ;  /* 0x0000003e003e7308 */ /* 0x000fee0000000800 */
[-C--:B------:R-:W-:Y:S03]  /*bd20*/  HMMA.16816.F32.BF16 R116, R24, R148.reuse, R116 ;  /* 0x000000941874723c */ /* 0x080fe60000041874 */
[----:B------:R-:W-:Y:S05]  /*bd30*/  MUFU.EX2 R56, R56 ;  /* 0x0000003800387308 */ /* 0x000fea0000000800 */
[C---:B------:R-:W-:Y:S05]  /*bd40*/  HMMA.16816.F32.BF16 R120, R28.reuse, R148, R120 ;  /* 0x000000941c78723c */ /* 0x040fea0000041878 */
[----:B------:R-:W-:Y:S03]  /*bd50*/  MUFU.EX2 R148, R42 ;  /* 0x0000002a00947308 */ /* 0x000fe60000000800 */
[-C--:B------:R-:W-:Y:S07]  /*bd60*/  HMMA.16816.F32.BF16 R124, R28, R150.reuse, R124 ;  /* 0x000000961c7c723c */ /* 0x080fee000004187c */
[----:B------:R2:W3:Y:S01]  /*bd70*/  MUFU.EX2 R149, R43 ;  /* 0x0000002b00957308 */ /* 0x0004e20000000800 */
[C---:B------:R-:W-:Y:S08]  /*bd80*/  HMMA.16816.F32.BF16 R128, R24.reuse, R150, R128 ;  /* 0x000000961880723c */ /* 0x040ff00000041880 */
[-C--:B-1----:R-:W-:Y:S01]  /*bd90*/  HMMA.16816.F32.BF16 R20, R24, R156.reuse, R20 ;  /* 0x0000009c1814723c */ /* 0x082fe20000041814 */
[----:B------:R1:W4:Y:S07]  /*bda0*/  MUFU.EX2 R151, R44 ;  /* 0x0000002c00977308 */ /* 0x00032e0000000800 */
[C---:B------:R-:W-:Y:S03]  /*bdb0*/  HMMA.16816.F32.BF16 R132, R28.reuse, R156, R132 ;  /* 0x0000009c1c84723c */ /* 0x040fe60000041884 */
[----:B------:R-:W-:Y:S01]  /*bdc0*/  MUFU.EX2 R150, R52 ;  /* 0x0000003400967308 */ /* 0x000fe20000000800 */
[----:B--2---:R-:W2:Y:S04]  /*bdd0*/  LDSM.16.MT88.4 R40, [R205+0x800] ;  /* 0x00080000cd28783b */ /* 0x004ea80000004200 */
[-C--:B------:R-:W-:Y:S05]  /*bde0*/  HMMA.16816.F32.BF16 R32, R28, R158.reuse, R32 ;  /* 0x0000009e1c20723c */ /* 0x080fea0000041820 */
[----:B------:R5:W-:Y:S03]  /*bdf0*/  MUFU.EX2 R52, R2 ;  /* 0x0000000200347308 */ /* 0x000be60000000800 */
[C---:B------:R-:W-:Y:S01]  /*be00*/  HMMA.16816.F32.BF16 R136, R24.reuse, R158, R136 ;  /* 0x0000009e1888723c */ /* 0x040fe20000041888 */
[----:B-1----:R-:W-:Y:S06]  /*be10*/  LDSM.16.MT88.4 R44, [R205+0x1800] ;  /* 0x00180000cd2c783b */ /* 0x002fec0000004200 */
[----:B------:R-:W-:Y:S01]  /*be20*/  MUFU.EX2 R58, R58 ;  /* 0x0000003a003a7308 */ /* 0x000fe20000000800 */
[-C--:B------:R-:W-:Y:S08]  /*be30*/  HMMA.16816.F32.BF16 R68, R24, R36.reuse, R68 ;  /* 0x000000241844723c */ /* 0x080ff00000041844 */
[C---:B------:R-:W-:Y:S01]  /*be40*/  HMMA.16816.F32.BF16 R72, R28.reuse, R36, R72 ;  /* 0x000000241c48723c */ /* 0x040fe20000041848 */
[----:B------:R-:W1:Y:S03]  /*be50*/  MUFU.EX2 R59, R59 ;  /* 0x0000003b003b7308 */ /* 0x000e660000000800 */
[----:B-----5:R-:W-:Y:S02]  /*be60*/  FADD.FTZ R2, R188, R0 ;  /* 0x00000000bc027221 */ /* 0x020fe40000010000 */
[----:B------:R-:W-:Y:S02]  /*be70*/  FADD.FTZ R0, R238, R141 ;  /* 0x0000008dee007221 */ /* 0x000fe40000010000 */
[-C--:B------:R-:W-:Y:S04]  /*be80*/  HMMA.16816.F32.BF16 R76, R28, R38.reuse, R76 ;  /* 0x000000261c4c723c */ /* 0x080fe8000004184c */
[----:B------:R-:W-:Y:S02]  /*be90*/  FADD.FTZ R0, R239, R0 ;  /* 0x00000000ef007221 */ /* 0x000fe40000010000 */
[----:B------:R-:W-:Y:S02]  /*bea0*/  FADD.FTZ R2, R189, R2 ;  /* 0x00000002bd027221 */ /* 0x000fe40000010000 */
[C---:B------:R-:W-:Y:S01]  /*beb0*/  HMMA.16816.F32.BF16 R80, R24.reuse, R38, R80 ;  /* 0x000000261850723c */ /* 0x040fe20000041850 */
[----:B------:R-:W5:Y:S07]  /*bec0*/  LDSM.16.MT88.4 R36, [R206+0x800] ;  /* 0x00080000ce24783b */ /* 0x000f6e0000004200 */
[-C--:B------:R-:W-:Y:S08]  /*bed0*/  HMMA.16816.F32.BF16 R84, R24, R48.reuse, R84 ;  /* 0x000000301854723c */ /* 0x080ff00000041854 */
[C---:B------:R-:W-:Y:S08]  /*bee0*/  HMMA.16816.F32.BF16 R88, R28.reuse, R48, R88 ;  /* 0x000000301c58723c */ /* 0x040ff00000041858 */
[-C--:B------:R-:W-:Y:S07]  /*bef0*/  HMMA.16816.F32.BF16 R92, R28, R50.reuse, R92 ;  /* 0x000000321c5c723c */ /* 0x080fee000004185c */
[----:B------:R-:W-:Y:S01]  /*bf00*/  F2FP.BF16.PACK_AB R28, R182, R181 ;  /* 0x000000b5b61c723e */ /* 0x000fe200000010ff */
[----:B------:R-:W-:Y:S01]  /*bf10*/  HMMA.16816.F32.BF16 R96, R24, R50, R96 ;  /* 0x000000321860723c */ /* 0x000fe20000041860 */
[----:B------:R-:W-:Y:S03]  /*bf20*/  LDSM.16.MT88.4 R48, [R205+0x2800] ;  /* 0x00280000cd30783b */ /* 0x000fe60000004200 */
[----:B---3--:R-:W-:Y:S02]  /*bf30*/  F2FP.BF16.PACK_AB R29, R149, R148 ;  /* 0x00000094951d723e */ /* 0x008fe400000010ff */
[----:B----4-:R-:W-:Y:S02]  /*bf40*/  F2FP.BF16.PACK_AB R30, R180, R151 ;  /* 0x00000097b41e723e */ /* 0x010fe400000010ff */
[----:B------:R-:W-:Y:S04]  /*bf50*/  F2FP.BF16.PACK_AB R24, R196, R197 ;  /* 0x000000c5c418723e */ /* 0x000fe800000010ff */
[----:B------:R-:W-:Y:S02]  /*bf60*/  F2FP.BF16.PACK_AB R25, R194, R195 ;  /* 0x000000c3c219723e */ /* 0x000fe400000010ff */
[----:B------:R-:W-:Y:S02]  /*bf70*/  F2FP.BF16.PACK_AB R26, R192, R193 ;  /* 0x000000c1c01a723e */ /* 0x000fe400000010ff */
[----:B------:R-:W-:Y:S02]  /*bf80*/  F2FP.BF16.PACK_AB R27, R191, R183 ;  /* 0x000000b7bf1b723e */ /* 0x000fe400000010ff */
[----:B------:R-:W-:Y:S05]  /*bf90*/  F2FP.BF16.PACK_AB R31, R146, R147 ;  /* 0x00000093921f723e */ /* 0x000fea00000010ff */
[-C--:B--2---:R-:W-:Y:S08]  /*bfa0*/  HMMA.16816.F32.BF16 R4, R24, R40.reuse, R4 ;  /* 0x000000281804723c */ /* 0x084ff00000041804 */
[C---:B------:R-:W-:Y:S08]  /*bfb0*/  HMMA.16816.F32.BF16 R8, R28.reuse, R40, R8 ;  /* 0x000000281c08723c */ /* 0x040ff00000041808 */
[-C--:B------:R-:W-:Y:S08]  /*bfc0*/  HMMA.16816.F32.BF16 R12, R28, R42.reuse, R12 ;  /* 0x0000002a1c0c723c */ /* 0x080ff0000004180c */
[C---:B------:R-:W-:Y:S01]  /*bfd0*/  HMMA.16816.F32.BF16 R16, R24.reuse, R42, R16 ;  /* 0x0000002a1810723c */ /* 0x040fe20000041810 */
[----:B------:R-:W2:Y:S07]  /*bfe0*/  LDSM.16.MT88.4 R40, [R206+0x1800] ;  /* 0x00180000ce28783b */ /* 0x000eae0000004200 */
[-C--:B-----5:R-:W-:Y:S08]  /*bff0*/  HMMA.16816.F32.BF16 R100, R24, R36.reuse, R100 ;  /* 0x000000241864723c */ /* 0x0a0ff00000041864 */
[C---:B------:R-:W-:Y:S08]  /*c000*/  HMMA.16816.F32.BF16 R104, R28.reuse, R36, R104 ;  /* 0x000000241c68723c */ /* 0x040ff00000041868 */
[-C--:B------:R-:W-:Y:S08]  /*c010*/  HMMA.16816.F32.BF16 R108, R28, R38.reuse, R108 ;  /* 0x000000261c6c723c */ /* 0x080ff0000004186c */
[C---:B------:R-:W-:Y:S01]  /*c020*/  HMMA.16816.F32.BF16 R112, R24.reuse, R38, R112 ;  /* 0x000000261870723c */ /* 0x040fe20000041870 */
[----:B------:R-:W3:Y:S07]  /*c030*/  LDSM.16.MT88.4 R36, [R206+0x2800] ;  /* 0x00280000ce24783b */ /* 0x000eee0000004200 */
[-C--:B------:R-:W-:Y:S08]  /*c040*/  HMMA.16816.F32.BF16 R116, R24, R44.reuse, R116 ;  /* 0x0000002c1874723c */ /* 0x080ff00000041874 */
        /* <DEDUP_REMOVED lines=13> */
[----:B------:R-:W4:Y:S07]  /*c120*/  LDSM.16.MT88.4 R48, [R206+0x1c00] ;  /* 0x001c0000ce30783b */ /* 0x000f2e0000004200 */
[-C--:B---3--:R-:W-:Y:S08]  /*c130*/  HMMA.16816.F32.BF16 R84, R24, R36.reuse, R84 ;  /* 0x000000241854723c */ /* 0x088ff00000041854 */
[C---:B------:R-:W-:Y:S08]  /*c140*/  HMMA.16816.F32.BF16 R88, R28.reuse, R36, R88 ;  /* 0x000000241c58723c */ /* 0x040ff00000041858 */
[-C--:B------:R-:W-:Y:S07]  /*c150*/  HMMA.16816.F32.BF16 R92, R28, R38.reuse, R92 ;  /* 0x000000261c5c723c */ /* 0x080fee000004185c */
[----:B------:R-:W-:Y:S01]  /*c160*/  F2FP.BF16.PACK_AB R28, R57, R56 ;  /* 0x00000038391c723e */ /* 0x000fe200000010ff */
[----:B------:R-:W-:Y:S01]  /*c170*/  HMMA.16816.F32.BF16 R96, R24, R38, R96 ;  /* 0x000000261860723c */ /* 0x000fe20000041860 */
[----:B------:R-:W3:Y:S03]  /*c180*/  LDSM.16.MT88.4 R36, [R205+0x2c00] ;  /* 0x002c0000cd24783b */ /* 0x000ee60000004200 */
[----:B-1----:R-:W-:Y:S02]  /*c190*/  F2FP.BF16.PACK_AB R29, R59, R58 ;  /* 0x0000003a3b1d723e */ /* 0x002fe400000010ff */
[----:B------:R-:W-:Y:S02]  /*c1a0*/  F2FP.BF16.PACK_AB R30, R61, R60 ;  /* 0x0000003c3d1e723e */ /* 0x000fe400000010ff */
[----:B------:R-:W-:Y:S04]  /*c1b0*/  F2FP.BF16.PACK_AB R24, R53, R150 ;  /* 0x000000963518723e */ /* 0x000fe800000010ff */
[----:B------:R-:W-:Y:S02]  /*c1c0*/  F2FP.BF16.PACK_AB R25, R55, R54 ;  /* 0x000000363719723e */ /* 0x000fe400000010ff */
[----:B------:R-:W-:Y:S02]  /*c1d0*/  F2FP.BF16.PACK_AB R26, R65, R64 ;  /* 0x00000040411a723e */ /* 0x000fe400000010ff */
[----:B------:R-:W-:Y:S02]  /*c1e0*/  F2FP.BF16.PACK_AB R27, R67, R66 ;  /* 0x00000042431b723e */ /* 0x000fe400000010ff */
[----:B------:R-:W-:Y:S05]  /*c1f0*/  F2FP.BF16.PACK_AB R31, R52, R62 ;  /* 0x0000003e341f723e */ /* 0x000fea00000010ff */
[-C--:B------:R-:W-:Y:S01]  /*c200*/  HMMA.16816.F32.BF16 R152, R24, R164.reuse, R4 ;  /* 0x000000a41898723c */ /* 0x080fe20000041804 */
[----:B------:R-:W1:Y:S07]  /*c210*/  LDSM.16.MT88.4 R4, [R206+0x2c00] ;  /* 0x002c0000ce04783b */ /* 0x000e6e0000004200 */
[C---:B------:R-:W-:Y:S07]  /*c220*/  HMMA.16816.F32.BF16 R156, R28.reuse, R164, R8 ;  /* 0x000000a41c9c723c */ /* 0x040fee0000041808 */
[----:B------:R-:W-:Y:S01]  /*c230*/  FADD.FTZ R10, R230, R3 ;  /* 0x00000003e60a7221 */ /* 0x000fe20000010000 */
[-C--:B------:R-:W-:Y:S04]  /*c240*/  HMMA.16816.F32.BF16 R160, R28, R166.reuse, R12 ;  /* 0x000000a61ca0723c */ /* 0x080fe8000004180c */
[----:B------:R-:W-:Y:S02]  /*c250*/  FADD.FTZ R9, R190, R2 ;  /* 0x00000002be097221 */ /* 0x000fe40000010000 */
[----:B------:R-:W-:Y:S02]  /*c260*/  FADD.FTZ R2, R201, R10 ;  /* 0x0000000ac9027221 */ /* 0x000fe40000010000 */
[C---:B------:R-:W-:Y:S04]  /*c270*/  HMMA.16816.F32.BF16 R164, R24.reuse, R166, R16 ;  /* 0x000000a618a4723c */ /* 0x040fe80000041810 */
[----:B------:R-:W-:Y:S04]  /*c280*/  FADD.FTZ R8, R237, R140 ;  /* 0x0000008ced087221 */ /* 0x000fe80000010000 */
[-C--:B--2---:R-:W-:Y:S04]  /*c290*/  HMMA.16816.F32.BF16 R100, R24, R40.reuse, R100 ;  /* 0x000000281864723c */ /* 0x084fe80000041864 */
        /* <DEDUP_REMOVED lines=23> */
[-C--:B----4-:R-:W-:Y:S04]  /*c410*/  HMMA.16816.F32.BF16 R168, R24, R48.reuse, R20 ;  /* 0x0000003018a8723c */ /* 0x090fe80000041814 */
        /* <DEDUP_REMOVED lines=15> */
[----:B------:R-:W-:Y:S04]  /*c510*/  FADD.FTZ R8, R192, R0 ;  /* 0x00000000c0087221 */ /* 0x000fe80000010000 */
[-C--:B------:R-:W-:Y:S04]  /*c520*/  HMMA.16816.F32.BF16 R76, R28, R38.reuse, R76 ;  /* 0x000000261c4c723c */ /* 0x080fe8000004184c */
[----:B------:R-:W-:Y:S04]  /*c530*/  FADD.FTZ R8, R150, R8 ;  /* 0x0000000896087221 */ /* 0x000fe80000010000 */
[C---:B------:R-:W-:Y:S08]  /*c540*/  HMMA.16816.F32.BF16 R80, R24.reuse, R38, R80 ;  /* 0x000000261850723c */ /* 0x040ff00000041850 */
        /* <DEDUP_REMOVED lines=21> */
[----:B------:R-:W-:Y:S01]  /*c6a0*/  STL [R1+0x18], R4 ;  /* 0x0000180401007387 */ /* 0x000fe20000100800 */
[----:B------:R-:W-:Y:S02]  /*c6b0*/  FADD.FTZ R2, R61, R2 ;  /* 0x000000023d027221 */ /* 0x000fe40000010000 */
[----:B------:R-:W-:Y:S02]  /*c6c0*/  FADD.FTZ R3, R67, R3 ;  /* 0x0000000343037221 */ /* 0x000fe40000010000 */
[----:B------:R-:W-:Y:S03]  /*c6d0*/  FADD.FTZ R0, R62, R6 ;  /* 0x000000063e007221 */ /* 0x000fe60000010000 */
[----:B------:R1:W-:Y:S01]  /*c6e0*/  STL [R1+0x1c], R3 ;  /* 0x00001c0301007387 */ /* 0x0003e20000100800 */
[----:B------:R-:W-:Y:S03]  /*c6f0*/  FADD.FTZ R0, R52, R0 ;  /* 0x0000000034007221 */ /* 0x000fe60000010000 */
[----:B------:R2:W-:Y:S04]  /*c700*/  STL [R1+0x20], R2 ;  /* 0x0000200201007387 */ /* 0x0005e80000100800 */
[----:B------:R3:W-:Y:S01]  /*c710*/  STL [R1+0x24], R0 ;  /* 0x0000240001007387 */ /* 0x0007e20000100800 */
[----:B-1----:R-:W-:Y:S02]  /*c720*/  MOV R3, R143 ;  /* 0x0000008f00037202 */ /* 0x002fe40000000f00 */
[----:B--2---:R-:W-:Y:S02]  /*c730*/  MOV R2, R144 ;  /* 0x0000009000027202 */ /* 0x004fe40000000f00 */
[----:B---3--:R-:W-:Y:S01]  /*c740*/  MOV R0, R145 ;  /* 0x0000009100007202 */ /* 0x008fe20000000f00 */
[----:B------:R-:W-:-:S05]  /*c750*/  @P0 BRA `(.L_x_555) ;  /* 0xffffceb000000947 */ /* 0x000fca000383ffff */
.L_x_554:
[----:B------:R-:W-:Y:S02]  /*c760*/  MOV R10, 0x1f ;  /* 0x0000001f000a7802 */ /* 0x000fe40000000f00 */
[----:B------:R-:W-:Y:S01]  /*c770*/  MOV R9, 0xffffffff ;  /* 0xffffffff00097802 */ /* 0x000fe20000000f00 */
[----:B------:R-:W-:Y:S05]  /*c780*/  BRA.DIV ~URZ, `(.L_x_556) ;  /* 0x00002d727f007947 */ /* 0x000fea000b800000 */
[----:B------:R-:W2:Y:S04]  /*c790*/  LDL R0, [R1+0x18] ;  /* 0x0000180001007983 */ /* 0x000ea80000100800 */
[----:B--2---:R1:W2:Y:S02]  /*c7a0*/  SHFL.BFLY PT, R4, R0, 0x2, 0x1f ;  /* 0x0c401f0000047f89 */ /* 0x0042a400000e0000 */
.L_x_594:
[----:B-1----:R-:W3:Y:S02]  /*c7b0*/  LDL.LU R0, [R1+0x18] ;  /* 0x0000180001007983 */ /* 0x002ee40000300800 */
[----:B--23--:R-:W-:Y:S01]  /*c7c0*/  FADD.FTZ R4, R4, R0 ;  /* 0x0000000004047221 */ /* 0x00cfe20000010000 */
[----:B------:R-:W-:Y:S05]  /*c7d0*/  BRA.DIV ~URZ, `(.L_x_557) ;  /* 0x00002d827f007947 */ /* 0x000fea000b800000 */
[----:B------:R-:W2:Y:S04]  /*c7e0*/  LDL.LU R2, [R1+0x1c] ;  /* 0x00001c0001027983 */ /* 0x000ea80000300800 */
[----:B------:R-:W3:Y:S04]  /*c7f0*/  LDL.LU R0, [R1+0x20] ;  /* 0x0000200001007983 */ /* 0x000ee80000300800 */
[----:B------:R-:W4:Y:S04]  /*c800*/  LDL.LU R9, [R1+0x24] ;  /* 0x0000240001097983 */ /* 0x000f280000300800 */
[----:B--2---:R-:W1:Y:S04]  /*c810*/  SHFL.BFLY PT, R5, R2, 0x2, 0x1f ;  /* 0x0c401f0002057f89 */ /* 0x004e6800000e0000 */
[----:B---3--:R-:W2:Y:S04]  /*c820*/  SHFL.BFLY PT, R6, R0, 0x2, 0x1f ;  /* 0x0c401f0000067f89 */ /* 0x008ea800000e0000 */
[----:B----4-:R-:W3:Y:S01]  /*c830*/  SHFL.BFLY PT, R7, R9, 0x2, 0x1f ;  /* 0x0c401f0009077f89 */ /* 0x010ee200000e0000 */
[----:B-1----:R-:W-:-:S02]  /*c840*/  FADD.FTZ R5, R5, R2 ;  /* 0x0000000205057221 */ /* 0x002fc40000010000 */
[----:B--2---:R-:W-:-:S03]  /*c850*/  FADD.FTZ R6, R6, R0 ;  /* 0x0000000006067221 */ /* 0x004fc60000010000 */
[----:B------:R-:W1:Y:S01]  /*c860*/  SHFL.BFLY PT, R2, R5, 0x1, 0x1f ;  /* 0x0c201f0005027f89 */ /* 0x000e6200000e0000 */
[----:B---3--:R-:W-:-:S03]  /*c870*/  FADD.FTZ R7, R7, R9 ;  /* 0x0000000907077221 */ /* 0x008fc60000010000 */
[----:B------:R-:W2:Y:S04]  /*c880*/  SHFL.BFLY PT, R0, R4, 0x1, 0x1f ;  /* 0x0c201f0004007f89 */ /* 0x000ea800000e0000 */
[----:B------:R-:W3:Y:S04]  /*c890*/  SHFL.BFLY PT, R3, R6, 0x1, 0x1f ;  /* 0x0c201f0006037f89 */ /* 0x000ee800000e0000 */
[----:B------:R4:W4:Y:S01]  /*c8a0*/  SHFL.BFLY PT, R8, R7, 0x1, 0x1f ;  /* 0x0c201f0007087f89 */ /* 0x00092200000e0000 */
[----:B-1----:R-:W-:Y:S02]  /*c8b0*/  FADD.FTZ R5, R5, R2 ;  /* 0x0000000205057221 */ /* 0x002fe40000010000 */
[----:B--2---:R-:W-:-:S02]  /*c8c0*/  FADD.FTZ R4, R4, R0 ;  /* 0x0000000004047221 */ /* 0x004fc40000010000 */
[----:B---3--:R-:W-:-:S03]  /*c8d0*/  FADD.FTZ R6, R6, R3 ;  /* 0x0000000306067221 */ /* 0x008fc60000010000 */
.L_x_595:
[----:B------:R-:W-:Y:S01]  /*c8e0*/  FSETP.NE.FTZ.AND P3, PT, R4, RZ, PT ;  /* 0x000000ff0400720b */ /* 0x000fe20003f75000 */
[----:B------:R-:W-:Y:S01]  /*c8f0*/  CS2R R2, SRZ ;  /* 0x0000000000027805 */ /* 0x000fe2000001ff00 */
[----:B------:R-:W-:Y:S01]  /*c900*/  FSETP.NE.FTZ.AND P2, PT, R5, RZ, PT ;  /* 0x000000ff0500720b */ /* 0x000fe20003f55000 */
[----:B----4-:R-:W-:Y:S01]  /*c910*/  FADD.FTZ R7, R8, R7 ;  /* 0x0000000708077221 */ /* 0x010fe20000010000 */
[----:B------:R-:W-:Y:S02]  /*c920*/  FSETP.NE.FTZ.AND P1, PT, R6, RZ, PT ;  /* 0x000000ff0600720b */ /* 0x000fe40003f35000 */
[----:B------:R-:W-:Y:S02]  /*c930*/  MOV R0, RZ ;  /* 0x000000ff00007202 */ /* 0x000fe40000000f00 */
[----:B------:R-:W-:Y:S02]  /*c940*/  FSETP.NE.FTZ.AND P0, PT, R7, RZ, PT ;  /* 0x000000ff0700720b */ /* 0x000fe40003f15000 */
[----:B------:R-:W-:-:S02]  /*c950*/  MOV R47, 0xff800000 ;  /* 0xff800000002f7802 */ /* 0x000fc40000000f00 */
[----:B------:R-:W-:Y:S01]  /*c960*/  MOV R46, 0xff800000 ;  /* 0xff800000002e7802 */ /* 0x000fe20000000f00 */
[----:B------:R-:W1:Y:S01]  /*c970*/  @P3 MUFU.RCP R0, R4 ;  /* 0x0000000400003308 */ /* 0x000e620000001000 */
[----:B------:R-:W-:Y:S02]  /*c980*/  MOV R45, 0xff800000 ;  /* 0xff800000002d7802 */ /* 0x000fe40000000f00 */
[----:B------:R-:W-:Y:S02]  /*c990*/  MOV R44, 0xff800000 ;  /* 0xff800000002c7802 */ /* 0x000fe40000000f00 */
[----:B------:R-:W-:-:S03]  /*c9a0*/  @P1 MOV R13, 0x3f317218 ;  /* 0x3f317218000d1802 */ /* 0x000fc60000000f00 */
[----:B------:R-:W2:Y:S08]  /*c9b0*/  @P2 MUFU.RCP R3, R5 ;  /* 0x0000000500032308 */ /* 0x000eb00000001000 */
[----:B------:R-:W3:Y:S01]  /*c9c0*/  @P1 MUFU.RCP R2, R6 ;  /* 0x0000000600021308 */ /* 0x000ee20000001000 */
[C---:B-1----:R-:W-:Y:S02]  /*c9d0*/  FMUL.FTZ R152, R0.reuse, R152 ;  /* 0x0000009800987220 */ /* 0x042fe40000410000 */
        /* <DEDUP_REMOVED lines=8> */
[----:B------:R4:W5:Y:S01]  /*ca60*/  @P2 MUFU.LG2 R4, R5 ;  /* 0x0000000500042308 */ /* 0x0009620000000c00 */
        /* <DEDUP_REMOVED lines=9> */
[----:B----4-:R-:W-:Y:S01]  /*cb00*/  @P3 MOV R5, 0x3f317218 ;  /* 0x3f31721800053802 */ /* 0x010fe20000000f00 */
[C---:B------:R-:W-:Y:S02]  /*cb10*/  FMUL.FTZ R68, R0.reuse, R68 ;  /* 0x0000004400447220 */ /* 0x040fe40000410000 */
[C---:B------:R-:W-:Y:S02]  /*cb20*/  FMUL.FTZ R16, R0.reuse, R69 ;  /* 0x0000004500107220 */ /* 0x040fe40000410000 */
[C---:B------:R-:W-:Y:S02]  /*cb30*/  FMUL.FTZ R80, R0.reuse, R80 ;  /* 0x0000005000507220 */ /* 0x040fe40000410000 */
[C---:B------:R-:W-:Y:S02]  /*cb40*/  FMUL.FTZ R12, R0.reuse, R81 ;  /* 0x00000051000c7220 */ /* 0x040fe40000410000 */
[----:B------:R-:W-:-:S02]  /*cb50*/  FMUL.FTZ R84, R0, R84 ;  /* 0x0000005400547220 */ /* 0x000fc40000410000 */
[C---:B------:R-:W-:Y:S02]  /*cb60*/  FMUL.FTZ R85, R0.reuse, R85 ;  /* 0x0000005500557220 */ /* 0x040fe40000410000 */
[C---:B------:R-:W-:Y:S02]  /*cb70*/  FMUL.FTZ R96, R0.reuse, R96 ;  /* 0x0000006000607220 */ /* 0x040fe40000410000 */
[----:B------:R-:W-:Y:S01]  /*cb80*/  FMUL.FTZ R97, R0, R97 ;  /* 0x0000006100617220 */ /* 0x000fe20000410000 */
[----:B------:R-:W-:Y:S01]  /*cb90*/  MOV R0, RZ ;  /* 0x000000ff00007202 */ /* 0x000fe20000000f00 */
[C---:B--2---:R-:W-:Y:S02]  /*cba0*/  FMUL.FTZ R154, R3.reuse, R154 ;  /* 0x0000009a039a7220 */ /* 0x044fe40000410000 */
[C---:B------:R-:W-:Y:S02]  /*cbb0*/  FMUL.FTZ R42, R3.reuse, R155 ;  /* 0x0000009b032a7220 */ /* 0x040fe40000410000 */
[C---:B------:R-:W-:Y:S01]  /*cbc0*/  FMUL.FTZ R166, R3.reuse, R166 ;  /* 0x000000a603a67220 */ /* 0x040fe20000410000 */
[----:B------:R-:W-:Y:S01]  /*cbd0*/  @P0 MUFU.RCP R0, R7 ;  /* 0x0000000700000308 */ /* 0x000fe20000001000 */
        /* <DEDUP_REMOVED lines=20> */
[----:B------:R-:W-:Y:S01]  /*cd20*/  FMUL.FTZ R99, R3, R99 ;  /* 0x0000006303637220 */ /* 0x000fe20000410000 */
[----:B------:R-:W-:Y:S01]  /*cd30*/  @P2 MOV R3, 0x3f317218 ;  /* 0x3f31721800032802 */ /* 0x000fe20000000f00 */
[C---:B---3--:R-:W-:Y:S02]  /*cd40*/  FMUL.FTZ R156, R2.reuse, R156 ;  /* 0x0000009c029c7220 */ /* 0x048fe40000410000 */
        /* <DEDUP_REMOVED lines=23> */
[----:B------:R-:W2:Y:S01]  /*cec0*/  @P0 MUFU.LG2 R2, R7 ;  /* 0x0000000700020308 */ /* 0x000ea20000000c00 */
[----:B-1----:R-:W-:Y:S02]  /*ced0*/  @P3 FMUL.FTZ R9, R8, 0.69314718246459960938 ;  /* 0x3f31721808093820 */ /* 0x002fe40000410000 */
[----:B-----5:R-:W-:Y:S02]  /*cee0*/  @P2 FMUL.FTZ R8, R4, 0.69314718246459960938 ;  /* 0x3f31721804082820 */ /* 0x020fe40000410000 */
[----:B------:R-:W-:Y:S02]  /*cef0*/  @P2 FMUL.FTZ R4, R3, c[0x0][0x2d0] ;  /* 0x0000b40003042a20 */ /* 0x000fe40000410000 */
[----:B------:R-:W-:-:S02]  /*cf00*/  @P1 FMUL.FTZ R6, R6, 0.69314718246459960938 ;  /* 0x3f31721806061820 */ /* 0x000fc40000410000 */
[----:B------:R-:W-:Y:S02]  /*cf10*/  @P1 FMUL.FTZ R3, R13, c[0x0][0x2d0] ;  /* 0x0000b4000d031a20 */ /* 0x000fe40000410000 */
[----:B------:R-:W-:Y:S02]  /*cf20*/  @P3 FMUL.FTZ R5, R5, c[0x0][0x2d0] ;  /* 0x0000b40005053a20 */ /* 0x000fe40000410000 */
[----:B------:R-:W-:Y:S01]  /*cf30*/  @P1 FFMA.FTZ R47, R3, R143, R6 ;  /* 0x0000008f032f1223 */ /* 0x000fe20000010006 */
[----:B------:R-:W-:Y:S01]  /*cf40*/  @P0 MOV R3, 0x3f317218 ;  /* 0x3f31721800030802 */ /* 0x000fe20000000f00 */
[----:B------:R-:W-:Y:S01]  /*cf50*/  @P2 FFMA.FTZ R46, R4, R144, R8 ;  /* 0x00000090042e2223 */ /* 0x000fe20000010008 */
[----:B------:R-:W-:Y:S01]  /*cf60*/  MOV R4, 0x1 ;  /* 0x0000000100047802 */ /* 0x000fe20000000f00 */
[----:B--2---:R-:W-:Y:S02]  /*cf70*/  @P0 FMUL.FTZ R2, R2, 0.69314718246459960938 ;  /* 0x3f31721802020820 */ /* 0x004fe40000410000 */
[----:B------:R-:W-:-:S02]  /*cf80*/  @P0 FMUL.FTZ R3, R3, c[0x0][0x2d0] ;  /* 0x0000b40003030a20 */ /* 0x000fc40000410000 */
[----:B------:R-:W-:Y:S02]  /*cf90*/  @P3 FFMA.FTZ R45, R5, R145, R9 ;  /* 0x00000091052d3223 */ /* 0x000fe40000010009 */
        /* <DEDUP_REMOVED lines=23> */
[----:B------:R-:W-:Y:S01]  /*d110*/  FMUL.FTZ R95, R0, R95 ;  /* 0x0000005f005f7220 */ /* 0x000fe20000410000 */
[----:B------:R-:W-:Y:S01]  /*d120*/  PRMT R0, R4, 0x7610, R0 ;  /* 0x0000761004007816 */ /* 0x000fe20000000000 */
[----:B------:R-:W-:Y:S02]  /*d130*/  @P0 FFMA.FTZ R44, R3, R142, R2 ;  /* 0x0000008e032c0223 */ /* 0x000fe40000010002 */
.L_x_537:
[----:B-1----:R1:W5:Y:S01]  /*d140*/  LDL R8, [R1+0x6c] ;  /* 0x00006c0001087983 */ /* 0x0023620000100800 */
[----:B------:R-:W-:Y:S03]  /*d150*/  BSSY B0, `(.L_x_558) ;  /* 0x0000012000007945 */ /* 0x000fe60003800000 */
[----:B------:R-:W2:Y:S02]  /*d160*/  S2R R48, SR_TID.X ;  /* 0x0000000000307919 */ /* 0x000ea40000002100 */
[----:B--2---:R-:W-:-:S13]  /*d170*/  LOP3.LUT P6, RZ, R48, 0x7f, RZ, 0xc0, !PT ;  /* 0x0000007f30ff7812 */ /* 0x004fda00078cc0ff */
[----:B------:R-:W-:Y:S05]  /*d180*/  @P6 BRA `(.L_x_559) ;  /* 0x000000e000006947 */ /* 0x000fea0003800000 */
[----:B-1----:R-:W1:Y:S01]  /*d190*/  S2R R4, SR_LANEID ;  /* 0x0000000000047919 */ /* 0x002e620000000000 */
[----:B------:R-:W-:Y:S01]  /*d1a0*/  VOTEU.ANY UR4, UPT, PT ;  /* 0x0000000000047886 */ /* 0x000fe200038e0100 */
[----:B------:R-:W-:Y:S01]  /*d1b0*/  IMAD.MOV.U32 R6, RZ, RZ, c[0x0][0x580] ;  /* 0x00016000ff067624 */ /* 0x000fe200078e00ff */
[----:B------:R-:W1:Y:S01]  /*d1c0*/  FLO.U32 R3, UR4 ;  /* 0x0000000400037d00 */ /* 0x000e6200080e0000 */
[----:B------:R-:W-:-:S07]  /*d1d0*/  IMAD.MOV.U32 R7, RZ, RZ, c[0x0][0x584] ;  /* 0x00016100ff077624 */ /* 0x000fce00078e00ff */
[----:B------:R-:W2:Y:S01]  /*d1e0*/  POPC R2, UR4 ;  /* 0x0000000400027d09 */ /* 0x000ea20008000000 */
[----:B-1----:R-:W-:-:S13]  /*d1f0*/  ISETP.EQ.U32.AND P0, PT, R3, R4, PT ;  /* 0x000000040300720c */ /* 0x002fda0003f02070 */
[----:B--2---:R-:W2:Y:S04]  /*d200*/  @P0 ATOMG.E.ADD.STRONG.GPU PT, R2, [R6.64], R2 ;  /* 0x00000002060209a8 */ /* 0x004ea800081ee1c6 */
[----:B------:R-:W1:Y:S04]  /*d210*/  S2R R4, SR_LTMASK ;  /* 0x0000000000047919 */ /* 0x000e680000003900 */
[----:B--2---:R1:W2:Y:S02]  /*d220*/  SHFL.IDX PT, R3, R2, R3, 0x1f ;  /* 0x00001f0302037589 */ /* 0x0042a400000e0000 */
[----:B-1----:R-:W-:-:S06]  /*d230*/  LOP3.LUT R2, R4, UR4, RZ, 0xc0, !PT ;  /* 0x0000000404027c12 */ /* 0x002fcc000f8ec0ff */
[----:B------:R-:W2:Y:S02]  /*d240*/  POPC R2, R2 ;  /* 0x0000000200027309 */ /* 0x000ea40000000000 */
[----:B--2--5:R-:W-:-:S05]  /*d250*/  IADD3 R8, R3, c[0x0][0xc], R2 ;  /* 0x0000030003087a10 */ /* 0x024fca0007ffe002 */
[----:B------:R1:W-:Y:S02]  /*d260*/  STL [R1+0x6c], R8 ;  /* 0x00006c0801007387 */ /* 0x0003e40000100800 */
.L_x_559:
[----:B-1----:R-:W-:Y:S05]  /*d270*/  BSYNC B0 ;  /* 0x0000000000007941 */ /* 0x002fea0003800000 */
.L_x_558:
[----:B------:R-:W-:Y:S01]  /*d280*/  PRMT R0, R0, 0x9910, RZ ;  /* 0x0000991000007816 */ /* 0x000fe200000000ff */
[----:B------:R-:W-:Y:S01]  /*d290*/  BSSY B1, `(.L_x_560) ;  /* 0x00001e0000017945 */ /* 0x000fe20003800000 */
[----:B-----5:R-:W-:Y:S02]  /*d2a0*/  IMAD.MOV.U32 R60, RZ, RZ, R8 ;  /* 0x000000ffff3c7224 */ /* 0x020fe400078e0008 */
[----:B------:R-:W-:-:S13]  /*d2b0*/  ISETP.NE.AND P0, PT, R0, RZ, PT ;  /* 0x000000ff0000720c */ /* 0x000fda0003f05270 */
[----:B------:R-:W-:Y:S05]  /*d2c0*/  @!P0 BRA `(.L_x_561) ;  /* 0x000012d000008947 */ /* 0x000fea0003800000 */
[----:B------:R-:W2:Y:S04]  /*d2d0*/  LDL R52, [R1+0x54] ;  /* 0x0000540001347983 */ /* 0x000ea80000100800 */
[----:B------:R-:W3:Y:S04]  /*d2e0*/  LDL R51, [R1+0x58] ;  /* 0x0000580001337983 */ /* 0x000ee80000100800 */
[----:B------:R-:W4:Y:S04]  /*d2f0*/  LDL R50, [R1+0x60] ;  /* 0x0000600001327983 */ /* 0x000f280000100800 */
[----:B------:R-:W5:Y:S01]  /*d300*/  LDL R49, [R1+0x5c] ;  /* 0x00005c0001317983 */ /* 0x000f620000100800 */
[----:B------:R-:W-:Y:S01]  /*d310*/  WARPSYNC 0xffffffff ;  /* 0xffffffff00007948 */ /* 0x000fe20003800000 */
[----:B------:R-:W-:-:S02]  /*d320*/  F2FP.BF16.PACK_AB R43, R43, R152 ;  /* 0x000000982b2b723e */ /* 0x000fc400000010ff */
[----:B------:R-:W-:Y:S01]  /*d330*/  BAR.SYNC.DEFER_BLOCKING 0x1, 0x80 ;  /* 0x0042000000007b1d */ /* 0x000fe20000010000 */
        /* <DEDUP_REMOVED lines=46> */
[----:B------:R-:W-:Y:S01]  /*d620*/  F2FP.BF16.PACK_AB R0, R95, R94 ;  /* 0x0000005e5f00723e */ /* 0x000fe200000010ff */
[----:B--2---:R1:W-:Y:S04]  /*d630*/  STS [R52+0x80], R43 ;  /* 0x0000802b34007388 */ /* 0x0043e80000000800 */
[----:B------:R1:W-:Y:S04]  /*d640*/  STS [R52+0x280], R42 ;  /* 0x0002802a34007388 */ /* 0x0003e80000000800 */
[----:B---3--:R1:W-:Y:S04]  /*d650*/  STS [R51], R40 ;  /* 0x0000002833007388 */ /* 0x0083e80000000800 */
[----:B------:R1:W-:Y:S04]  /*d660*/  STS [R51+0x200], R39 ;  /* 0x0002002733007388 */ /* 0x0003e80000000800 */
[----:B------:R1:W-:Y:S04]  /*d670*/  STS [R52+0x1080], R41 ;  /* 0x0010802934007388 */ /* 0x0003e80000000800 */
[----:B------:R1:W-:Y:S04]  /*d680*/  STS [R52+0x1280], R158 ;  /* 0x0012809e34007388 */ /* 0x0003e80000000800 */
[----:B------:R1:W-:Y:S04]  /*d690*/  STS [R51+0x1000], R38 ;  /* 0x0010002633007388 */ /* 0x0003e80000000800 */
[----:B------:R1:W-:Y:S04]  /*d6a0*/  STS [R51+0x1200], R162 ;  /* 0x001200a233007388 */ /* 0x0003e80000000800 */
[----:B----4-:R1:W-:Y:S04]  /*d6b0*/  STS [R50+0x80], R37 ;  /* 0x0000802532007388 */ /* 0x0103e80000000800 */
[----:B------:R1:W-:Y:S04]  /*d6c0*/  STS [R50+0x280], R36 ;  /* 0x0002802432007388 */ /* 0x0003e80000000800 */
[----:B-----5:R1:W-:Y:S04]  /*d6d0*/  STS [R49], R34 ;  /* 0x0000002231007388 */ /* 0x0203e80000000800 */
        /* <DEDUP_REMOVED lines=37> */
[----:B------:R-:W-:Y:S06]  /*d930*/  BAR.SYNC.DEFER_BLOCKING 0x1, 0x80 ;  /* 0x0042000000007b1d */ /* 0x000fec0000010000 */
[----:B------:R-:W-:Y:S05]  /*d940*/  BRA.CONV ~URZ, `(.L_x_562) ;  /* 0x000000737f007947 */ /* 0x000fea000b800000 */
[----:B-1----:R-:W-:Y:S01]  /*d950*/  SHF.R.S32.HI R7, RZ, 0x1f, R48 ;  /* 0x0000001fff077819 */ /* 0x002fe20000011430 */
[----:B------:R-:W-:Y:S01]  /*d960*/  IMAD.MOV.U32 R4, RZ, RZ, RZ ;  /* 0x000000ffff047224 */ /* 0x000fe200078e00ff */
[----:B------:R-:W-:Y:S01]  /*d970*/  MOV R5, 0xd9c0 ;  /* 0x0000d9c000057802 */ /* 0x000fe20000000f00 */
[----:B------:R-:W-:Y:S01]  /*d980*/  IMAD.MOV.U32 R0, RZ, RZ, 0x1f ;  /* 0x0000001fff007424 */ /* 0x000fe200078e00ff */
[----:B------:R-:W-:-:S04]  /*d990*/  LEA.HI R7, R7, R48, RZ, 0x7 ;  /* 0x0000003007077211 */ /* 0x000fc800078f38ff */
[----:B------:R-:W-:Y:S02]  /*d9a0*/  SHF.R.S32.HI R7, RZ, 0x7, R7 ;  /* 0x00000007ff077819 */ /* 0x000fe40000011407 */
[----:B------:R-:W-:Y:S05]  /*d9b0*/  CALL.REL.NOINC `($__internal_1_$__cuda_sm70_shflsync_idx_p) ;  /* 0x000021c000007944 */ /* 0x000fea0003c00000 */
.L_x_562:
[----:B-1----:R-:W2:Y:S04]  /*d9c0*/  LDL R2, [R1+0x50] ;  /* 0x0000500001027983 */ /* 0x002ea80000100800 */
[----:B------:R-:W3:Y:S04]  /*d9d0*/  LDL.LU R8, [R1+0x44] ;  /* 0x0000440001087983 */ /* 0x000ee80000300800 */
[----:B------:R-:W4:Y:S04]  /*d9e0*/  LDL.LU R15, [R1+0x48] ;  /* 0x00004800010f7983 */ /* 0x000f280000300800 */
[----:B------:R-:W2:Y:S04]  /*d9f0*/  LDL R14, [R1+0x70] ;  /* 0x00007000010e7983 */ /* 0x000ea80000100800 */
[----:B------:R-:W2:Y:S01]  /*da00*/  LDL.LU R18, [R1+0x40] ;  /* 0x0000400001127983 */ /* 0x000ea20000300800 */
[----:B------:R-:W-:-:S03]  /*da10*/  IMAD.MOV.U32 R0, RZ, RZ, 0x1 ;  /* 0x00000001ff007424 */ /* 0x000fc600078e00ff */
[----:B------:R-:W4:Y:S02]  /*da20*/  LDL R13, [R1+0x78] ;  /* 0x00007800010d7983 */ /* 0x000f240000100800 */
[----:B------:R-:W-:Y:S02]  /*da30*/  ISETP.NE.AND P1, PT, R0, c[0x0][0x4e8], PT ;  /* 0x00013a0000007a0c */ /* 0x000fe40003f25270 */
[----:B------:R-:W4:Y:S04]  /*da40*/  LDL R17, [R1+0x28] ;  /* 0x0000280001117983 */ /* 0x000f280000100800 */
[----:B------:R1:W5:Y:S04]  /*da50*/  LDL.64 R66, [R1+0x30] ;  /* 0x0000300001427983 */ /* 0x0003680000100a00 */
[----:B------:R1:W5:Y:S04]  /*da60*/  LDL R63, [R1+0x38] ;  /* 0x00003800013f7983 */ /* 0x0003680000100800 */
[----:B------:R1:W5:Y:S04]  /*da70*/  LDL R61, [R1+0x3c] ;  /* 0x00003c00013d7983 */ /* 0x0003680000100800 */
[----:B------:R1:W5:Y:S04]  /*da80*/  LDL R64, [R1+0x68] ;  /* 0x0000680001407983 */ /* 0x0003680000100800 */
[----:B------:R1:W5:Y:S04]  /*da90*/  LDL R62, [R1+0x64] ;  /* 0x00006400013e7983 */ /* 0x0003680000100800 */
[----:B------:R-:W1:Y:S01]  /*daa0*/  S2R R16, SR_TID.X ;  /* 0x0000000000107919 */ /* 0x000e620000002100 */
[----:B------:R-:W-:-:S02]  /*dab0*/  ULDC UR5, c[0x0][0x4e8] ;  /* 0x00013a0000057ab9 */ /* 0x000fc40000000800 */
[----:B------:R-:W-:Y:S02]  /*dac0*/  ULDC UR4, c[0x0][0x388] ;  /* 0x0000e20000047ab9 */ /* 0x000fe40000000800 */
[----:B------:R-:W-:Y:S01]  /*dad0*/  UIMAD UR4, UR5, UR4, URZ ;  /* 0x00000004050472a4 */ /* 0x000fe2000f8e023f */
[----:B------:R-:W1:Y:S01]  /*dae0*/  S2R R19, SR_TID.X ;  /* 0x0000000000137919 */ /* 0x000e620000002100 */
[----:B------:R-:W-:Y:S01]  /*daf0*/  BSSY B0, `(.L_x_563) ;  /* 0x0000071000007945 */ /* 0x000fe20003800000 */
[----:B---3--:R-:W-:-:S05]  /*db00*/  SHF.R.S32.HI R5, RZ, 0x1f, R8 ;  /* 0x0000001fff057819 */ /* 0x008fca0000011408 */
[----:B------:R-:W-:Y:S02]  /*db10*/  IMAD R6, R5, c[0x0][0x490], RZ ;  /* 0x0001240005067a24 */ /* 0x000fe400078e02ff */
[----:B--2---:R-:W-:-:S04]  /*db20*/  IMAD.IADD R4, R2, 0x1, R18 ;  /* 0x0000000102047824 */ /* 0x004fc800078e0212 */
[----:B------:R-:W-:Y:S01]  /*db30*/  @P1 IMAD.HI.U32 R7, R4, c[0x0][0x4ec], RZ ;  /* 0x00013b0004071a27 */ /* 0x000fe200078e00ff */
[----:B------:R-:W-:-:S03]  /*db40*/  MOV R0, R4 ;  /* 0x0000000400007202 */ /* 0x000fc60000000f00 */
[----:B------:R-:W-:Y:S01]  /*db50*/  IMAD.WIDE.U32 R2, R8, c[0x0][0x490], RZ ;  /* 0x0001240008027a25 */ /* 0x000fe200078e00ff */
[----:B------:R-:W-:-:S03]  /*db60*/  @P1 SHF.R.U32.HI R0, RZ, c[0x0][0x4f0], R7 ;  /* 0x00013c00ff001a19 */ /* 0x000fc60000011607 */
[C---:B------:R-:W-:Y:S02]  /*db70*/  IMAD R6, R8.reuse, c[0x0][0x494], R6 ;  /* 0x0001250008067a24 */ /* 0x040fe400078e0206 */
[----:B------:R-:W-:Y:S02]  /*db80*/  IMAD.MOV R7, RZ, RZ, -R0 ;  /* 0x000000ffff077224 */ /* 0x000fe400078e0a00 */
[----:B------:R-:W-:Y:S02]  /*db90*/  IMAD.IADD R3, R3, 0x1, R6 ;  /* 0x0000000103037824 */ /* 0x000fe400078e0206 */
[----:B------:R-:W-:Y:S01]  /*dba0*/  IMAD R6, R5, c[0x0][0x3e8], RZ ;  /* 0x0000fa0005067a24 */ /* 0x000fe200078e02ff */
[----:B----4-:R-:W-:Y:S01]  /*dbb0*/  SHF.R.S32.HI R5, RZ, 0x1f, R15 ;  /* 0x0000001fff057819 */ /* 0x010fe2000001140f */
[----:B------:R-:W-:Y:S02]  /*dbc0*/  IMAD R4, R7, c[0x0][0x4e8], R4 ;  /* 0x00013a0007047a24 */ /* 0x000fe400078e0204 */
[----:B------:R-:W-:-:S02]  /*dbd0*/  IMAD R10, R8, c[0x0][0x3ec], R6 ;  /* 0x0000fb00080a7a24 */ /* 0x000fc400078e0206 */
[----:B------:R-:W-:-:S04]  /*dbe0*/  IMAD.WIDE.U32 R6, R15, c[0x0][0x498], R2 ;  /* 0x000126000f067a25 */ /* 0x000fc800078e0002 */
[----:B------:R-:W-:-:S04]  /*dbf0*/  IMAD.WIDE.U32 R8, R8, c[0x0][0x3e8], RZ ;  /* 0x0000fa0008087a25 */ /* 0x000fc800078e00ff */
[C---:B------:R-:W-:Y:S01]  /*dc00*/  IMAD R11, R5.reuse, c[0x0][0x498], RZ ;  /* 0x00012600050b7a24 */ /* 0x040fe200078e02ff */
[----:B------:R-:W-:Y:S01]  /*dc10*/  IADD3 R6, P0, R0, R6, RZ ;  /* 0x0000000600067210 */ /* 0x000fe20007f1e0ff */
[----:B------:R-:W-:Y:S01]  /*dc20*/  IMAD R12, R5, c[0x0][0x3f0], RZ ;  /* 0x0000fc00050c7a24 */ /* 0x000fe200078e02ff */
[----:B------:R-:W-:Y:S01]  /*dc30*/  SHF.R.S32.HI R5, RZ, 0x1f, R0 ;  /* 0x0000001fff057819 */ /* 0x000fe20000011400 */
[----:B------:R-:W-:Y:S01]  /*dc40*/  IMAD R11, R15, c[0x0][0x49c], R11 ;  /* 0x000127000f0b7a24 */ /* 0x000fe200078e020b */
[----:B------:R-:W-:Y:S01]  /*dc50*/  IADD3 R3, R9, R10, RZ ;  /* 0x0000000a09037210 */ /* 0x000fe20007ffe0ff */
[----:B------:R-:W-:Y:S01]  /*dc60*/  IMAD.MOV.U32 R2, RZ, RZ, R8 ;  /* 0x000000ffff027224 */ /* 0x000fe200078e0008 */
[----:B------:R-:W-:Y:S02]  /*dc70*/  SHF.R.S32.HI R0, RZ, 0x1f, R4 ;  /* 0x0000001fff007819 */ /* 0x000fe40000011404 */
[----:B------:R-:W-:Y:S01]  /*dc80*/  IADD3.X R7, R5, R7, R11, P0, !PT ;  /* 0x0000000705077210 */ /* 0x000fe200007fe40b */
[----:B------:R-:W-:Y:S01]  /*dc90*/  IMAD R11, R15, c[0x0][0x3f4], R12 ;  /* 0x0000fd000f0b7a24 */ /* 0x000fe200078e020c */
[----:B------:R-:W-:Y:S01]  /*dca0*/  IADD3 R14, R14, R18, RZ ;  /* 0x000000120e0e7210 */ /* 0x000fe20007ffe0ff */
[----:B------:R-:W-:-:S02]  /*dcb0*/  IMAD R0, R0, c[0x0][0x488], RZ ;  /* 0x0001220000007a24 */ /* 0x000fc400078e02ff */
[----:B------:R-:W-:Y:S01]  /*dcc0*/  IMAD.WIDE.U32 R8, R15, c[0x0][0x3f0], R2 ;  /* 0x0000fc000f087a25 */ /* 0x000fe200078e0002 */
[----:B-1----:R-:W-:-:S03]  /*dcd0*/  SHF.R.S32.HI R15, RZ, 0x1f, R16 ;  /* 0x0000001fff0f7819 */ /* 0x002fc60000011410 */
[C---:B------:R-:W-:Y:S01]  /*dce0*/  IMAD R10, R4.reuse, c[0x0][0x48c], R0 ;  /* 0x00012300040a7a24 */ /* 0x040fe200078e0200 */
[----:B------:R-:W-:Y:S01]  /*dcf0*/  LEA.HI R15, R15, R16, RZ, 0x5 ;  /* 0x000000100f0f7211 */ /* 0x000fe200078f28ff */
[----:B------:R-:W-:-:S04]  /*dd00*/  IMAD.WIDE.U32 R2, R4, c[0x0][0x488], R6 ;  /* 0x0001220004027a25 */ /* 0x000fc800078e0006 */
[----:B------:R-:W-:Y:S01]  /*dd10*/  @P1 IMAD.HI.U32 R5, R14, c[0x0][0x4ec], RZ ;  /* 0x00013b000e051a27 */ /* 0x000fe200078e00ff */
[----:B------:R-:W-:Y:S02]  /*dd20*/  LEA R4, P0, R2, c[0x0][0x450], 0x2 ;  /* 0x0001140002047a11 */ /* 0x000fe400078010ff */
[----:B------:R-:W-:Y:S01]  /*dd30*/  LOP3.LUT R15, R15, 0xffffffe0, RZ, 0xc0, !PT ;  /* 0xffffffe00f0f7812 */ /* 0x000fe200078ec0ff */
[----:B------:R-:W-:Y:S02]  /*dd40*/  IMAD.IADD R3, R3, 0x1, R10 ;  /* 0x0000000103037824 */ /* 0x000fe400078e020a */
[----:B------:R-:W-:Y:S01]  /*dd50*/  IMAD.MOV.U32 R0, RZ, RZ, R14 ;  /* 0x000000ffff007224 */ /* 0x000fe200078e000e */
[----:B------:R-:W-:Y:S01]  /*dd60*/  @P1 SHF.R.U32.HI R0, RZ, c[0x0][0x4f0], R5 ;  /* 0x00013c00ff001a19 */ /* 0x000fe20000011605 */
[----:B------:R-:W-:Y:S01]  /*dd70*/  IMAD.IADD R15, R16, 0x1, -R15 ;  /* 0x00000001100f7824 */ /* 0x000fe200078e0a0f */
[----:B------:R-:W-:Y:S02]  /*dd80*/  LEA.HI.X R3, R2, c[0x0][0x454], R3, 0x2, P0 ;  /* 0x0001150002037a11 */ /* 0x000fe400000f1403 */
[----:B------:R-:W-:Y:S01]  /*dd90*/  SHF.R.S32.HI R5, RZ, 0x1f, R0 ;  /* 0x0000001fff057819 */ /* 0x000fe20000011400 */
[----:B------:R-:W-:Y:S01]  /*dda0*/  SHFL.IDX PT, R12, R4, RZ, 0x1c1f ;  /* 0x001c1fff040c7589 */ /* 0x000fe200000e0000 */
[----:B------:R-:W-:-:S02]  /*ddb0*/  IADD3 R2, R13, R18, RZ ;  /* 0x000000120d027210 */ /* 0x000fc40007ffe0ff */
[----:B------:R-:W-:Y:S01]  /*ddc0*/  IADD3 R7, R9, R11, RZ ;  /* 0x0000000b09077210 */ /* 0x000fe20007ffe0ff */
[----:B------:R-:W1:Y:S01]  /*ddd0*/  SHFL.IDX PT, R13, R3, RZ, 0x1c1f ;  /* 0x001c1fff030d7589 */ /* 0x000e6200000e0000 */
[----:B------:R-:W-:Y:S02]  /*dde0*/  MOV R6, R8 ;  /* 0x0000000800067202 */ /* 0x000fe40000000f00 */
[----:B------:R-:W-:Y:S01]  /*ddf0*/  LOP3.LUT P0, RZ, R15, 0x3, RZ, 0xc0, !PT ;  /* 0x000000030fff7812 */ /* 0x000fe2000780c0ff */
[----:B------:R-:W-:Y:S01]  /*de00*/  SHFL.IDX PT, R10, R4, 0x1, 0x1c1f ;  /* 0x003c1f00040a7f89 */ /* 0x000fe200000e0000 */
[----:B------:R-:W-:-:S03]  /*de10*/  IMAD R15, R5, c[0x0][0x3e0], RZ ;  /* 0x0000f800050f7a24 */ /* 0x000fc600078e02ff */
[----:B------:R-:W2:Y:S04]  /*de20*/  SHFL.IDX PT, R11, R3, 0x1, 0x1c1f ;  /* 0x003c1f00030b7f89 */ /* 0x000ea800000e0000 */
[----:B------:R-:W-:Y:S04]  /*de30*/  SHFL.IDX PT, R8, R4, 0x2, 0x1c1f ;  /* 0x005c1f0004087f89 */ /* 0x000fe800000e0000 */
[----:B------:R-:W3:Y:S04]  /*de40*/  SHFL.IDX PT, R9, R3, 0x2, 0x1c1f ;  /* 0x005c1f0003097f89 */ /* 0x000ee800000e0000 */
[----:B------:R-:W-:Y:S04]  /*de50*/  SHFL.IDX PT, R4, R4, 0x3, 0x1c1f ;  /* 0x007c1f0004047f89 */ /* 0x000fe800000e0000 */
[----:B------:R4:W1:Y:S01]  /*de60*/  SHFL.IDX PT, R5, R3, 0x3, 0x1c1f ;  /* 0x007c1f0003057f89 */ /* 0x00086200000e0000 */
[----:B------:R-:W-:-:S02]  /*de70*/  IADD3 R16, R2, 0x8, RZ ;  /* 0x0000000802107810 */ /* 0x000fc40007ffe0ff */
[----:B------:R-:W-:Y:S02]  /*de80*/  ISETP.GE.OR P3, PT, R2, UR4, P0 ;  /* 0x0000000402007c0c */ /* 0x000fe40008766670 */
[----:B------:R-:W-:Y:S01]  /*de90*/  ISETP.GE.OR P2, PT, R16, UR4, P0 ;  /* 0x0000000410007c0c */ /* 0x000fe20008746670 */
[C---:B------:R-:W-:Y:S02]  /*dea0*/  IMAD R15, R0.reuse, c[0x0][0x3e4], R15 ;  /* 0x0000f900000f7a24 */ /* 0x040fe400078e020f */
[----:B------:R-:W-:Y:S01]  /*deb0*/  IMAD.WIDE.U32 R6, R0, c[0x0][0x3e0], R6 ;  /* 0x0000f80000067a25 */ /* 0x000fe200078e0006 */
[C---:B----4-:R-:W-:Y:S02]  /*dec0*/  IADD3 R3, R2.reuse, 0x40, RZ ;  /* 0x0000004002037810 */ /* 0x050fe40007ffe0ff */
[----:B------:R-:W-:Y:S02]  /*ded0*/  IADD3 R2, R2, 0x48, RZ ;  /* 0x0000004802027810 */ /* 0x000fe40007ffe0ff */
[----:B------:R-:W-:-:S02]  /*dee0*/  ISETP.GE.OR P1, PT, R3, UR4, P0 ;  /* 0x0000000403007c0c */ /* 0x000fc40008726670 */
[----:B------:R-:W-:Y:S01]  /*def0*/  ISETP.GE.OR P0, PT, R2, UR4, P0 ;  /* 0x0000000402007c0c */ /* 0x000fe20008706670 */
[----:B------:R-:W-:Y:S01]  /*df00*/  IMAD.MOV R0, RZ, RZ, -R0 ;  /* 0x000000ffff007224 */ /* 0x000fe200078e0a00 */
[----:B------:R-:W-:Y:S01]  /*df10*/  IADD3 R3, R7, R15, RZ ;  /* 0x0000000f07037210 */ /* 0x000fe20007ffe0ff */
[----:B-1----:R-:W-:Y:S01]  /*df20*/  @!P3 ST.E [R12.64], R45 ;  /* 0x0000002d0c00b985 */ /* 0x002fe2000c101906 */
[----:B------:R-:W-:Y:S01]  /*df30*/  SHF.L.U32 R7, R17, 0x1, RZ ;  /* 0x0000000111077819 */ /* 0x000fe200000006ff */
[----:B------:R-:W-:Y:S02]  /*df40*/  IMAD R0, R0, c[0x0][0x4e8], R14 ;  /* 0x00013a0000007a24 */ /* 0x000fe400078e020e */
[----:B--2---:R-:W-:Y:S01]  /*df50*/  @!P2 ST.E [R10.64], R46 ;  /* 0x0000002e0a00a985 */ /* 0x004fe2000c101906 */
[----:B------:R-:W-:-:S03]  /*df60*/  IMAD.MOV.U32 R2, RZ, RZ, R6 ;  /* 0x000000ffff027224 */ /* 0x000fc600078e0006 */
[----:B---3--:R-:W-:Y:S01]  /*df70*/  @!P1 ST.E [R8.64], R47 ;  /* 0x0000002f08009985 */ /* 0x008fe2000c101906 */
[----:B------:R-:W-:-:S03]  /*df80*/  SHF.R.S32.HI R6, RZ, 0x1f, R0 ;  /* 0x0000001fff067819 */ /* 0x000fc60000011400 */
[----:B------:R1:W-:Y:S04]  /*df90*/  @!P0 ST.E [R4.64], R44 ;  /* 0x0000002c04008985 */ /* 0x0003e8000c101906 */
[----:B------:R2:W3:Y:S04]  /*dfa0*/  LDS.128 R32, [R7+0x880] ;  /* 0x0008800007207984 */ /* 0x0004e80000000c00 */
[----:B------:R2:W4:Y:S04]  /*dfb0*/  LDS.128 R44, [R7+0x1080] ;  /* 0x00108000072c7984 */ /* 0x0005280000000c00 */
[----:B------:R2:W2:Y:S04]  /*dfc0*/  LDS.128 R52, [R7+0x1880] ;  /* 0x0018800007347984 */ /* 0x0004a80000000c00 */
[----:B------:R1:W2:Y:S04]  /*dfd0*/  LDS.128 R28, [R7+0x2880] ;  /* 0x00288000071c7984 */ /* 0x0002a80000000c00 */
[----:B------:R2:W2:Y:S04]  /*dfe0*/  LDS.128 R40, [R7+0x3080] ;  /* 0x0030800007287984 */ /* 0x0004a80000000c00 */
[----:B------:R2:W2:Y:S04]  /*dff0*/  LDS.128 R48, [R7+0x3880] ;  /* 0x0038800007307984 */ /* 0x0004a80000000c00 */
[----:B------:R2:W2:Y:S04]  /*e000*/  LDS.128 R24, [R7+0x4880] ;  /* 0x0048800007187984 */ /* 0x0004a80000000c00 */
[----:B------:R2:W2:Y:S04]  /*e010*/  LDS.128 R36, [R7+0x5080] ;  /* 0x0050800007247984 */ /* 0x0004a80000000c00 */
[----:B------:R2:W2:Y:S01]  /*e020*/  LDS.128 R56, [R7+0x5880] ;  /* 0x0058800007387984 */ /* 0x0004a20000000c00 */
[----:B------:R-:W-:Y:S01]  /*e030*/  SHF.R.S32.HI R17, RZ, 0x1f, R19 ;  /* 0x0000001fff117819 */ /* 0x000fe20000011413 */
[----:B------:R-:W-:-:S03]  /*e040*/  IMAD R6, R6, c[0x0][0x3d8], RZ ;  /* 0x0000f60006067a24 */ /* 0x000fc600078e02ff */
[----:B------:R-:W-:Y:S01]  /*e050*/  LEA.HI R17, R17, R19, RZ, 0x2 ;  /* 0x0000001311117211 */ /* 0x000fe200078f10ff */
[C---:B-1----:R-:W-:Y:S02]  /*e060*/  IMAD R4, R0.reuse, c[0x0][0x3dc], R6 ;  /* 0x0000f70000047a24 */ /* 0x042fe400078e0206 */
[----:B------:R-:W-:Y:S01]  /*e070*/  IMAD.WIDE.U32 R2, R0, c[0x0][0x3d8], R2 ;  /* 0x0000f60000027a25 */ /* 0x000fe200078e0002 */
[----:B------:R-:W-:-:S03]  /*e080*/  SHF.R.S32.HI R17, RZ, 0x2, R17 ;  /* 0x00000002ff117819 */ /* 0x000fc60000011411 */
[----:B------:R-:W-:Y:S01]  /*e090*/  IMAD.IADD R3, R3, 0x1, R4 ;  /* 0x0000000103037824 */ /* 0x000fe200078e0204 */
[C---:B------:R-:W-:Y:S02]  /*e0a0*/  LEA R11, P0, R2.reuse, c[0x0][0x380], 0x1 ;  /* 0x0000e000020b7a11 */ /* 0x040fe400078008ff */
[----:B------:R-:W-:Y:S02]  /*e0b0*/  IADD3 R10, R17, R18, RZ ;  /* 0x00000012110a7210 */ /* 0x000fe40007ffe0ff */
[----:B------:R-:W-:Y:S02]  /*e0c0*/  LEA.HI.X R3, R2, c[0x0][0x384], R3, 0x1, P0 ;  /* 0x0000e10002037a11 */ /* 0x000fe400000f0c03 */
[----:B------:R-:W-:Y:S01]  /*e0d0*/  ISETP.GE.AND P0, PT, R10, UR4, PT ;  /* 0x000000040a007c0c */ /* 0x000fe2000bf06270 */
[----:B------:R1:W1:Y:S04]  /*e0e0*/  SHFL.IDX PT, R0, R11, RZ, 0x1c1f ;  /* 0x001c1fff0b007589 */ /* 0x00026800000e0000 */
[----:B------:R1:W1:Y:S08]  /*e0f0*/  SHFL.IDX PT, R2, R3, RZ, 0x1c1f ;  /* 0x001c1fff03027589 */ /* 0x00027000000e0000 */
[----:B------:R-:W-:Y:S05]  /*e100*/  @P0 BRA `(.L_x_564) ;  /* 0x000000f000000947 */ /* 0x000fea0003800000 */
[----:B---34-:R-:W3:Y:S01]  /*e110*/  LDS.128 R20, [R7+0x80] ;  /* 0x0000800007147984 */ /* 0x018ee20000000c00 */
[----:B-----5:R-:W-:-:S02]  /*e120*/  ISETP.GE.AND P5, PT, R66, c[0x0][0x3c8], PT ;  /* 0x0000f20042007a0c */ /* 0x020fc40003fa6270 */
[----:B------:R-:W-:Y:S01]  /*e130*/  ISETP.GE.AND P4, PT, R63, c[0x0][0x3c8], PT ;  /* 0x0000f2003f007a0c */ /* 0x000fe20003f86270 */
[----:B------:R-:W4:Y:S01]  /*e140*/  LDS.128 R16, [R7+0x2080] ;  /* 0x0020800007107984 */ /* 0x000f220000000c00 */
[----:B------:R-:W-:-:S03]  /*e150*/  ISETP.GE.AND P3, PT, R61, c[0x0][0x3c8], PT ;  /* 0x0000f2003d007a0c */ /* 0x000fc60003f66270 */
[----:B------:R2:W1:Y:S06]  /*e160*/  LDS.128 R12, [R7+0x4080] ;  /* 0x00408000070c7984 */ /* 0x00046c0000000c00 */
[-C--:B-1----:R-:W-:Y:S02]  /*e170*/  @!P5 LEA R8, P2, R66, R0.reuse, 0x1 ;  /* 0x000000004208d211 */ /* 0x082fe400078408ff */
[-C--:B------:R-:W-:Y:S02]  /*e180*/  @!P4 LEA R6, P1, R63, R0.reuse, 0x1 ;  /* 0x000000003f06c211 */ /* 0x080fe400078208ff */
[----:B------:R-:W-:-:S02]  /*e190*/  @!P3 LEA R4, P0, R61, R0, 0x1 ;  /* 0x000000003d04b211 */ /* 0x000fc400078008ff */
[-C--:B------:R-:W-:Y:S02]  /*e1a0*/  @!P5 LEA.HI.X R9, R66, R2.reuse, R67, 0x1, P2 ;  /* 0x000000024209d211 */ /* 0x080fe400010f0c43 */
[-C--:B------:R-:W-:Y:S02]  /*e1b0*/  @!P3 LEA.HI.X R5, R61, R2.reuse, R62, 0x1, P0 ;  /* 0x000000023d05b211 */ /* 0x080fe400000f0c3e */
[----:B--2---:R-:W-:Y:S01]  /*e1c0*/  @!P4 LEA.HI.X R7, R63, R2, R64, 0x1, P1 ;  /* 0x000000023f07c211 */ /* 0x004fe200008f0c40 */
[----:B---3--:R1:W-:Y:S04]  /*e1d0*/  @!P5 ST.E.128 [R8.64], R20 ;  /* 0x000000140800d985 */ /* 0x0083e8000c101d06 */
[----:B----4-:R1:W-:Y:S04]  /*e1e0*/  @!P4 ST.E.128 [R6.64], R16 ;  /* 0x000000100600c985 */ /* 0x0103e8000c101d06 */
[----:B------:R1:W-:Y:S02]  /*e1f0*/  @!P3 ST.E.128 [R4.64], R12 ;  /* 0x0000000c0400b985 */ /* 0x0003e4000c101d06 */
.L_x_564:
[----:B---34-:R-:W-:Y:S05]  /*e200*/  BSYNC B0 ;  /* 0x0000000000007941 */ /* 0x018fea0003800000 */
.L_x_563:
[----:B-1----:R-:W-:Y:S01]  /*e210*/  IADD3 R4, R10, 0x20, RZ ;  /* 0x000000200a047810 */ /* 0x002fe20007ffe0ff */
[----:B------:R1:W3:Y:S01]  /*e220*/  SHFL.IDX PT, R2, R3, 0x1, 0x1c1f ;  /* 0x003c1f0003027f89 */ /* 0x0002e200000e0000 */
[----:B------:R-:W-:Y:S02]  /*e230*/  BSSY B0, `(.L_x_565) ;  /* 0x0000010000007945 */ /* 0x000fe40003800000 */
[----:B------:R-:W-:Y:S01]  /*e240*/  ISETP.GE.AND P0, PT, R4, UR4, PT ;  /* 0x0000000404007c0c */ /* 0x000fe2000bf06270 */
[----:B------:R1:W4:-:S12]  /*e250*/  SHFL.IDX PT, R0, R11, 0x1, 0x1c1f ;  /* 0x003c1f000b007f89 */ /* 0x00031800000e0000 */
[----:B------:R-:W-:Y:S05]  /*e260*/  @P0 BRA `(.L_x_566) ;  /* 0x000000c000000947 */ /* 0x000fea0003800000 */
[----:B-----5:R-:W-:Y:S02]  /*e270*/  ISETP.GE.AND P2, PT, R66, c[0x0][0x3c8], PT ;  /* 0x0000f20042007a0c */ /* 0x020fe40003f46270 */
[----:B------:R-:W-:Y:S02]  /*e280*/  ISETP.GE.AND P1, PT, R63, c[0x0][0x3c8], PT ;  /* 0x0000f2003f007a0c */ /* 0x000fe40003f26270 */
[----:B------:R-:W-:-:S09]  /*e290*/  ISETP.GE.AND P0, PT, R61, c[0x0][0x3c8], PT ;  /* 0x0000f2003d007a0c */ /* 0x000fd20003f06270 */
[CC--:B----4-:R-:W-:Y:S02]  /*e2a0*/  @!P2 LEA R8, P5, R66.reuse, R0.reuse, 0x1 ;  /* 0x000000004208a211 */ /* 0x0d0fe400078a08ff */
[-C--:B------:R-:W-:Y:S02]  /*e2b0*/  @!P1 LEA R6, P4, R63, R0.reuse, 0x1 ;  /* 0x000000003f069211 */ /* 0x080fe400078808ff */
[----:B------:R-:W-:Y:S02]  /*e2c0*/  @!P0 LEA R4, P3, R61, R0, 0x1 ;  /* 0x000000003d048211 */ /* 0x000fe400078608ff */
[-C--:B---3--:R-:W-:Y:S02]  /*e2d0*/  @!P2 LEA.HI.X R9, R66, R2.reuse, R67, 0x1, P5 ;  /* 0x000000024209a211 */ /* 0x088fe400028f0c43 */
[-C--:B--2---:R-:W-:Y:S02]  /*e2e0*/  @!P1 LEA.HI.X R7, R63, R2.reuse, R64, 0x1, P4 ;  /* 0x000000023f079211 */ /* 0x084fe400020f0c40 */
[----:B------:R-:W-:Y:S01]  /*e2f0*/  @!P0 LEA.HI.X R5, R61, R2, R62, 0x1, P3 ;  /* 0x000000023d058211 */ /* 0x000fe200018f0c3e */
[----:B------:R2:W-:Y:S04]  /*e300*/  @!P2 ST.E.128 [R8.64], R32 ;  /* 0x000000200800a985 */ /* 0x0005e8000c101d06 */
[----:B------:R2:W-:Y:S04]  /*e310*/  @!P1 ST.E.128 [R6.64], R28 ;  /* 0x0000001c06009985 */ /* 0x0005e8000c101d06 */
[----:B------:R2:W-:Y:S02]  /*e320*/  @!P0 ST.E.128 [R4.64], R24 ;  /* 0x0000001804008985 */ /* 0x0005e4000c101d06 */
.L_x_566:
[----:B------:R-:W-:Y:S05]  /*e330*/  BSYNC B0 ;  /* 0x0000000000007941 */ /* 0x000fea0003800000 */
.L_x_565:
[----:B--2---:R-:W-:Y:S01]  /*e340*/  IADD3 R4, R10, 0x40, RZ ;  /* 0x000000400a047810 */ /* 0x004fe20007ffe0ff */
[----:B---3--:R2:W3:Y:S01]  /*e350*/  SHFL.IDX PT, R2, R3, 0x2, 0x1c1f ;  /* 0x005c1f0003027f89 */ /* 0x0084e200000e0000 */
[----:B------:R-:W-:Y:S02]  /*e360*/  BSSY B0, `(.L_x_567) ;  /* 0x0000010000007945 */ /* 0x000fe40003800000 */
[----:B------:R-:W-:Y:S01]  /*e370*/  ISETP.GE.AND P0, PT, R4, UR4, PT ;  /* 0x0000000404007c0c */ /* 0x000fe2000bf06270 */
[----:B----4-:R2:W4:-:S12]  /*e380*/  SHFL.IDX PT, R0, R11, 0x2, 0x1c1f ;  /* 0x005c1f000b007f89 */ /* 0x01051800000e0000 */
        /* <DEDUP_REMOVED lines=8> */
[-C--:B------:R-:W-:Y:S02]  /*e410*/  @!P1 LEA.HI.X R7, R63, R2.reuse, R64, 0x1, P4 ;  /* 0x000000023f079211 */ /* 0x080fe400020f0c40 */
[----:B------:R-:W-:Y:S01]  /*e420*/  @!P0 LEA.HI.X R5, R61, R2, R62, 0x1, P3 ;  /* 0x000000023d058211 */ /* 0x000fe200018f0c3e */
[----:B------:R3:W-:Y:S04]  /*e430*/  @!P2 ST.E.128 [R8.64], R44 ;  /* 0x0000002c0800a985 */ /* 0x0007e8000c101d06 */
[----:B------:R3:W-:Y:S04]  /*e440*/  @!P1 ST.E.128 [R6.64], R40 ;  /* 0x0000002806009985 */ /* 0x0007e8000c101d06 */
[----:B------:R3:W-:Y:S02]  /*e450*/  @!P0 ST.E.128 [R4.64], R36 ;  /* 0x0000002404008985 */ /* 0x0007e4000c101d06 */
.L_x_568:
[----:B------:R-:W-:Y:S05]  /*e460*/  BSYNC B0 ;  /* 0x0000000000007941 */ /* 0x000fea0003800000 */
.L_x_567:
[----:B---3--:R3:W1:Y:S04]  /*e470*/  SHFL.IDX PT, R2, R3, 0x3, 0x1c1f ;  /* 0x007c1f0003027f89 */ /* 0x00866800000e0000 */
[----:B----4-:R4:W2:Y:S02]  /*e480*/  SHFL.IDX PT, R0, R11, 0x3, 0x1c1f ;  /* 0x007c1f000b007f89 */ /* 0x0108a400000e0000 */
[----:B-123--:R-:W-:-:S04]  /*e490*/  IADD3 R3, R10, 0x60, RZ ;  /* 0x000000600a037810 */ /* 0x00efc80007ffe0ff */
[----:B------:R-:W-:-:S13]  /*e4a0*/  ISETP.GE.AND P0, PT, R3, UR4, PT ;  /* 0x0000000403007c0c */ /* 0x000fda000bf06270 */
[----:B------:R-:W-:Y:S05]  /*e4b0*/  @P0 BRA `(.L_x_569) ;  /* 0x00000bd000000947 */ /* 0x000fea0003800000 */
[----:B----45:R-:W-:Y:S02]  /*e4c0*/  ISETP.GE.AND P1, PT, R66, c[0x0][0x3c8], PT ;  /* 0x0000f20042007a0c */ /* 0x030fe40003f26270 */
[----:B------:R-:W-:-:S11]  /*e4d0*/  ISETP.GE.AND P0, PT, R63, c[0x0][0x3c8], PT ;  /* 0x0000f2003f007a0c */ /* 0x000fd60003f06270 */
[CC--:B------:R-:W-:Y:S02]  /*e4e0*/  @!P1 LEA R6, P3, R66.reuse, R0.reuse, 0x1 ;  /* 0x0000000042069211 */ /* 0x0c0fe400078608ff */
[C---:B------:R-:W-:Y:S02]  /*e4f0*/  @!P0 LEA R4, P2, R63.reuse, R0, 0x1 ;  /* 0x000000003f048211 */ /* 0x040fe400078408ff */
[-C--:B------:R-:W-:Y:S02]  /*e500*/  @!P1 LEA.HI.X R7, R66, R2.reuse, R67, 0x1, P3 ;  /* 0x0000000242079211 */ /* 0x080fe400018f0c43 */
[----:B------:R-:W-:-:S03]  /*e510*/  @!P0 LEA.HI.X R5, R63, R2, R64, 0x1, P2 ;  /* 0x000000023f058211 */ /* 0x000fc600010f0c40 */
[----:B------:R1:W-:Y:S04]  /*e520*/  @!P1 ST.E.128 [R6.64], R52 ;  /* 0x0000003406009985 */ /* 0x0003e8000c101d06 */
[----:B------:R1:W-:Y:S01]  /*e530*/  @!P0 ST.E.128 [R4.64], R48 ;  /* 0x0000003004008985 */ /* 0x0003e2000c101d06 */
[----:B------:R-:W-:-:S13]  /*e540*/  ISETP.GE.AND P0, PT, R61, c[0x0][0x3c8], PT ;  /* 0x0000f2003d007a0c */ /* 0x000fda0003f06270 */
[----:B------:R-:W-:Y:S05]  /*e550*/  @P0 BRA `(.L_x_569) ;  /* 0x00000b3000000947 */ /* 0x000fea0003800000 */
[----:B-1----:R-:W-:-:S04]  /*e560*/  LEA R4, P0, R61, R0, 0x1 ;  /* 0x000000003d047211 */ /* 0x002fc800078008ff */
[----:B------:R-:W-:-:S05]  /*e570*/  LEA.HI.X R5, R61, R2, R62, 0x1, P0 ;  /* 0x000000023d057211 */ /* 0x000fca00000f0c3e */
[----:B------:R1:W-:Y:S01]  /*e580*/  ST.E.128 [R4.64], R56 ;  /* 0x0000003804007985 */ /* 0x0003e2000c101d06 */
[----:B------:R-:W-:Y:S05]  /*e590*/  BRA `(.L_x_569) ;  /* 0x00000af000007947 */ /* 0x000fea0003800000 */
.L_x_561:
[----:B------:R-:W2:Y:S04]  /*e5a0*/  LDL R0, [R1+0x40] ;  /* 0x0000400001007983 */ /* 0x000ea80000100800 */
[----:B------:R-:W3:Y:S04]  /*e5b0*/  LDL R14, [R1+0x44] ;  /* 0x00004400010e7983 */ /* 0x000ee80000100800 */
[----:B------:R-:W4:Y:S01]  /*e5c0*/  LDL R13, [R1+0x48] ;  /* 0x00004800010d7983 */ /* 0x000f220000100800 */
[----:B------:R-:W-:Y:S03]  /*e5d0*/  BSSY B0, `(.L_x_570) ;  /* 0x0000025000007945 */ /* 0x000fe60003800000 */
[----:B------:R-:W1:Y:S02]  /*e5e0*/  S2R R11, SR_TID.X ;  /* 0x00000000000b7919 */ /* 0x000e640000002100 */
[----:B-1----:R-:W-:Y:S01]  /*e5f0*/  ISETP.GE.AND P0, PT, R11, 0x80, PT ;  /* 0x000000800b00780c */ /* 0x002fe20003f06270 */
[----:B--2---:R-:W-:Y:S01]  /*e600*/  IMAD.MOV.U32 R12, RZ, RZ, R0 ;  /* 0x000000ffff0c7224 */ /* 0x004fe200078e0000 */
[----:B---3--:R-:W-:-:S02]  /*e610*/  SHF.R.S32.HI R8, RZ, 0x1f, R14 ;  /* 0x0000001fff087819 */ /* 0x008fc4000001140e */
[----:B----4-:R-:W-:-:S09]  /*e620*/  SHF.R.S32.HI R10, RZ, 0x1f, R13 ;  /* 0x0000001fff0a7819 */ /* 0x010fd2000001140d */
[----:B------:R-:W-:Y:S05]  /*e630*/  @P0 BRA `(.L_x_571) ;  /* 0x000001e000000947 */ /* 0x000fea0003800000 */
[----:B------:R-:W-:Y:S02]  /*e640*/  MOV R2, c[0x0][0x4e8] ;  /* 0x00013a0000027a02 */ /* 0x000fe40000000f00 */
[----:B------:R-:W-:-:S03]  /*e650*/  IADD3 R6, R12, R11, RZ ;  /* 0x0000000b0c067210 */ /* 0x000fc60007ffe0ff */
[----:B------:R-:W-:-:S05]  /*e660*/  IMAD R0, R2, c[0x0][0x388], RZ ;  /* 0x0000e20002007a24 */ /* 0x000fca00078e02ff */
[----:B------:R-:W-:-:S13]  /*e670*/  ISETP.GE.AND P0, PT, R6, R0, PT ;  /* 0x000000000600720c */ /* 0x000fda0003f06270 */
[----:B------:R-:W-:Y:S05]  /*e680*/  @P0 BRA `(.L_x_571) ;  /* 0x0000019000000947 */ /* 0x000fea0003800000 */
[----:B------:R-:W-:Y:S01]  /*e690*/  ISETP.NE.AND P0, PT, R2, 0x1, PT ;  /* 0x000000010200780c */ /* 0x000fe20003f05270 */
[----:B------:R-:W-:Y:S01]  /*e6a0*/  IMAD R4, R8, c[0x0][0x490], RZ ;  /* 0x0001240008047a24 */ /* 0x000fe200078e02ff */
[----:B------:R-:W-:Y:S01]  /*e6b0*/  MOV R0, R6 ;  /* 0x0000000600007202 */ /* 0x000fe20000000f00 */
[----:B------:R-:W-:-:S04]  /*e6c0*/  IMAD.WIDE.U32 R2, R14, c[0x0][0x490], RZ ;  /* 0x000124000e027a25 */ /* 0x000fc800078e00ff */
[----:B------:R-:W-:Y:S02]  /*e6d0*/  IMAD R4, R14, c[0x0][0x494], R4 ;  /* 0x000125000e047a24 */ /* 0x000fe400078e0204 */
[----:B------:R-:W-:-:S03]  /*e6e0*/  IMAD R9, R10, c[0x0][0x498], RZ ;  /* 0x000126000a097a24 */ /* 0x000fc600078e02ff */
[----:B------:R-:W-:Y:S01]  /*e6f0*/  IADD3 R3, R3, R4, RZ ;  /* 0x0000000403037210 */ /* 0x000fe20007ffe0ff */
[----:B------:R-:W-:-:S05]  /*e700*/  @P0 IMAD.HI.U32 R5, R6, c[0x0][0x4ec], RZ ;  /* 0x00013b0006050a27 */ /* 0x000fca00078e00ff */
[----:B------:R-:W-:Y:S01]  /*e710*/  @P0 SHF.R.U32.HI R0, RZ, c[0x0][0x4f0], R5 ;  /* 0x00013c00ff000a19 */ /* 0x000fe20000011605 */
[----:B------:R-:W-:-:S03]  /*e720*/  IMAD.WIDE.U32 R4, R13, c[0x0][0x498], R2 ;  /* 0x000126000d047a25 */ /* 0x000fc600078e0002 */
[C---:B------:R-:W-:Y:S01]  /*e730*/  IADD3 R7, -R0.reuse, RZ, RZ ;  /* 0x000000ff00077210 */ /* 0x040fe20007ffe1ff */
[----:B------:R-:W-:Y:S01]  /*e740*/  IMAD R3, R13, c[0x0][0x49c], R9 ;  /* 0x000127000d037a24 */ /* 0x000fe200078e0209 */
[----:B------:R-:W-:-:S03]  /*e750*/  IADD3 R4, P0, R0, R4, RZ ;  /* 0x0000000400047210 */ /* 0x000fc60007f1e0ff */
[----:B------:R-:W-:Y:S01]  /*e760*/  IMAD R2, R7, c[0x0][0x4e8], R6 ;  /* 0x00013a0007027a24 */ /* 0x000fe200078e0206 */
[----:B------:R-:W-:-:S04]  /*e770*/  SHF.R.S32.HI R6, RZ, 0x1f, R0 ;  /* 0x0000001fff067819 */ /* 0x000fc80000011400 */
[----:B------:R-:W-:Y:S02]  /*e780*/  SHF.R.S32.HI R0, RZ, 0x1f, R2 ;  /* 0x0000001fff007819 */ /* 0x000fe40000011402 */
[----:B------:R-:W-:-:S03]  /*e790*/  IADD3.X R5, R6, R5, R3, P0, !PT ;  /* 0x0000000506057210 */ /* 0x000fc600007fe403 */
[----:B------:R-:W-:-:S04]  /*e7a0*/  IMAD R0, R0, c[0x0][0x488], RZ ;  /* 0x0001220000007a24 */ /* 0x000fc800078e02ff */
[C---:B------:R-:W-:Y:S02]  /*e7b0*/  IMAD R0, R2.reuse, c[0x0][0x48c], R0 ;  /* 0x0001230002007a24 */ /* 0x040fe400078e0200 */
[----:B------:R-:W-:-:S05]  /*e7c0*/  IMAD.WIDE.U32 R2, R2, c[0x0][0x488], R4 ;  /* 0x0001220002027a25 */ /* 0x000fca00078e0004 */
[----:B------:R-:W-:Y:S02]  /*e7d0*/  IADD3 R0, R3, R0, RZ ;  /* 0x0000000003007210 */ /* 0x000fe40007ffe0ff */
[----:B------:R-:W-:-:S04]  /*e7e0*/  LEA R4, P0, R2, c[0x0][0x450], 0x2 ;  /* 0x0001140002047a11 */ /* 0x000fc800078010ff */
[----:B------:R-:W-:Y:S02]  /*e7f0*/  LEA.HI.X R5, R2, c[0x0][0x454], R0, 0x2, P0 ;  /* 0x0001150002057a11 */ /* 0x000fe400000f1400 */
[----:B------:R-:W-:-:S05]  /*e800*/  MOV R0, 0xff800000 ;  /* 0xff80000000007802 */ /* 0x000fca0000000f00 */
[----:B------:R1:W-:Y:S02]  /*e810*/  STG.E [R4.64], R0 ;  /* 0x0000000004007986 */ /* 0x0003e4000c101906 */
.L_x_571:
[----:B------:R-:W-:Y:S05]  /*e820*/  BSYNC B0 ;  /* 0x0000000000007941 */ /* 0x000fea0003800000 */
.L_x_570:
[----:B------:R-:W2:Y:S01]  /*e830*/  LDL R2, [R1+0x70] ;  /* 0x0000700001027983 */ /* 0x000ea20000100800 */
[----:B-1----:R-:W-:Y:S01]  /*e840*/  MOV R0, c[0x0][0x4e8] ;  /* 0x00013a0000007a02 */ /* 0x002fe20000000f00 */
[----:B------:R-:W-:Y:S01]  /*e850*/  IMAD R6, R10, c[0x0][0x3f0], RZ ;  /* 0x0000fc000a067a24 */ /* 0x000fe200078e02ff */
[----:B------:R-:W-:Y:S02]  /*e860*/  SHF.R.S32.HI R9, RZ, 0x1f, R11 ;  /* 0x0000001fff097819 */ /* 0x000fe4000001140b */
[----:B------:R-:W-:Y:S01]  /*e870*/  ISETP.NE.AND P0, PT, R0, 0x1, PT ;  /* 0x000000010000780c */ /* 0x000fe20003f05270 */
[----:B------:R-:W-:Y:S01]  /*e880*/  IMAD R0, R8, c[0x0][0x3e8], RZ ;  /* 0x0000fa0008007a24 */ /* 0x000fe200078e02ff */
[----:B------:R-:W-:Y:S01]  /*e890*/  LEA.HI R9, R9, R11, RZ, 0x2 ;  /* 0x0000000b09097211 */ /* 0x000fe200078f10ff */
[----:B------:R-:W-:Y:S02]  /*e8a0*/  IMAD R8, R13, c[0x0][0x3f4], R6 ;  /* 0x0000fd000d087a24 */ /* 0x000fe400078e0206 */
[----:B------:R-:W-:Y:S01]  /*e8b0*/  IMAD R5, R14, c[0x0][0x3ec], R0 ;  /* 0x0000fb000e057a24 */ /* 0x000fe200078e0200 */
[----:B------:R-:W-:-:S04]  /*e8c0*/  SHF.R.S32.HI R9, RZ, 0x2, R9 ;  /* 0x00000002ff097819 */ /* 0x000fc80000011409 */
[-C--:B------:R-:W-:Y:S02]  /*e8d0*/  IADD3 R10, R9, R12.reuse, RZ ;  /* 0x0000000c090a7210 */ /* 0x080fe40007ffe0ff */
[----:B--2---:R-:W-:Y:S01]  /*e8e0*/  IADD3 R4, R2, R12, RZ ;  /* 0x0000000c02047210 */ /* 0x004fe20007ffe0ff */
[----:B------:R-:W-:-:S03]  /*e8f0*/  IMAD.WIDE.U32 R2, R14, c[0x0][0x3e8], RZ ;  /* 0x0000fa000e027a25 */ /* 0x000fc600078e00ff */
[----:B------:R-:W-:Y:S01]  /*e900*/  MOV R0, R4 ;  /* 0x0000000400007202 */ /* 0x000fe20000000f00 */
[----:B------:R-:W-:-:S04]  /*e910*/  @P0 IMAD.HI.U32 R7, R4, c[0x0][0x4ec], RZ ;  /* 0x00013b0004070a27 */ /* 0x000fc800078e00ff */
[----:B------:R-:W-:Y:S01]  /*e920*/  IMAD.IADD R3, R3, 0x1, R5 ;  /* 0x0000000103037824 */ /* 0x000fe200078e0205 */
[----:B------:R-:W-:-:S03]  /*e930*/  @P0 SHF.R.U32.HI R0, RZ, c[0x0][0x4f0], R7 ;  /* 0x00013c00ff000a19 */ /* 0x000fc60000011607 */
[----:B------:R-:W-:Y:S01]  /*e940*/  IMAD.WIDE.U32 R2, R13, c[0x0][0x3f0], R2 ;  /* 0x0000fc000d027a25 */ /* 0x000fe200078e0002 */
[----:B------:R-:W-:Y:S02]  /*e950*/  SHF.R.S32.HI R6, RZ, 0x1f, R0 ;  /* 0x0000001fff067819 */ /* 0x000fe40000011400 */
[----:B------:R-:W-:Y:S02]  /*e960*/  IADD3 R5, -R0, RZ, RZ ;  /* 0x000000ff00057210 */ /* 0x000fe40007ffe1ff */
[----:B------:R-:W-:Y:S01]  /*e970*/  IADD3 R3, R3, R8, RZ ;  /* 0x0000000803037210 */ /* 0x000fe20007ffe0ff */
[----:B------:R-:W-:Y:S02]  /*e980*/  IMAD R6, R6, c[0x0][0x3e0], RZ ;  /* 0x0000f80006067a24 */ /* 0x000fe400078e02ff */
[----:B------:R-:W-:Y:S02]  /*e990*/  IMAD R4, R5, c[0x0][0x4e8], R4 ;  /* 0x00013a0005047a24 */ /* 0x000fe400078e0204 */
[----:B------:R-:W-:-:S02]  /*e9a0*/  IMAD R5, R0, c[0x0][0x3e4], R6 ;  /* 0x0000f90000057a24 */ /* 0x000fc400078e0206 */
[----:B------:R-:W-:Y:S01]  /*e9b0*/  IMAD.WIDE.U32 R2, R0, c[0x0][0x3e0], R2 ;  /* 0x0000f80000027a25 */ /* 0x000fe200078e0002 */
[----:B------:R-:W-:-:S03]  /*e9c0*/  SHF.R.S32.HI R0, RZ, 0x1f, R4 ;  /* 0x0000001fff007819 */ /* 0x000fc60000011404 */
[----:B------:R-:W-:Y:S02]  /*e9d0*/  IMAD.IADD R3, R3, 0x1, R5 ;  /* 0x0000000103037824 */ /* 0x000fe400078e0205 */
[----:B------:R-:W-:Y:S02]  /*e9e0*/  IMAD R0, R0, c[0x0][0x3d8], RZ ;  /* 0x0000f60000007a24 */ /* 0x000fe400078e02ff */
[----:B------:R-:W-:-:S04]  /*e9f0*/  IMAD.WIDE.U32 R2, R4, c[0x0][0x3d8], R2 ;  /* 0x0000f60004027a25 */ /* 0x000fc800078e0002 */
[----:B------:R-:W-:Y:S01]  /*ea00*/  IMAD R4, R4, c[0x0][0x3dc], R0 ;  /* 0x0000f70004047a24 */ /* 0x000fe200078e0200 */
[----:B------:R-:W-:-:S04]  /*ea10*/  LEA R11, P0, R2, c[0x0][0x380], 0x1 ;  /* 0x0000e000020b7a11 */ /* 0x000fc800078008ff */
[----:B------:R-:W-:-:S04]  /*ea20*/  IADD3 R3, R3, R4, RZ ;  /* 0x0000000403037210 */ /* 0x000fc80007ffe0ff */
[----:B------:R-:W-:Y:S01]  /*ea30*/  LEA.HI.X R3, R2, c[0x0][0x384], R3, 0x1, P0 ;  /* 0x0000e10002037a11 */ /* 0x000fe200000f0c03 */
[----:B------:R-:W-:Y:S05]  /*ea40*/  BRA.DIV ~URZ, `(.L_x_572) ;  /* 0x00000d727f007947 */ /* 0x000fea000b800000 */
[----:B------:R1:W2:Y:S02]  /*ea50*/  SHFL.IDX PT, R2, R3, RZ, 0x1c1f ;  /* 0x001c1fff03027589 */ /* 0x0002a400000e0000 */
.L_x_596:
[----:B------:R-:W-:Y:S05]  /*ea60*/  BRA.DIV ~URZ, `(.L_x_573) ;  /* 0x00000dc27f007947 */ /* 0x000fea000b800000 */
[----:B------:R3:W4:Y:S02]  /*ea70*/  SHFL.IDX PT, R0, R11, RZ, 0x1c1f ;  /* 0x001c1fff0b007589 */ /* 0x00072400000e0000 */
.L_x_597:
[----:B------:R-:W-:Y:S01]  /*ea80*/  MOV R12, c[0x0][0x4e8] ;  /* 0x00013a00000c7a02 */ /* 0x000fe20000000f00 */
[----:B------:R-:W-:Y:S04]  /*ea90*/  BSSY B0, `(.L_x_574) ;  /* 0x0000015000007945 */ /* 0x000fe80003800000 */
[----:B------:R-:W-:-:S05]  /*eaa0*/  IMAD R12, R12, c[0x0][0x388], RZ ;  /* 0x0000e2000c0c7a24 */ /* 0x000fca00078e02ff */
[----:B------:R-:W-:-:S13]  /*eab0*/  ISETP.GE.AND P0, PT, R10, R12, PT ;  /* 0x0000000c0a00720c */ /* 0x000fda0003f06270 */
[----:B------:R-:W-:Y:S05]  /*eac0*/  @P0 BRA `(.L_x_575) ;  /* 0x0000011000000947 */ /* 0x000fea0003800000 */
[----:B------:R-:W5:Y:S04]  /*ead0*/  LDL.64 R18, [R1+0x30] ;  /* 0x0000300001127983 */ /* 0x000f680000100a00 */
[----:B---3--:R-:W3:Y:S04]  /*eae0*/  LDL R15, [R1+0x38] ;  /* 0x00003800010f7983 */ /* 0x008ee80000100800 */
[----:B----4-:R-:W4:Y:S04]  /*eaf0*/  LDL R13, [R1+0x3c] ;  /* 0x00003c00010d7983 */ /* 0x010f280000100800 */
[----:B--2---:R-:W2:Y:S04]  /*eb00*/  LDL R16, [R1+0x68] ;  /* 0x0000680001107983 */ /* 0x004ea80000100800 */
[----:B------:R-:W2:Y:S01]  /*eb10*/  LDL R14, [R1+0x64] ;  /* 0x00006400010e7983 */ /* 0x000ea20000100800 */
[----:B-----5:R-:W-:-:S02]  /*eb20*/  ISETP.GE.AND P2, PT, R18, c[0x0][0x3c8], PT ;  /* 0x0000f20012007a0c */ /* 0x020fc40003f46270 */
[----:B---3--:R-:W-:Y:S02]  /*eb30*/  ISETP.GE.AND P1, PT, R15, c[0x0][0x3c8], PT ;  /* 0x0000f2000f007a0c */ /* 0x008fe40003f26270 */
[----:B----4-:R-:W-:-:S09]  /*eb40*/  ISETP.GE.AND P0, PT, R13, c[0x0][0x3c8], PT ;  /* 0x0000f2000d007a0c */ /* 0x010fd20003f06270 */
[CC--:B------:R-:W-:Y:S02]  /*eb50*/  @!P2 LEA R8, P5, R18.reuse, R0.reuse, 0x1 ;  /* 0x000000001208a211 */ /* 0x0c0fe400078a08ff */
[----:B------:R-:W-:Y:S02]  /*eb60*/  @!P1 LEA R6, P4, R15, R0, 0x1 ;  /* 0x000000000f069211 */ /* 0x000fe400078808ff */
[----:B------:R-:W-:Y:S02]  /*eb70*/  @!P2 LEA.HI.X R9, R18, R2, R19, 0x1, P5 ;  /* 0x000000021209a211 */ /* 0x000fe400028f0c13 */
[----:B------:R-:W-:Y:S02]  /*eb80*/  @!P0 LEA R4, P3, R13, R0, 0x1 ;  /* 0x000000000d048211 */ /* 0x000fe400078608ff */
[-C--:B--2---:R-:W-:Y:S02]  /*eb90*/  @!P1 LEA.HI.X R7, R15, R2.reuse, R16, 0x1, P4 ;  /* 0x000000020f079211 */ /* 0x084fe400020f0c10 */
[----:B------:R-:W-:Y:S01]  /*eba0*/  @!P0 LEA.HI.X R5, R13, R2, R14, 0x1, P3 ;  /* 0x000000020d058211 */ /* 0x000fe200018f0c0e */
[----:B------:R2:W-:Y:S04]  /*ebb0*/  @!P2 ST.E.128 [R8.64], RZ ;  /* 0x000000ff0800a985 */ /* 0x0005e8000c101d06 */
[----:B------:R2:W-:Y:S04]  /*ebc0*/  @!P1 ST.E.128 [R6.64], RZ ;  /* 0x000000ff06009985 */ /* 0x0005e8000c101d06 */
[----:B------:R2:W-:Y:S02]  /*ebd0*/  @!P0 ST.E.128 [R4.64], RZ ;  /* 0x000000ff04008985 */ /* 0x0005e4000c101d06 */
.L_x_575:
[----:B------:R-:W-:Y:S05]  /*ebe0*/  BSYNC B0 ;  /* 0x0000000000007941 */ /* 0x000fea0003800000 */
.L_x_574:
[----:B------:R-:W-:Y:S05]  /*ebf0*/  BRA.DIV ~URZ, `(.L_x_576) ;  /* 0x00000c927f007947 */ /* 0x000fea000b800000 */
[----:B--2---:R2:W1:Y:S04]  /*ec00*/  SHFL.IDX PT, R2, R3, 0x1, 0x1c1f ;  /* 0x003c1f0003027f89 */ /* 0x00446800000e0000 */
[----:B----4-:R2:W4:Y:S02]  /*ec10*/  SHFL.IDX PT, R0, R11, 0x1, 0x1c1f ;  /* 0x003c1f000b007f89 */ /* 0x01052400000e0000 */
.L_x_598:
        /* <DEDUP_REMOVED lines=8> */
[----:B------:R-:W4:Y:S01]  /*eca0*/  LDL R14, [R1+0x64] ;  /* 0x00006400010e7983 */ /* 0x000f220000100800 */
[----:B-----5:R-:W-:-:S02]  /*ecb0*/  ISETP.GE.AND P2, PT, R18, c[0x0][0x3c8], PT ;  /* 0x0000f20012007a0c */ /* 0x020fc40003f46270 */
[----:B--2---:R-:W-:Y:S02]  /*ecc0*/  ISETP.GE.AND P1, PT, R15, c[0x0][0x3c8], PT ;  /* 0x0000f2000f007a0c */ /* 0x004fe40003f26270 */
[----:B---3--:R-:W-:-:S09]  /*ecd0*/  ISETP.GE.AND P0, PT, R13, c[0x0][0x3c8], PT ;  /* 0x0000f2000d007a0c */ /* 0x008fd20003f06270 */
[CC--:B------:R-:W-:Y:S02]  /*ece0*/  @!P2 LEA R8, P5, R18.reuse, R0.reuse, 0x1 ;  /* 0x000000001208a211 */ /* 0x0c0fe400078a08ff */
[----:B------:R-:W-:Y:S02]  /*ecf0*/  @!P1 LEA R6, P4, R15, R0, 0x1 ;  /* 0x000000000f069211 */ /* 0x000fe400078808ff */
[----:B-1----:R-:W-:Y:S02]  /*ed00*/  @!P2 LEA.HI.X R9, R18, R2, R19, 0x1, P5 ;  /* 0x000000021209a211 */ /* 0x002fe400028f0c13 */
[----:B------:R-:W-:Y:S02]  /*ed10*/  @!P0 LEA R4, P3, R13, R0, 0x1 ;  /* 0x000000000d048211 */ /* 0x000fe400078608ff */
[-C--:B----4-:R-:W-:Y:S02]  /*ed20*/  @!P1 LEA.HI.X R7, R15, R2.reuse, R16, 0x1, P4 ;  /* 0x000000020f079211 */ /* 0x090fe400020f0c10 */
[----:B------:R-:W-:Y:S01]  /*ed30*/  @!P0 LEA.HI.X R5, R13, R2, R14, 0x1, P3 ;  /* 0x000000020d058211 */ /* 0x000fe200018f0c0e */
[----:B------:R1:W-:Y:S04]  /*ed40*/  @!P2 ST.E.128 [R8.64], RZ ;  /* 0x000000ff0800a985 */ /* 0x0003e8000c101d06 */
[----:B------:R1:W-:Y:S04]  /*ed50*/  @!P1 ST.E.128 [R6.64], RZ ;  /* 0x000000ff06009985 */ /* 0x0003e8000c101d06 */
[----:B------:R1:W-:Y:S02]  /*ed60*/  @!P0 ST.E.128 [R4.64], RZ ;  /* 0x000000ff04008985 */ /* 0x0003e4000c101d06 */
.L_x_578:
[----:B------:R-:W-:Y:S05]  /*ed70*/  BSYNC B0 ;  /* 0x0000000000007941 */ /* 0x000fea0003800000 */
.L_x_577:
[----:B------:R-:W-:Y:S05]  /*ed80*/  BRA.DIV ~URZ, `(.L_x_579) ;  /* 0x00000bc27f007947 */ /* 0x000fea000b800000 */
[----:B-1----:R1:W2:Y:S02]  /*ed90*/  SHFL.IDX PT, R2, R3, 0x2, 0x1c1f ;  /* 0x005c1f0003027f89 */ /* 0x0022a400000e0000 */
.L_x_599:
[----:B------:R-:W-:Y:S05]  /*eda0*/  BRA.DIV ~URZ, `(.L_x_580) ;  /* 0x00000c127f007947 */ /* 0x000fea000b800000 */
[----:B----4-:R4:W1:Y:S02]  /*edb0*/  SHFL.IDX PT, R0, R11, 0x2, 0x1c1f ;  /* 0x005c1f000b007f89 */ /* 0x01086400000e0000 */
.L_x_600:
[----:B------:R-:W-:Y:S01]  /*edc0*/  IADD3 R4, R10, 0x40, RZ ;  /* 0x000000400a047810 */ /* 0x000fe20007ffe0ff */
[----:B------:R-:W-:Y:S03]  /*edd0*/  BSSY B0, `(.L_x_581) ;  /* 0x0000014000007945 */ /* 0x000fe60003800000 */
        /* <DEDUP_REMOVED lines=10> */
[CC--:B-1----:R-:W-:Y:S02]  /*ee80*/  @!P2 LEA R8, P5, R18.reuse, R0.reuse, 0x1 ;  /* 0x000000001208a211 */ /* 0x0c2fe400078a08ff */
        /* <DEDUP_REMOVED lines=8> */
.L_x_582:
[----:B------:R-:W-:Y:S05]  /*ef10*/  BSYNC B0 ;  /* 0x0000000000007941 */ /* 0x000fea0003800000 */
.L_x_581:
[----:B------:R-:W-:Y:S05]  /*ef20*/  BRA.DIV ~URZ, `(.L_x_583) ;  /* 0x00000af27f007947 */ /* 0x000fea000b800000 */
[----:B--2---:R2:W3:Y:S04]  /*ef30*/  SHFL.IDX PT, R2, R3, 0x3, 0x1c1f ;  /* 0x007c1f0003027f89 */ /* 0x0044e800000e0000 */
[----:B-1----:R2:W1:Y:S02]  /*ef40*/  SHFL.IDX PT, R0, R11, 0x3, 0x1c1f ;  /* 0x007c1f000b007f89 */ /* 0x00246400000e0000 */
.L_x_601:
[----:B------:R-:W-:-:S04]  /*ef50*/  IADD3 R10, R10, 0x60, RZ ;  /* 0x000000600a0a7810 */ /* 0x000fc80007ffe0ff */
[----:B------:R-:W-:-:S13]  /*ef60*/  ISETP.GE.AND P0, PT, R10, R12, PT ;  /* 0x0000000c0a00720c */ /* 0x000fda0003f06270 */
[----:B------:R-:W-:Y:S05]  /*ef70*/  @P0 BRA `(.L_x_569) ;  /* 0x0000011000000947 */ /* 0x000fea0003800000 */
[----:B------:R-:W5:Y:S04]  /*ef80*/  LDL.64 R16, [R1+0x30] ;  /* 0x0000300001107983 */ /* 0x000f680000100a00 */
[----:B--2---:R-:W2:Y:S04]  /*ef90*/  LDL R13, [R1+0x38] ;  /* 0x00003800010d7983 */ /* 0x004ea80000100800 */
[----:B----4-:R-:W4:Y:S04]  /*efa0*/  LDL R3, [R1+0x3c] ;  /* 0x00003c0001037983 */ /* 0x010f280000100800 */
[----:B---3--:R-:W3:Y:S04]  /*efb0*/  LDL R14, [R1+0x68] ;  /* 0x00006800010e7983 */ /* 0x008ee80000100800 */
[----:B------:R-:W3:Y:S01]  /*efc0*/  LDL R11, [R1+0x64] ;  /* 0x00006400010b7983 */ /* 0x000ee20000100800 */
[----:B-----5:R-:W-:-:S02]  /*efd0*/  ISETP.GE.AND P2, PT, R16, c[0x0][0x3c8], PT ;  /* 0x0000f20010007a0c */ /* 0x020fc40003f46270 */
[----:B--2---:R-:W-:Y:S02]  /*efe0*/  ISETP.GE.AND P1, PT, R13, c[0x0][0x3c8], PT ;  /* 0x0000f2000d007a0c */ /* 0x004fe40003f26270 */
[----:B----4-:R-:W-:-:S09]  /*eff0*/  ISETP.GE.AND P0, PT, R3, c[0x0][0x3c8], PT ;  /* 0x0000f20003007a0c */ /* 0x010fd20003f06270 */
[CC--:B-1----:R-:W-:Y:S02]  /*f000*/  @!P2 LEA R8, P5, R16.reuse, R0.reuse, 0x1 ;  /* 0x000000001008a211 */ /* 0x0c2fe400078a08ff */
[----:B------:R-:W-:Y:S02]  /*f010*/  @!P1 LEA R6, P4, R13, R0, 0x1 ;  /* 0x000000000d069211 */ /* 0x000fe400078808ff */
[----:B------:R-:W-:Y:S02]  /*f020*/  @!P2 LEA.HI.X R9, R16, R2, R17, 0x1, P5 ;  /* 0x000000021009a211 */ /* 0x000fe400028f0c11 */
[----:B------:R-:W-:Y:S02]  /*f030*/  @!P0 LEA R4, P3, R3, R0, 0x1 ;  /* 0x0000000003048211 */ /* 0x000fe400078608ff */
[-C--:B---3--:R-:W-:Y:S02]  /*f040*/  @!P1 LEA.HI.X R7, R13, R2.reuse, R14, 0x1, P4 ;  /* 0x000000020d079211 */ /* 0x088fe400020f0c0e */
[----:B------:R-:W-:Y:S01]  /*f050*/  @!P0 LEA.HI.X R5, R3, R2, R11, 0x1, P3 ;  /* 0x0000000203058211 */ /* 0x000fe200018f0c0b */
[----:B------:R1:W-:Y:S04]  /*f060*/  @!P2 ST.E.128 [R8.64], RZ ;  /* 0x000000ff0800a985 */ /* 0x0003e8000c101d06 */
[----:B------:R1:W-:Y:S04]  /*f070*/  @!P1 ST.E.128 [R6.64], RZ ;  /* 0x000000ff06009985 */ /* 0x0003e8000c101d06 */
[----:B------:R1:W-:Y:S02]  /*f080*/  @!P0 ST.E.128 [R4.64], RZ ;  /* 0x000000ff04008985 */ /* 0x0003e4000c101d06 */
.L_x_569:
[----:B----4-:R-:W-:Y:S05]  /*f090*/  BSYNC B1 ;  /* 0x0000000000017941 */ /* 0x010fea0003800000 */
.L_x_560:
[----:B-1----:R-:W4:Y:S02]  /*f0a0*/  LDL R0, [R1+0x74] ;  /* 0x0000740001007983 */ /* 0x002f240000100800 */
[----:B----4-:R-:W-:-:S13]  /*f0b0*/  ISETP.NE.AND P0, PT, R0, RZ, PT ;  /* 0x000000ff0000720c */ /* 0x010fda0003f05270 */
[----:B------:R-:W-:Y:S01]  /*f0c0*/  @P0 WARPSYNC 0xffffffff ;  /* 0xffffffff00000948 */ /* 0x000fe20003800000 */
[----:B------:R-:W-:Y:S06]  /*f0d0*/  @P0 BAR.SYNC.DEFER_BLOCKING 0x5, 0x80 ;  /* 0x0142000000000b1d */ /* 0x000fec0000010000 */
[----:B------:R-:W1:Y:S04]  /*f0e0*/  @P0 LDS R0, [0xc100] ;  /* 0x00c10000ff000984 */ /* 0x000e680000000800 */
[----:B-1----:R1:W-:Y:S04]  /*f0f0*/  @P0 STL [R1+0x6c], R0 ;  /* 0x00006c0001000387 */ /* 0x0023e80000100800 */
[----:B------:R-:W-:Y:S06]  /*f100*/  @P0 BAR.ARV 0x4, 0x80 ;  /* 0x0102000000000b1d */ /* 0x000fec0000002000 */
[----:B------:R-:W-:Y:S05]  /*f110*/  @P0 BRA `(.L_x_584) ;  /* 0x0000007000000947 */ /* 0x000fea0003800000 */
[----:B------:R-:W-:Y:S05]  /*f120*/  BRA.DIV ~URZ, `(.L_x_585) ;  /* 0x000009b27f007947 */ /* 0x000fea000b800000 */
[----:B-1----:R1:W4:Y:S02]  /*f130*/  SHFL.IDX PT, R0, R60, RZ, 0x1f ;  /* 0x00001fff3c007589 */ /* 0x00232400000e0000 */
.L_x_602:
[----:B------:R-:W-:Y:S01]  /*f140*/  WARPSYNC 0xffffffff ;  /* 0xffffffff00007948 */ /* 0x000fe20003800000 */
[----:B------:R-:W-:Y:S06]  /*f150*/  BAR.SYNC.DEFER_BLOCKING 0x4, 0x80 ;  /* 0x0102000000007b1d */ /* 0x000fec0000010000 */
[----:B----4-:R4:W-:Y:S04]  /*f160*/  STL [R1+0x6c], R0 ;  /* 0x00006c0001007387 */ /* 0x0109e80000100800 */
[----:B------:R4:W-:Y:S04]  /*f170*/  @!P6 STS [0xc100], R60 ;  /* 0x00c1003cff00e388 */ /* 0x0009e80000000800 */
[----:B------:R-:W-:Y:S06]  /*f180*/  BAR.ARV 0x5, 0x80 ;  /* 0x0142000000007b1d */ /* 0x000fec0000002000 */
.L_x_584:
[----:B-1--4-:R-:W4:Y:S02]  /*f190*/  LDL R0, [R1+0x6c] ;  /* 0x00006c0001007983 */ /* 0x012f240000100800 */
[----:B----4-:R-:W-:-:S13]  /*f1a0*/  ISETP.GE.AND P0, PT, R0, c[0x0][0x538], PT ;  /* 0x00014e0000007a0c */ /* 0x010fda0003f06270 */
[----:B--23-5:R-:W-:Y:S01]  /*f1b0*/  @P0 CALL.REL.NOINC `(.L_x_586) ;  /* 0x0000001000000944 */ /* 0x02cfe20003c00000 */
[----:B------:R-:W-:Y:S05]  /*f1c0*/  BRA `(.L_x_587) ;  /* 0xffff186000007947 */ /* 0x000fea000383ffff */
.L_x_586:
[----:B------:R-:W-:Y:S05]  /*f1d0*/  EXIT ;  /* 0x000000000000794d */ /* 0x000fea0003800000 */
.L_x_538:
[----:B------:R-:W-:Y:S01]  /*f1e0*/  IMAD.MOV.U32 R7, RZ, RZ, R10 ;  /* 0x000000ffff077224 */ /* 0x000fe200078e000a */
[----:B--2---:R-:W-:Y:S01]  /*f1f0*/  MOV R4, RZ ;  /* 0x000000ff00047202 */ /* 0x004fe20000000f00 */
[----:B------:R-:W-:Y:S01]  /*f200*/  IMAD.MOV.U32 R0, RZ, RZ, 0x1c1f ;  /* 0x00001c1fff007424 */ /* 0x000fe200078e00ff */
[----:B------:R-:W-:Y:S02]  /*f210*/  MOV R5, 0xf230 ;  /* 0x0000f23000057802 */ /* 0x000fe40000000f00 */
[----:B------:R-:W-:Y:S05]  /*f220*/  CALL.REL.NOINC `($__internal_1_$__cuda_sm70_shflsync_idx_p) ;  /* 0x0000095000007944 */ /* 0x000fea0003c00000 */
[----:B------:R-:W-:Y:S01]  /*f230*/  MOV R2, R0 ;  /* 0x0000000000027202 */ /* 0x000fe20000000f00 */
[----:B------:R-:W-:Y:S05]  /*f240*/  BRA `(.L_x_588) ;  /* 0xffff25b000007947 */ /* 0x000fea000383ffff */
.L_x_539:
[----:B------:R-:W-:Y:S01]  /*f250*/  IMAD.MOV.U32 R7, RZ, RZ, R12 ;  /* 0x000000ffff077224 */ /* 0x000fe200078e000c */
[----:B--2---:R-:W-:Y:S01]  /*f260*/  MOV R4, RZ ;  /* 0x000000ff00047202 */ /* 0x004fe20000000f00 */
[----:B------:R-:W-:Y:S01]  /*f270*/  IMAD.MOV.U32 R0, RZ, RZ, 0x1c1f ;  /* 0x00001c1fff007424 */ /* 0x000fe200078e00ff */
[----:B------:R-:W-:Y:S02]  /*f280*/  MOV R5, 0xf2a0 ;  /* 0x0000f2a000057802 */ /* 0x000fe40000000f00 */
[----:B-1-3--:R-:W-:Y:S05]  /*f290*/  CALL.REL.NOINC `($__internal_1_$__cuda_sm70_shflsync_idx_p) ;  /* 0x000008e000007944 */ /* 0x00afea0003c00000 */
[----:B------:R-:W-:Y:S05]  /*f2a0*/  BRA `(.L_x_589) ;  /* 0xffff257000007947 */ /* 0x000fea000383ffff */
.L_x_542:
[----:B--2---:R-:W-:Y:S01]  /*f2b0*/  IMAD.MOV.U32 R7, RZ, RZ, R10 ;  /* 0x000000ffff077224 */ /* 0x004fe200078e000a */
[----:B------:R-:W-:Y:S01]  /*f2c0*/  MOV R4, 0x1 ;  /* 0x0000000100047802 */ /* 0x000fe20000000f00 */
[----:B----4-:R-:W-:Y:S01]  /*f2d0*/  IMAD.MOV.U32 R0, RZ, RZ, 0x1c1f ;  /* 0x00001c1fff007424 */ /* 0x010fe200078e00ff */
[----:B------:R-:W-:-:S02]  /*f2e0*/  MOV R5, 0xf300 ;  /* 0x0000f30000057802 */ /* 0x000fc40000000f00 */
[----:B-1-3--:R-:W-:Y:S05]  /*f2f0*/  CALL.REL.NOINC `($__internal_1_$__cuda_sm70_shflsync_idx_p) ;  /* 0x0000088000007944 */ /* 0x00afea0003c00000 */
[----:B------:R-:W-:Y:S01]  /*f300*/  IMAD.MOV.U32 R2, RZ, RZ, R0 ;  /* 0x000000ffff027224 */ /* 0x000fe200078e0000 */
[----:B------:R-:W-:Y:S01]  /*f310*/  MOV R4, 0x1 ;  /* 0x0000000100047802 */ /* 0x000fe20000000f00 */
[----:B------:R-:W-:Y:S01]  /*f320*/  IMAD.MOV.U32 R7, RZ, RZ, R12 ;  /* 0x000000ffff077224 */ /* 0x000fe200078e000c */
[----:B------:R-:W-:-:S02]  /*f330*/  MOV R0, 0x1c1f ;  /* 0x00001c1f00007802 */ /* 0x000fc40000000f00 */
[----:B------:R-:W-:Y:S02]  /*f340*/  MOV R5, 0xf360 ;  /* 0x0000f36000057802 */ /* 0x000fe40000000f00 */
[----:B------:R-:W-:Y:S05]  /*f350*/  CALL.REL.NOINC `($__internal_1_$__cuda_sm70_shflsync_idx_p) ;  /* 0x0000082000007944 */ /* 0x000fea0003c00000 */
[----:B------:R-:W-:Y:S05]  /*f360*/  BRA `(.L_x_590) ;  /* 0xffff269000007947 */ /* 0x000fea000383ffff */
.L_x_545:
[----:B-1----:R-:W-:Y:S01]  /*f370*/  IMAD.MOV.U32 R7, RZ, RZ, R10 ;  /* 0x000000ffff077224 */ /* 0x002fe200078e000a */
[----:B------:R-:W-:Y:S01]  /*f380*/  MOV R4, 0x2 ;  /* 0x0000000200047802 */ /* 0x000fe20000000f00 */
[----:B--2---:R-:W-:Y:S01]  /*f390*/  IMAD.MOV.U32 R0, RZ, RZ, 0x1c1f ;  /* 0x00001c1fff007424 */ /* 0x004fe200078e00ff */
[----:B------:R-:W-:Y:S02]  /*f3a0*/  MOV R5, 0xf3c0 ;  /* 0x0000f3c000057802 */ /* 0x000fe40000000f00 */
[----:B---3--:R-:W-:Y:S05]  /*f3b0*/  CALL.REL.NOINC `($__internal_1_$__cuda_sm70_shflsync_idx_p) ;  /* 0x000007c000007944 */ /* 0x008fea0003c00000 */
[----:B------:R-:W-:Y:S01]  /*f3c0*/  MOV R2, R0 ;  /* 0x0000000000027202 */ /* 0x000fe20000000f00 */
[----:B------:R-:W-:Y:S05]  /*f3d0*/  BRA `(.L_x_591) ;  /* 0xffff27e000007947 */ /* 0x000fea000383ffff */
.L_x_546:
[----:B------:R-:W-:Y:S01]  /*f3e0*/  IMAD.MOV.U32 R7, RZ, RZ, R12 ;  /* 0x000000ffff077224 */ /* 0x000fe200078e000c */
[----:B------:R-:W-:Y:S01]  /*f3f0*/  MOV R4, 0x2 ;  /* 0x0000000200047802 */ /* 0x000fe20000000f00 */
[----:B--2---:R-:W-:Y:S01]  /*f400*/  IMAD.MOV.U32 R0, RZ, RZ, 0x1c1f ;  /* 0x00001c1fff007424 */ /* 0x004fe200078e00ff */
[----:B------:R-:W-:Y:S02]  /*f410*/  MOV R5, 0xf430 ;  /* 0x0000f43000057802 */ /* 0x000fe40000000f00 */
[----:B-1-34-:R-:W-:Y:S05]  /*f420*/  CALL.REL.NOINC `($__internal_1_$__cuda_sm70_shflsync_idx_p) ;  /* 0x0000075000007944 */ /* 0x01afea0003c00000 */
[----:B------:R-:W-:Y:S05]  /*f430*/  BRA `(.L_x_592) ;  /* 0xffff27a000007947 */ /* 0x000fea000383ffff */
.L_x_549:
[----:B-1----:R-:W-:Y:S01]  /*f440*/  IMAD.MOV.U32 R7, RZ, RZ, R10 ;  /* 0x000000ffff077224 */ /* 0x002fe200078e000a */
[----:B------:R-:W-:Y:S01]  /*f450*/  MOV R4, 0x3 ;  /* 0x0000000300047802 */ /* 0x000fe20000000f00 */
[----:B------:R-:W-:Y:S01]  /*f460*/  IMAD.MOV.U32 R0, RZ, RZ, 0x1c1f ;  /* 0x00001c1fff007424 */ /* 0x000fe200078e00ff */
[----:B------:R-:W-:-:S02]  /*f470*/  MOV R5, 0xf490 ;  /* 0x0000f49000057802 */ /* 0x000fc40000000f00 */
[----:B--234-:R-:W-:Y:S05]  /*f480*/  CALL.REL.NOINC `($__internal_1_$__cuda_sm70_shflsync_idx_p) ;  /* 0x000006f000007944 */ /* 0x01cfea0003c00000 */
[----:B------:R-:W-:Y:S01]  /*f490*/  IMAD.MOV.U32 R2, RZ, RZ, R0 ;  /* 0x000000ffff027224 */ /* 0x000fe200078e0000 */
[----:B------:R-:W-:Y:S01]  /*f4a0*/  MOV R4, 0x3 ;  /* 0x0000000300047802 */ /* 0x000fe20000000f00 */
[----:B------:R-:W-:Y:S01]  /*f4b0*/  IMAD.MOV.U32 R7, RZ, RZ, R12 ;  /* 0x000000ffff077224 */ /* 0x000fe200078e000c */
[----:B------:R-:W-:-:S02]  /*f4c0*/  MOV R0, 0x1c1f ;  /* 0x00001c1f00007802 */ /* 0x000fc40000000f00 */
[----:B------:R-:W-:Y:S02]  /*f4d0*/  MOV R5, 0xf4f0 ;  /* 0x0000f4f000057802 */ /* 0x000fe40000000f00 */
[----:B------:R-:W-:Y:S05]  /*f4e0*/  CALL.REL.NOINC `($__internal_1_$__cuda_sm70_shflsync_idx_p) ;  /* 0x0000069000007944 */ /* 0x000fea0003c00000 */
[----:B------:R-:W-:Y:S05]  /*f4f0*/  BRA `(.L_x_593) ;  /* 0xffff28b000007947 */ /* 0x000fea000383ffff */
.L_x_556:
[----:B------:R1:W5:Y:S01]  /*f500*/  LDL R0, [R1+0x18] ;  /* 0x0000180001007983 */ /* 0x0003620000100800 */
[----:B------:R-:W-:Y:S02]  /*f510*/  MOV R3, 0x2 ;  /* 0x0000000200037802 */ /* 0x000fe40000000f00 */
[----:B------:R-:W-:Y:S02]  /*f520*/  MOV R2, 0xf540 ;  /* 0x0000f54000027802 */ /* 0x000fe40000000f00 */
[----:B-1---5:R-:W-:Y:S05]  /*f530*/  CALL.REL.NOINC `($__internal_0_$__cuda_sm70_shflsync_bfly_p) ;  /* 0x0000060000007944 */ /* 0x022fea0003c00000 */
[----:B------:R-:W-:Y:S01]  /*f540*/  MOV R4, R8 ;  /* 0x0000000800047202 */ /* 0x000fe20000000f00 */
[----:B------:R-:W-:Y:S05]  /*f550*/  BRA `(.L_x_594) ;  /* 0xffffd25000007947 */ /* 0x000fea000383ffff */
.L_x_557:
[----:B------:R-:W-:Y:S01]  /*f560*/  IMAD.MOV.U32 R0, RZ, RZ, R4 ;  /* 0x000000ffff007224 */ /* 0x000fe200078e0004 */
[----:B------:R-:W-:Y:S02]  /*f570*/  MOV R3, 0x1 ;  /* 0x0000000100037802 */ /* 0x000fe40000000f00 */
[----:B------:R-:W-:Y:S02]  /*f580*/  MOV R2, 0xf5a0 ;  /* 0x0000f5a000027802 */ /* 0x000fe40000000f00 */
[----:B------:R-:W-:Y:S05]  /*f590*/  CALL.REL.NOINC `($__internal_0_$__cuda_sm70_shflsync_bfly_p) ;  /* 0x000005a000007944 */ /* 0x000fea0003c00000 */
[----:B------:R1:W5:Y:S01]  /*f5a0*/  LDL R0, [R1+0x1c] ;  /* 0x00001c0001007983 */ /* 0x0003620000100800 */
[----:B------:R-:W-:Y:S01]  /*f5b0*/  FADD.FTZ R4, R4, R8 ;  /* 0x0000000804047221 */ /* 0x000fe20000010000 */
[----:B------:R-:W-:Y:S02]  /*f5c0*/  MOV R3, 0x2 ;  /* 0x0000000200037802 */ /* 0x000fe40000000f00 */
[----:B------:R-:W-:-:S02]  /*f5d0*/  MOV R2, 0xf5f0 ;  /* 0x0000f5f000027802 */ /* 0x000fc40000000f00 */
[----:B-1---5:R-:W-:Y:S05]  /*f5e0*/  CALL.REL.NOINC `($__internal_0_$__cuda_sm70_shflsync_bfly_p) ;  /* 0x0000055000007944 */ /* 0x022fea0003c00000 */
[----:B------:R-:W2:Y:S01]  /*f5f0*/  LDL.LU R0, [R1+0x1c] ;  /* 0x00001c0001007983 */ /* 0x000ea20000300800 */
[----:B------:R-:W-:-:S02]  /*f600*/  MOV R3, 0x1 ;  /* 0x0000000100037802 */ /* 0x000fc40000000f00 */
[----:B------:R-:W-:Y:S01]  /*f610*/  MOV R2, 0xf650 ;  /* 0x0000f65000027802 */ /* 0x000fe20000000f00 */
[----:B--2---:R-:W-:-:S05]  /*f620*/  FADD.FTZ R5, R0, R8 ;  /* 0x0000000800057221 */ /* 0x004fca0000010000 */
[----:B------:R-:W-:Y:S02]  /*f630*/  MOV R0, R5 ;  /* 0x0000000500007202 */ /* 0x000fe40000000f00 */
[----:B------:R-:W-:Y:S05]  /*f640*/  CALL.REL.NOINC `($__internal_0_$__cuda_sm70_shflsync_bfly_p) ;  /* 0x000004f000007944 */ /* 0x000fea0003c00000 */
[----:B------:R1:W5:Y:S01]  /*f650*/  LDL R0, [R1+0x20] ;  /* 0x0000200001007983 */ /* 0x0003620000100800 */
[----:B------:R-:W-:Y:S01]  /*f660*/  FADD.FTZ R5, R5, R8 ;  /* 0x0000000805057221 */ /* 0x000fe20000010000 */
[----:B------:R-:W-:Y:S02]  /*f670*/  MOV R3, 0x2 ;  /* 0x0000000200037802 */ /* 0x000fe40000000f00 */
[----:B------:R-:W-:Y:S02]  /*f680*/  MOV R2, 0xf6a0 ;  /* 0x0000f6a000027802 */ /* 0x000fe40000000f00 */
[----:B-1---5:R-:W-:Y:S05]  /*f690*/  CALL.REL.NOINC `($__internal_0_$__cuda_sm70_shflsync_bfly_p) ;  /* 0x000004a000007944 */ /* 0x022fea0003c00000 */
[----:B------:R-:W2:Y:S01]  /*f6a0*/  LDL.LU R0, [R1+0x20] ;  /* 0x0000200001007983 */ /* 0x000ea20000300800 */
[----:B------:R-:W-:Y:S02]  /*f6b0*/  MOV R3, 0x1 ;  /* 0x0000000100037802 */ /* 0x000fe40000000f00 */
        /* <DEDUP_REMOVED lines=15> */
[----:B------:R-:W-:Y:S05]  /*f7b0*/  BRA `(.L_x_595) ;  /* 0xffffd12000007947 */ /* 0x000fea000383ffff */
.L_x_572:
[----:B------:R-:W-:Y:S01]  /*f7c0*/  IMAD.MOV.U32 R7, RZ, RZ, R3 ;  /* 0x000000ffff077224 */ /* 0x000fe200078e0003 */
[----:B------:R-:W-:Y:S01]  /*f7d0*/  MOV R4, RZ ;  /* 0x000000ff00047202 */ /* 0x000fe20000000f00 */
[----:B------:R-:W-:Y:S01]  /*f7e0*/  IMAD.MOV.U32 R0, RZ, RZ, 0x1c1f ;  /* 0x00001c1fff007424 */ /* 0x000fe200078e00ff */
[----:B------:R-:W-:Y:S02]  /*f7f0*/  MOV R5, 0xf810 ;  /* 0x0000f81000057802 */ /* 0x000fe40000000f00 */
[----:B------:R-:W-:Y:S05]  /*f800*/  CALL.REL.NOINC `($__internal_1_$__cuda_sm70_shflsync_idx_p) ;  /* 0x0000037000007944 */ /* 0x000fea0003c00000 */
[----:B------:R-:W-:Y:S01]  /*f810*/  MOV R2, R0 ;  /* 0x0000000000027202 */ /* 0x000fe20000000f00 */
[----:B------:R-:W-:Y:S05]  /*f820*/  BRA `(.L_x_596) ;  /* 0xfffff23000007947 */ /* 0x000fea000383ffff */
.L_x_573:
[----:B------:R-:W-:Y:S01]  /*f830*/  IMAD.MOV.U32 R7, RZ, RZ, R11 ;  /* 0x000000ffff077224 */ /* 0x000fe200078e000b */
[----:B------:R-:W-:Y:S01]  /*f840*/  MOV R4, RZ ;  /* 0x000000ff00047202 */ /* 0x000fe20000000f00 */
[----:B------:R-:W-:Y:S01]  /*f850*/  IMAD.MOV.U32 R0, RZ, RZ, 0x1c1f ;  /* 0x00001c1fff007424 */ /* 0x000fe200078e00ff */
[----:B------:R-:W-:Y:S02]  /*f860*/  MOV R5, 0xf880 ;  /* 0x0000f88000057802 */ /* 0x000fe40000000f00 */
[----:B-12---:R-:W-:Y:S05]  /*f870*/  CALL.REL.NOINC `($__internal_1_$__cuda_sm70_shflsync_idx_p) ;  /* 0x0000030000007944 */ /* 0x006fea0003c00000 */
[----:B------:R-:W-:Y:S05]  /*f880*/  BRA `(.L_x_597) ;  /* 0xfffff1f000007947 */ /* 0x000fea000383ffff */
.L_x_576:
        /* <DEDUP_REMOVED lines=12> */
.L_x_579:
[----:B-1----:R-:W-:Y:S01]  /*f950*/  IMAD.MOV.U32 R7, RZ, RZ, R3 ;  /* 0x000000ffff077224 */ /* 0x002fe200078e0003 */
[----:B------:R-:W-:Y:S01]  /*f960*/  MOV R4, 0x2 ;  /* 0x0000000200047802 */ /* 0x000fe20000000f00 */
[----:B----4-:R-:W-:Y:S01]  /*f970*/  IMAD.MOV.U32 R0, RZ, RZ, 0x1c1f ;  /* 0x00001c1fff007424 */ /* 0x010fe200078e00ff */
[----:B------:R-:W-:Y:S02]  /*f980*/  MOV R5, 0xf9a0 ;  /* 0x0000f9a000057802 */ /* 0x000fe40000000f00 */
[----:B--23--:R-:W-:Y:S05]  /*f990*/  CALL.REL.NOINC `($__internal_1_$__cuda_sm70_shflsync_idx_p) ;  /* 0x000001e000007944 */ /* 0x00cfea0003c00000 */
[----:B------:R-:W-:Y:S01]  /*f9a0*/  MOV R2, R0 ;  /* 0x0000000000027202 */ /* 0x000fe20000000f00 */
[----:B------:R-:W-:Y:S05]  /*f9b0*/  BRA `(.L_x_599) ;  /* 0xfffff3e000007947 */ /* 0x000fea000383ffff */
.L_x_580:
[----:B------:R-:W-:Y:S01]  /*f9c0*/  IMAD.MOV.U32 R7, RZ, RZ, R11 ;  /* 0x000000ffff077224 */ /* 0x000fe200078e000b */
[----:B------:R-:W-:Y:S01]  /*f9d0*/  MOV R4, 0x2 ;  /* 0x0000000200047802 */ /* 0x000fe20000000f00 */
[----:B----4-:R-:W-:Y:S01]  /*f9e0*/  IMAD.MOV.U32 R0, RZ, RZ, 0x1c1f ;  /* 0x00001c1fff007424 */ /* 0x010fe200078e00ff */
[----:B------:R-:W-:Y:S02]  /*f9f0*/  MOV R5, 0xfa10 ;  /* 0x0000fa1000057802 */ /* 0x000fe40000000f00 */
[----:B-123--:R-:W-:Y:S05]  /*fa00*/  CALL.REL.NOINC `($__internal_1_$__cuda_sm70_shflsync_idx_p) ;  /* 0x0000017000007944 */ /* 0x00efea0003c00000 */
[----:B------:R-:W-:Y:S05]  /*fa10*/  BRA `(.L_x_600) ;  /* 0xfffff3a000007947 */ /* 0x000fea000383ffff */
.L_x_583:
        /* <DEDUP_REMOVED lines=12> */
.L_x_585:
[----:B------:R-:W-:Y:S01]  /*fae0*/  IMAD.MOV.U32 R7, RZ, RZ, R60 ;  /* 0x000000ffff077224 */ /* 0x000fe200078e003c */
[----:B------:R-:W-:Y:S01]  /*faf0*/  MOV R4, RZ ;  /* 0x000000ff00047202 */ /* 0x000fe20000000f00 */
[----:B-1----:R-:W-:Y:S01]  /*fb00*/  IMAD.MOV.U32 R0, RZ, RZ, 0x1f ;  /* 0x0000001fff007424 */ /* 0x002fe200078e00ff */
[----:B------:R-:W-:Y:S02]  /*fb10*/  MOV R5, 0xfb30 ;  /* 0x0000fb3000057802 */ /* 0x000fe40000000f00 */
[----:B--23-5:R-:W-:Y:S05]  /*fb20*/  CALL.REL.NOINC `($__internal_1_$__cuda_sm70_shflsync_idx_p) ;  /* 0x0000005000007944 */ /* 0x02cfea0003c00000 */
[----:B------:R-:W-:Y:S05]  /*fb30*/  BRA `(.L_x_602) ;  /* 0xfffff60000007947 */ /* 0x000fea000383ffff */
        .weak           $__internal_0_$__cuda_sm70_shflsync_bfly_p
        .type           $__internal_0_$__cuda_sm70_shflsync_bfly_p,@function
        .size           $__internal_0_$__cuda_sm70_shflsync_bfly_p,($__internal_1_$__cuda_sm70_shflsync_idx_p - $__internal_0_$__cuda_sm70_shflsync_bfly_p)
$__internal_0_$__cuda_sm70_shflsync_bfly_p:
[----:B------:R-:W-:Y:S04]  /*fb40*/  WARPSYNC R9 ;  /* 0x0000000900007348 */ /* 0x000fe80003800000 */
[----:B------:R1:W2:Y:S02]  /*fb50*/  SHFL.BFLY PT, R8, R0, R3, R10 ;  /* 0x0c00000300087389 */ /* 0x0002a400000e000a */
[----:B-1----:R-:W-:-:S04]  /*fb60*/  MOV R3, 0x0 ;  /* 0x0000000000037802 */ /* 0x002fc80000000f00 */
[----:B--2---:R-:W-:Y:S05]  /*fb70*/  RET.REL.NODEC R2 `(_ZN7cutlass13device_kernelIN5flash19enable_sm80_to_sm89INS1_16FlashAttnFwdSm80INS1_25CollectiveMainloopFwdSm80ILi4ELi1ELb0EN4cute5tupleIJNS5_1CILi128EEENS7_ILi64EEENS7_ILi96EEEEEELi96ENS_10bfloat16_tEfNS_4arch4Sm80ELb1ELb0ELb0ELb0ELb0ELb0ELb1ELb0EEENS1_21CollectiveEpilogueFwdINS6_IJS8_SA_S9_EEENS6_IJNS7_ILi1EEESI_SI_EEESC_SE_Li128ELb0ELb1ELb0ELb0EEENS1_30DynamicPersistentTileSchedulerILi128ELi128ELb0ELb1ELb0EEEEEEEEEvNT_6ParamsE) ;  /* 0xffff048002007950 */ /* 0x004fea0003c3ffff */
        .weak           $__internal_1_$__cuda_sm70_shflsync_idx_p
        .type           $__internal_1_$__cuda_sm70_shflsync_idx_p,@function
        .size           $__internal_1_$__cuda_sm70_shflsync_idx_p,(.L_x_760 - $__internal_1_$__cuda_sm70_shflsync_idx_p)
$__internal_1_$__cuda_sm70_shflsync_idx_p:
[----:B------:R-:W-:-:S04]  /*fb80*/  MOV R6, 0xffffffff ;  /* 0xffffffff00067802 */ /* 0x000fc80000000f00 */
[----:B------:R-:W-:Y:S04]  /*fb90*/  WARPSYNC R6 ;  /* 0x0000000600007348 */ /* 0x000fe80003800000 */
[----:B------:R1:W2:Y:S02]  /*fba0*/  SHFL.IDX PT, R0, R7, R4, R0 ;  /* 0x0000000407007389 */ /* 0x0002a400000e0000 */
[----:B-1----:R-:W-:Y:S02]  /*fbb0*/  MOV R4, R5 ;  /* 0x0000000500047202 */ /* 0x002fe40000000f00 */
[----:B------:R-:W-:-:S04]  /*fbc0*/  MOV R5, 0x0 ;  /* 0x0000000000057802 */ /* 0x000fc80000000f00 */
[----:B--2---:R-:W-:Y:S05]  /*fbd0*/  RET.REL.NODEC R4 `(_ZN7cutlass13device_kernelIN5flash19enable_sm80_to_sm89INS1_16FlashAttnFwdSm80INS1_25CollectiveMainloopFwdSm80ILi4ELi1ELb0EN4cute5tupleIJNS5_1CILi128EEENS7_ILi64EEENS7_ILi96EEEEEELi96ENS_10bfloat16_tEfNS_4arch4Sm80ELb1ELb0ELb0ELb0ELb0ELb0ELb1ELb0EEENS1_21CollectiveEpilogueFwdINS6_IJS8_SA_S9_EEENS6_IJNS7_ILi1EEESI_SI_EEESC_SE_Li128ELb0ELb1ELb0ELb0EEENS1_30DynamicPersistentTileSchedulerILi128ELi128ELb0ELb1ELb0EEEEEEEEEvNT_6ParamsE) ;  /* 0xffff042004007950 */ /* 0x004fea0003c3ffff */
.L_x_603:
        /* <DEDUP_REMOVED lines=10> */
.L_x_760:


//--------------------- .text._ZN7cutlass13device_kernelIN5flash19enable_sm80_to_sm89INS1_16FlashAttnFwdSm80INS1_25CollectiveMainloopFwdSm80ILi4ELi1ELb0EN4cute5tupleIJNS5_1CILi128EEENS7_ILi64EEENS7_ILi96EEEEEELi96ENS_10bfloat16_tEfNS_4arch4Sm80ELb1ELb0ELb0ELb1ELb0ELb0ELb1ELb0EEENS1_21CollectiveEpilogueFwdINS6_IJS8_SA_S9_EEENS6_IJNS7_ILi1EEESI_SI_EEESC_SE_Li128ELb1ELb1ELb0ELb0EEENS1_19SingleTileSchedulerILb1ELb0ELb1ELi128EEEEEEEEEvNT_6ParamsE --------------------------
	.section	.text._ZN7cutlass13device_kernelIN5flash19enable_sm80_to_sm89INS1_16FlashAttnFwdSm80INS1_25CollectiveMainloopFwdSm80ILi4ELi1ELb0EN4cute5tupleIJNS5_1CILi128EEENS7_ILi64EEENS7_ILi96EEEEEELi96ENS_10bfloat16_tEfNS_4arch4Sm80ELb1ELb0ELb0ELb1ELb0ELb0ELb1ELb0EEENS1_21CollectiveEpilogueFwdINS6_IJS8_SA_S9_EEENS6_IJNS7_ILi1EEESI_SI_EEESC_SE_Li128ELb1ELb1ELb0ELb0EEENS1_19SingleTileSchedulerILb1ELb0ELb1ELi128EEEEEEEEEvNT_6ParamsE,"ax",@progbits
	.sectioninfo	@"SHI_REGISTERS=255"
	.align	128
.text._ZN7cutlass13device_kernelIN5flash19enable_sm80_to_sm89INS1_16FlashAttnFwdSm80INS1_25CollectiveMainloopFwdSm80ILi4ELi1ELb0EN4cute5tupleIJNS5_1CILi128EEENS7_ILi64EEENS7_ILi96EEEEEELi96ENS_10bfloat16_tEfNS_4arch4Sm80ELb1ELb0ELb0ELb1ELb0ELb0ELb1ELb0EEENS1_21CollectiveEpilogueFwdINS6_IJS8_SA_S9_EEENS6_IJNS7_ILi1EEESI_SI_EEESC_SE_Li128ELb1ELb1ELb0ELb0EEENS1_19SingleTileSchedulerILb1ELb0ELb1ELi128EEEEEEEEEvNT_6ParamsE:
        .type           _ZN7cutlass13device_kernelIN5flash19enable_sm80_to_sm89INS1_16FlashAttnFwdSm80INS1_25CollectiveMainloopFwdSm80ILi4ELi1ELb0EN4cute5tupleIJNS5_1CILi128EEENS7_ILi64EEENS7_ILi96EEEEEELi96ENS_10bfloat16_tEfNS_4arch4Sm80ELb1ELb0ELb0ELb1ELb0ELb0ELb1ELb0EEENS1_21CollectiveEpilogueFwdINS6_IJS8_SA_S9_EEENS6_IJNS7_ILi1EEESI_SI_EEESC_SE_Li128ELb1ELb1ELb0ELb0EEENS1_19SingleTileSchedulerILb1ELb0ELb1ELi128EEEEEEEEEvNT_6ParamsE,@function
        .size           _ZN7cutlass13device_kernelIN5flash19enable_sm80_to_sm89INS1_16FlashAttnFwdSm80INS1_25CollectiveMainloopFwdSm80ILi4ELi1ELb0EN4cute5tupleIJNS5_1CILi128EEENS7_ILi64EEENS7_ILi96EEEEEELi96ENS_10bfloat16_tEfNS_4arch4Sm80ELb1ELb0ELb0ELb1ELb0ELb0ELb1ELb0EEENS1_21CollectiveEpilogueFwdINS6_IJS8_SA_S9_EEENS6_IJNS7_ILi1EEESI_SI_EEESC_SE_Li128ELb1ELb1ELb0ELb0EEENS1_19SingleTileSchedulerILb1ELb0ELb1ELi128EEEEEEEEEvNT_6ParamsE,(.L_x_763 - _ZN7cutlass13device_kernelIN5flash19enable_sm80_to_sm89INS1_16FlashAttnFwdSm80INS1_25CollectiveMainloopFwdSm80ILi4ELi1ELb0EN4cute5tupleIJNS5_1CILi128EEENS7_ILi64EEENS7_ILi96EEEEEELi96ENS_10bfloat16_tEfNS_4arch4Sm80ELb1ELb0ELb0ELb1ELb0ELb0ELb1ELb0EEENS1_21CollectiveEpilogueFwdINS6_IJS8_SA_S9_EEENS6_IJNS7_ILi1EEESI_SI_EEESC_SE_Li128ELb1ELb1ELb0ELb0EEENS1_19SingleTileSchedulerILb1ELb0ELb1ELi128EEEEEEEEEvNT_6ParamsE)
        .other          _ZN7cutlass13device_kernelIN5flash19enable_sm80_to_sm89INS1_16FlashAttnFwdSm80INS1_25CollectiveMainloopFwdSm80ILi4ELi1ELb0EN4cute5tupleIJNS5_1CILi128EEENS7_ILi64EEENS7_ILi96EEEEEELi96ENS_10bfloat16_tEfNS_4arch4Sm80ELb1ELb0ELb0ELb1ELb0ELb0ELb1ELb0EEENS1_21CollectiveEpilogueFwdINS6_IJS8_SA_S9_EEENS6_IJNS7_ILi1EEESI_SI_EEESC_SE_Li128ELb1ELb1ELb0ELb0EEENS1_19SingleTileSchedulerILb1ELb0ELb1ELi128EEEEEEEEEvNT_6ParamsE,@"STO_CUDA_ENTRY STV_DEFAULT"
_ZN7cutlass13device_kernelIN5flash19enable_sm80_to_sm89INS1_16FlashAttnFwdSm80INS1_25CollectiveMainloopFwdSm80ILi4ELi1ELb0EN4cute5tupleIJNS5_1CILi128EEENS7_ILi64EEENS7_ILi96EEEEEELi96ENS_10bfloat16_tEfNS_4arch4Sm80ELb1ELb0ELb0ELb1ELb0ELb0ELb1ELb0EEENS1_21CollectiveEpilogueFwdINS6_IJS8_SA_S9_EEENS6_IJNS7_ILi1EEESI_SI_EEESC_SE_Li128ELb1ELb1ELb0ELb0EEENS1_19SingleTileSchedulerILb1ELb0ELb1ELi128EEEEEEEEEvNT_6ParamsE:
[----:B------:R-:W-:Y:S02]  /*0000*/  MOV R1, c[0x0][0x28] ;  /* 0x00000a0000017a02 */ /* 0x000fe40000000f00 */
[----:B------:R-:W1:Y:S01]  /*0010*/  S2R R153, SR_TID.X ;  /* 0x0000000000997919 */ /* 0x000e620000002100 */
[----:B------:R-:W-:Y:S01]  /*0020*/  IMAD.MOV.U32 R29, RZ, RZ, 0x4 ;  /* 0x00000004ff1d7424 */ /* 0x000fe200078e00ff */
[----:B------:R-:W2:Y:S01]  /*0030*/  S2UR UR4, SR_CTAID.X ;  /* 0x00000000000479c3 */ /* 0x000ea20000002500 */
[----:B------:R-:W-:Y:S01]  /*0040*/  ULDC.64 UR6, c[0x0][0x118] ;  /* 0x0000460000067ab9 */ /* 0x000fe20000000a00 */
[----:B------:R-:W3:Y:S01]  /*0050*/  S2R R5, SR_CTAID.Z ;  /* 0x0000000000057919 */ /* 0x000ee20000002700 */
[----:B------:R-:W-:Y:S02]  /*0060*/  IADD3 R1, R1, -0x70, RZ ;  /* 0xffffff9001017810 */ /* 0x000fe40007ffe0ff */
        /* <DEDUP_REMOVED lines=10> */
.L_x_605:
        /* <DEDUP_REMOVED lines=8> */
.L_x_607:
[----:B------:R-:W-:-:S04]  /*0190*/  MOV R0, c[0x0][0x54c] ;  /* 0x0001530000007a02 */ /* 0x000fc80000000f00 */
.L_x_606:
[----:B------:R-:W-:Y:S01]  /*01a0*/  USHF.L.U32 UR4, UR4, 0x7, URZ ;  /* 0x0000000704047899 */ /* 0x000fe2000800063f */
[----:B-----5:R-:W-:-:S05]  /*01b0*/  IMAD R0, R0, c[0x0][0x548], RZ ;  /* 0x0001520000007a24 */ /* 0x020fca00078e02ff */
[----:B------:R-:W-:-:S04]  /*01c0*/  MOV R10, UR4 ;  /* 0x00000004000a7c02 */ /* 0x000fc80008000f00 */
[----:B------:R-:W-:-:S04]  /*01d0*/  ISETP.GE.AND P0, PT, R10, R0, PT ;  /* 0x000000000a00720c */ /* 0x000fc80003f06270 */
[----:B------:R-:W-:-:S05]  /*01e0*/  SEL R0, R5, 0xffffffff, !P0 ;  /* 0xffffffff05007807 */ /* 0x000fca0004000000 */
[----:B------:R2:W-:Y:S01]  /*01f0*/  STL [R1+0x64], R0 ;  /* 0x0000640001007387 */ /* 0x0005e20000100800 */
[----:B------:R-:W-:Y:S05]  /*0200*/  BRA `(.L_x_608) ;  /* 0x0000014000007947 */ /* 0x000fea0003800000 */
.L_x_604:
[----:B------:R-:W-:-:S04]  /*0210*/  ISETP.NE.U32.AND P0, PT, RZ, c[0x0][0x568], PT ;  /* 0x00015a00ff007a0c */ /* 0x000fc80003f05070 */
[----:B------:R-:W-:-:S13]  /*0220*/  ISETP.NE.AND.EX P0, PT, RZ, c[0x0][0x56c], PT, P0 ;  /* 0x00015b00ff007a0c */ /* 0x000fda0003f05300 */
[----:B------:R-:W-:Y:S05]  /*0230*/  @!P0 BRA `(.L_x_609) ;  /* 0x0000002000008947 */ /* 0x000fea0003800000 */
[----:B------:R1:W5:Y:S01]  /*0240*/  LDG.E R0, [R2.64] ;  /* 0x0000000602007981 */ /* 0x000362000c1e1900 */
[----:B------:R-:W-:Y:S05]  /*0250*/  BRA `(.L_x_610) ;  /* 0x0000009000007947 */ /* 0x000fea0003800000 */
.L_x_609:
        /* <DEDUP_REMOVED lines=8> */
.L_x_611:
[----:B------:R-:W-:-:S04]  /*02e0*/  MOV R0, c[0x0][0x54c] ;  /* 0x0001530000007a02 */ /* 0x000fc80000000f00 */
.L_x_610:
[----:B------:R-:W-:Y:S01]  /*02f0*/  USHF.L.U32 UR4, UR4, 0x7, URZ ;  /* 0x0000000704047899 */ /* 0x000fe2000800063f */
[----:B-----5:R-:W-:-:S05]  /*0300*/  IMAD R0, R0, c[0x0][0x548], RZ ;  /* 0x0001520000007a24 */ /* 0x020fca00078e02ff */
[----:B------:R-:W-:-:S04]  /*0310*/  MOV R10, UR4 ;  /* 0x00000004000a7c02 */ /* 0x000fc80008000f00 */
[----:B------:R-:W-:-:S04]  /*0320*/  ISETP.GE.AND P0, PT, R10, R0, PT ;  /* 0x000000000a00720c */ /* 0x000fc80003f06270 */
[----:B------:R-:W-:-:S05]  /*0330*/  SEL R0, R5, 0xffffffff, !P0 ;  /* 0xffffffff05007807 */ /* 0x000fca0004000000 */
[----:B------:R2:W-:Y:S04]  /*0340*/  STL [R1+0x64], R0 ;  /* 0x0000640001007387 */ /* 0x0005e80000100800 */
.L_x_608:
[----:B------:R-:W3:Y:S02]  /*0350*/  LDL R48, [R1+0x64] ;  /* 0x0000640001307983 */ /* 0x000ee40000100800 */
[----:B---3--:R-:W-:-:S13]  /*0360*/  ISETP.GE.AND P0, PT, R48, RZ, PT ;  /* 0x000000ff3000720c */ /* 0x008fda0003f06270 */
[----:B------:R-:W-:Y:S05]  /*0370*/  @!P0 EXIT ;  /* 0x000000000000894d */ /* 0x000fea0003800000 */
[----:B------:R-:W-:Y:S01]  /*0380*/  ISETP.NE.U32.AND P0, PT, RZ, c[0x0][0x360], PT ;  /* 0x0000d800ff007a0c */ /* 0x000fe20003f05070 */
[----:B--2---:R-:W-:Y:S01]  /*0390*/  IMAD.MOV.U32 R0, RZ, RZ, c[0x0][0x168] ;  /* 0x00005a00ff007624 */ /* 0x004fe200078e00ff */
        /* <DEDUP_REMOVED lines=13> */
[----:B------:R1:W2:Y:S04]  /*0470*/  @P0 LDG.E R0, [R6.64] ;  /* 0x0000000606000981 */ /* 0x0002a8000c1e1900 */
[----:B------:R3:W5:Y:S04]  /*0480*/  @P2 LDG.E R12, [R8.64] ;  /* 0x00000006080c2981 */ /* 0x000768000c1e1900 */
[----:B------:R3:W5:Y:S04]  /*0490*/  @P3 LDG.E R11, [R4.64] ;  /* 0x00000006040b3981 */ /* 0x000768000c1e1900 */
[----:B------:R3:W5:Y:S01]  /*04a0*/  @P1 LDG.E R13, [R2.64] ;  /* 0x00000006020d1981 */ /* 0x000762000c1e1900 */
[----:B-1----:R-:W-:-:S03]  /*04b0*/  IMAD.MOV.U32 R6, RZ, RZ, c[0x0][0x1d0] ;  /* 0x00007400ff067624 */ /* 0x002fc600078e00ff */
[----:B--2---:R3:W-:Y:S01]  /*04c0*/  STL [R1+0x60], R0 ;  /* 0x0000600001007387 */ /* 0x0047e20000100800 */
[----:B------:R-:W-:Y:S01]  /*04d0*/  IMAD.MOV.U32 R167, RZ, RZ, R0 ;  /* 0x000000ffffa77224 */ /* 0x000fe200078e0000 */
[----:B------:R-:W-:Y:S05]  /*04e0*/  @P0 BRA `(.L_x_612) ;  /* 0x0000005000000947 */ /* 0x000fea0003800000 */
[----:B------:R-:W-:Y:S05]  /*04f0*/  @!P3 BRA `(.L_x_612) ;  /* 0x000000400000b947 */ /* 0x000fea0003800000 */
[----:B---3--:R1:W2:Y:S04]  /*0500*/  LDG.E R0, [R4.64] ;  /* 0x0000000604007981 */ /* 0x0082a8000c1e1900 */
[----:B-1----:R-:W2:Y:S02]  /*0510*/  LDG.E R4, [R4.64+0x4] ;  /* 0x0000040604047981 */ /* 0x002ea4000c1e1900 */
[----:B--2---:R-:W-:-:S05]  /*0520*/  IADD3 R167, -R0, R4, RZ ;  /* 0x0000000400a77210 */ /* 0x004fca0007ffe1ff */
[----:B------:R1:W-:Y:S02]  /*0530*/  STL [R1+0x60], R167 ;  /* 0x000060a701007387 */ /* 0x0003e40000100800 */
.L_x_612:
[----:B------:R-:W-:-:S04]  /*0540*/  ISETP.NE.U32.AND P0, PT, RZ, c[0x0][0x368], PT ;  /* 0x0000da00ff007a0c */ /* 0x000fc80003f05070 */
[----:B------:R-:W-:-:S13]  /*0550*/  ISETP.NE.AND.EX P0, PT, RZ, c[0x0][0x36c], PT, P0 ;  /* 0x0000db00ff007a0c */ /* 0x000fda0003f05300 */
[----:B------:R-:W-:Y:S05]  /*0560*/  @!P0 BRA `(.L_x_613) ;  /* 0x0000003000008947 */ /* 0x000fea0003800000 */
[----:B---3--:R-:W-:-:S05]  /*0570*/  IMAD.WIDE R2, R48, R29, c[0x0][0x368] ;  /* 0x0000da0030027625 */ /* 0x008fca00078e021d */
[----:B------:R2:W5:Y:S01]  /*0580*/  LDG.E R6, [R2.64] ;  /* 0x0000000602067981 */ /* 0x000562000c1e1900 */
[----:B------:R-:W-:Y:S05]  /*0590*/  BRA `(.L_x_614) ;  /* 0x0000004000007947 */ /* 0x000fea0003800000 */
.L_x_613:
[----:B------:R-:W-:Y:S05]  /*05a0*/  @!P1 BRA `(.L_x_614) ;  /* 0x0000003000009947 */ /* 0x000fea0003800000 */
[----:B------:R2:W4:Y:S04]  /*05b0*/  LDG.E R6, [R2.64] ;  /* 0x0000000602067981 */ /* 0x000528000c1e1900 */
[----:B--23--:R-:W4:Y:S02]  /*05c0*/  LDG.E R2, [R2.64+0x4] ;  /* 0x0000040602027981 */ /* 0x00cf24000c1e1900 */
[----:B----4-:R-:W-:-:S03]  /*05d0*/  IADD3 R6, -R6, R2, RZ ;  /* 0x0000000206067210 */ /* 0x010fc60007ffe1ff */
.L_x_614:
[----:B---3--:R-:W-:Y:S01]  /*05e0*/  IMAD.MOV.U32 R0, RZ, RZ, c[0x0][0x2c4] ;  /* 0x0000b100ff007624 */ /* 0x008fe200078e00ff */
[----:B-----5:R-:W-:Y:S01]  /*05f0*/  IADD3 R165, -R12, R6, RZ ;  /* 0x000000060ca57210 */ /* 0x020fe20007ffe1ff */
[----:B------:R-:W-:Y:S01]  /*0600*/  IMAD.MOV.U32 R216, RZ, RZ, R10 ;  /* 0x000000ffffd87224 */ /* 0x000fe200078e000a */
[----:B--2---:R-:W-:Y:S01]  /*0610*/  IADD3 R3, R10, 0x7f, RZ ;  /* 0x0000007f0a037810 */ /* 0x004fe20007ffe0ff */
[----:B------:R-:W-:Y:S01]  /*0620*/  CS2R R94, SRZ ;  /* 0x00000000005e7805 */ /* 0x000fe2000001ff00 */
[----:B------:R-:W-:Y:S01]  /*0630*/  ISETP.NE.AND P2, PT, R0, 0x1, PT ;  /* 0x000000010000780c */ /* 0x000fe20003f45270 */
[----:B------:R2:W-:Y:S01]  /*0640*/  STL [R1+0x38], R165 ;  /* 0x000038a501007387 */ /* 0x0005e20000100800 */
[C---:B------:R-:W-:Y:S01]  /*0650*/  IADD3 R4, R165.reuse, 0x40, -R167 ;  /* 0x00000040a5047810 */ /* 0x040fe20007ffe8a7 */
[----:B------:R-:W-:Y:S01]  /*0660*/  CS2R R92, SRZ ;  /* 0x00000000005c7805 */ /* 0x000fe2000001ff00 */
[----:B------:R-:W-:Y:S01]  /*0670*/  IADD3 R2, R165, 0x3f, RZ ;  /* 0x0000003fa5027810 */ /* 0x000fe20007ffe0ff */
[----:B------:R-:W-:Y:S01]  /*0680*/  CS2R R98, SRZ ;  /* 0x0000000000627805 */ /* 0x000fe2000001ff00 */
[----:B------:R-:W-:Y:S01]  /*0690*/  PLOP3.LUT P0, PT, PT, PT, PT, 0x80, 0x0 ;  /* 0x000000000000781c */ /* 0x000fe20003f0f070 */
[----:B------:R-:W-:Y:S01]  /*06a0*/  CS2R R96, SRZ ;  /* 0x0000000000607805 */ /* 0x000fe2000001ff00 */
[----:B------:R-:W-:Y:S01]  /*06b0*/  IMAD.MOV.U32 R90, RZ, RZ, RZ ;  /* 0x000000ffff5a7224 */ /* 0x000fe200078e00ff */
[----:B------:R-:W-:Y:S01]  /*06c0*/  CS2R R88, SRZ ;  /* 0x0000000000587805 */ /* 0x000fe2000001ff00 */
[----:B------:R-:W-:Y:S01]  /*06d0*/  CS2R R86, SRZ ;  /* 0x0000000000567805 */ /* 0x000fe2000001ff00 */
[----:B------:R-:W-:Y:S01]  /*06e0*/  CS2R R84, SRZ ;  /* 0x0000000000547805 */ /* 0x000fe2000001ff00 */
[----:B------:R-:W-:Y:S01]  /*06f0*/  CS2R R14, SRZ ;  /* 0x00000000000e7805 */ /* 0x000fe2000001ff00 */
[----:B------:R-:W-:Y:S01]  /*0700*/  @P2 IADD3 R0, R216, 0x7f, RZ ;  /* 0x0000007fd8002810 */ /* 0x000fe20007ffe0ff */
[----:B------:R-:W-:Y:S01]  /*0710*/  IMAD.MOV.U32 R78, RZ, RZ, RZ ;  /* 0x000000ffff4e7224 */ /* 0x000fe200078e00ff */
[----:B------:R-:W-:Y:S01]  /*0720*/  MOV R76, RZ ;  /* 0x000000ff004c7202 */ /* 0x000fe20000000f00 */
[----:B------:R-:W-:Y:S01]  /*0730*/  CS2R R16, SRZ ;  /* 0x0000000000107805 */ /* 0x000fe2000001ff00 */
[----:B------:R-:W-:Y:S01]  /*0740*/  IMAD.MOV.U32 R82, RZ, RZ, RZ ;  /* 0x000000ffff527224 */ /* 0x000fe200078e00ff */
[----:B------:R-:W-:Y:S01]  /*0750*/  CS2R R18, SRZ ;  /* 0x0000000000127805 */ /* 0x000fe2000001ff00 */
[----:B------:R-:W-:Y:S01]  /*0760*/  @P2 IMAD.HI.U32 R0, R0, c[0x0][0x2c8], RZ ;  /* 0x0000b20000002a27 */ /* 0x000fe200078e00ff */
[----:B------:R-:W-:Y:S01]  /*0770*/  MOV R74, RZ ;  /* 0x000000ff004a7202 */ /* 0x000fe20000000f00 */
[----:B------:R-:W-:Y:S01]  /*0780*/  CS2R R20, SRZ ;  /* 0x0000000000147805 */ /* 0x000fe2000001ff00 */
[----:B------:R-:W-:Y:S01]  /*0790*/  MOV R68, RZ ;  /* 0x000000ff00447202 */ /* 0x000fe20000000f00 */
[----:B------:R-:W-:Y:S01]  /*07a0*/  IMAD.MOV.U32 R80, RZ, RZ, RZ ;  /* 0x000000ffff507224 */ /* 0x000fe200078e00ff */
[----:B------:R-:W-:Y:S01]  /*07b0*/  @P2 SHF.R.U32.HI R3, RZ, c[0x0][0x2cc], R0 ;  /* 0x0000b300ff032a19 */ /* 0x000fe20000011600 */
[----:B------:R-:W-:Y:S01]  /*07c0*/  IMAD.MOV.U32 R72, RZ, RZ, RZ ;  /* 0x000000ffff487224 */ /* 0x000fe200078e00ff */
[----:B------:R-:W-:Y:S01]  /*07d0*/  CS2R R22, SRZ ;  /* 0x0000000000167805 */ /* 0x000fe2000001ff00 */
[----:B------:R-:W-:Y:S01]  /*07e0*/  IMAD.MOV.U32 R70, RZ, RZ, RZ ;  /* 0x000000ffff467224 */ /* 0x000fe200078e00ff */
[----:B------:R-:W-:Y:S01]  /*07f0*/  CS2R R24, SRZ ;  /* 0x0000000000187805 */ /* 0x000fe2000001ff00 */
[----:B------:R-:W-:Y:S01]  /*0800*/  IMAD.IADD R0, R4, 0x1, R3 ;  /* 0x0000000104007824 */ /* 0x000fe200078e0203 */
[----:B------:R-:W-:Y:S01]  /*0810*/  SHF.R.S32.HI R3, RZ, 0x1f, R2 ;  /* 0x0000001fff037819 */ /* 0x000fe20000011402 */
[----:B------:R-:W-:Y:S01]  /*0820*/  IMAD.MOV.U32 R174, RZ, RZ, RZ ;  /* 0x000000ffffae7224 */ /* 0x000fe200078e00ff */
[----:B------:R-:W-:Y:S01]  /*0830*/  MOV R138, RZ ;  /* 0x000000ff008a7202 */ /* 0x000fe20000000f00 */
[----:B------:R-:W-:Y:S01]  /*0840*/  IMAD.MOV.U32 R172, RZ, RZ, RZ ;  /* 0x000000ffffac7224 */ /* 0x000fe200078e00ff */
[----:B------:R-:W-:Y:S01]  /*0850*/  SHF.R.S32.HI R4, RZ, 0x1f, R0 ;  /* 0x0000001fff047819 */ /* 0x000fe20000011400 */
[----:B------:R-:W-:Y:S01]  /*0860*/  IMAD.MOV.U32 R136, RZ, RZ, RZ ;  /* 0x000000ffff887224 */ /* 0x000fe200078e00ff */
[----:B------:R-:W-:Y:S01]  /*0870*/  LEA.HI R2, R3, R2, RZ, 0x6 ;  /* 0x0000000203027211 */ /* 0x000fe200078f30ff */
[----:B------:R-:W-:Y:S01]  /*0880*/  CS2R R134, SRZ ;  /* 0x0000000000867805 */ /* 0x000fe2000001ff00 */
[----:B------:R-:W-:Y:S01]  /*0890*/  LEA.HI R0, R4, R0, RZ, 0x6 ;  /* 0x0000000004007211 */ /* 0x000fe200078f30ff */
[----:B------:R-:W-:Y:S01]  /*08a0*/  IMAD.IADD R4, R13, 0x1, R12 ;  /* 0x000000010d047824 */ /* 0x000fe200078e020c */
[----:B------:R-:W-:Y:S01]  /*08b0*/  SHF.R.S32.HI R2, RZ, 0x6, R2 ;  /* 0x00000006ff027819 */ /* 0x000fe20000011402 */
[----:B------:R-:W-:Y:S01]  /*08c0*/  CS2R R26, SRZ ;  /* 0x00000000001a7805 */ /* 0x000fe2000001ff00 */
[----:B------:R-:W-:Y:S01]  /*08d0*/  SHF.R.S32.HI R0, RZ, 0x6, R0 ;  /* 0x00000006ff007819 */ /* 0x000fe20000011400 */
[----:B------:R-:W-:Y:S01]  /*08e0*/  IMAD.MOV.U32 R132, RZ, RZ, RZ ;  /* 0x000000ffff847224 */ /* 0x000fe200078e00ff */
[----:B------:R-:W-:Y:S01]  /*08f0*/  MOV R12, RZ ;  /* 0x000000ff000c7202 */ /* 0x000fe20000000f00 */
[----:B------:R-:W-:Y:S01]  /*0900*/  IMAD.MOV.U32 R28, RZ, RZ, RZ ;  /* 0x000000ffff1c7224 */ /* 0x000fe200078e00ff */
[----:B------:R-:W-:Y:S01]  /*0910*/  IMNMX R204, R2, R0, PT ;  /* 0x0000000002cc7217 */ /* 0x000fe20003800200 */
[----:B------:R-:W-:Y:S01]  /*0920*/  IMAD.MOV.U32 R168, RZ, RZ, RZ ;  /* 0x000000ffffa87224 */ /* 0x000fe200078e00ff */
[----:B------:R-:W-:Y:S01]  /*0930*/  MOV R170, RZ ;  /* 0x000000ff00aa7202 */ /* 0x000fe20000000f00 */
[----:B------:R-:W-:Y:S01]  /*0940*/  CS2R R126, SRZ ;  /* 0x00000000007e7805 */ /* 0x000fe2000001ff00 */
[----:B------:R-:W-:Y:S01]  /*0950*/  ISETP.GE.AND P4, PT, R204, 0x1, PT ;  /* 0x00000001cc00780c */ /* 0x000fe20003f86270 */
[----:B------:R-:W-:Y:S01]  /*0960*/  CS2R R30, SRZ ;  /* 0x00000000001e7805 */ /* 0x000fe2000001ff00 */
[----:B------:R-:W-:Y:S01]  /*0970*/  MOV R124, RZ ;  /* 0x000000ff007c7202 */ /* 0x000fe20000000f00 */
[----:B------:R-:W-:Y:S01]  /*0980*/  IMAD.MOV.U32 R130, RZ, RZ, RZ ;  /* 0x000000ffff827224 */ /* 0x000fe200078e00ff */
[----:B------:R-:W-:Y:S01]  /*0990*/  CS2R R32, SRZ ;  /* 0x0000000000207805 */ /* 0x000fe2000001ff00 */
[----:B------:R-:W-:Y:S01]  /*09a0*/  IMAD.MOV.U32 R128, RZ, RZ, RZ ;  /* 0x000000ffff807224 */ /* 0x000fe200078e00ff */
[----:B------:R-:W-:Y:S01]  /*09b0*/  CS2R R122, SRZ ;  /* 0x00000000007a7805 */ /* 0x000fe2000001ff00 */
[----:B------:R-:W-:Y:S01]  /*09c0*/  MOV R120, RZ ;  /* 0x000000ff00787202 */ /* 0x000fe20000000f00 */
[----:B------:R-:W-:Y:S01]  /*09d0*/  CS2R R34, SRZ ;  /* 0x0000000000227805 */ /* 0x000fe2000001ff00 */
[----:B------:R-:W-:Y:S01]  /*09e0*/  IMAD.MOV.U32 R118, RZ, RZ, RZ ;  /* 0x000000ffff767224 */ /* 0x000fe200078e00ff */
[----:B------:R-:W-:Y:S01]  /*09f0*/  CS2R R110, SRZ ;  /* 0x00000000006e7805 */ /* 0x000fe2000001ff00 */
[----:B------:R-:W-:Y:S01]  /*0a00*/  IMAD.MOV.U32 R116, RZ, RZ, RZ ;  /* 0x000000ffff747224 */ /* 0x000fe200078e00ff */
        /* <DEDUP_REMOVED lines=25> */
[----:B--2---:R-:W-:-:S04]  /*0ba0*/  ISETP.NE.U32.AND P0, PT, RZ, c[0x0][0x340], PT ;  /* 0x0000d000ff007a0c */ /* 0x004fc80003f05070 */
[----:B------:R-:W-:-:S13]  /*0bb0*/  ISETP.NE.AND.EX P0, PT, RZ, c[0x0][0x344], PT, P0 ;  /* 0x0000d100ff007a0c */ /* 0x000fda0003f05300 */
[----:B------:R-:W-:-:S05]  /*0bc0*/  @P0 IMAD.WIDE R2, R48, R29, c[0x0][0x340] ;  /* 0x0000d00030020625 */ /* 0x000fca00078e021d */
[----:B------:R2:W3:Y:S01]  /*0bd0*/  @P0 LDG.E R22, [R2.64] ;  /* 0x0000000602160981 */ /* 0x0004e2000c1e1900 */
[----:B------:R-:W-:Y:S01]  /*0be0*/  SHF.R.S32.HI R0, RZ, 0x1f, R11 ;  /* 0x0000001fff007819 */ /* 0x000fe2000001140b */
[----:B------:R-:W-:Y:S01]  /*0bf0*/  BSSY B0, `(.L_x_616) ;  /* 0x000008d000007945 */ /* 0x000fe20003800000 */
[----:B------:R-:W-:Y:S01]  /*0c00*/  SHF.R.S32.HI R14, RZ, 0x1f, R153 ;  /* 0x0000001fff0e7819 */ /* 0x000fe20000011499 */
[----:B------:R-:W4:Y:S01]  /*0c10*/  S2R R30, SR_CTAID.Y ;  /* 0x00000000001e7919 */ /* 0x000f220000002600 */
[----:B------:R-:W-:Y:S01]  /*0c20*/  SHF.R.S32.HI R7, RZ, 0x1f, R4 ;  /* 0x0000001fff077819 */ /* 0x000fe20000011404 */
[----:B------:R-:W-:Y:S01]  /*0c30*/  IMAD R0, R0, c[0x0][0x178], RZ ;  /* 0x00005e0000007a24 */ /* 0x000fe200078e02ff */
[CC--:B------:R-:W-:Y:S02]  /*0c40*/  LEA.HI R10, R14.reuse, R153.reuse, RZ, 0x2 ;  /* 0x000000990e0a7211 */ /* 0x0c0fe400078f10ff */
[----:B------:R-:W-:Y:S01]  /*0c50*/  LEA.HI R28, R14, R153, RZ, 0x3 ;  /* 0x000000990e1c7211 */ /* 0x000fe200078f18ff */
[----:B------:R-:W-:Y:S01]  /*0c60*/  IMAD R0, R11, c[0x0][0x17c], R0 ;  /* 0x00005f000b007a24 */ /* 0x000fe200078e0200 */
[----:B------:R-:W-:-:S02]  /*0c70*/  LOP3.LUT R5, R10, 0xfffffffc, RZ, 0xc0, !PT ;  /* 0xfffffffc0a057812 */ /* 0x000fc400078ec0ff */
[----:B------:R-:W-:Y:S02]  /*0c80*/  SHF.R.S32.HI R26, RZ, 0x3, R28 ;  /* 0x00000003ff1a7819 */ /* 0x000fe4000001141c */
[----:B------:R-:W-:Y:S01]  /*0c90*/  SHF.R.S32.HI R25, RZ, 0x2, R10 ;  /* 0x00000002ff197819 */ /* 0x000fe2000001140a */
[----:B------:R-:W-:Y:S01]  /*0ca0*/  IMAD.IADD R72, R153, 0x1, -R5 ;  /* 0x0000000199487824 */ /* 0x000fe200078e0a05 */
[----:B------:R-:W-:Y:S02]  /*0cb0*/  LEA.HI R27, R14, R153, RZ, 0x4 ;  /* 0x000000990e1b7211 */ /* 0x000fe400078f20ff */
[----:B------:R-:W-:Y:S02]  /*0cc0*/  IADD3 R4, P4, R4, R25, RZ ;  /* 0x0000001904047210 */ /* 0x000fe40007f9e0ff */
[----:B------:R-:W-:Y:S02]  /*0cd0*/  SHF.L.U32 R12, R72, 0x3, RZ ;  /* 0x00000003480c7819 */ /* 0x000fe400000006ff */
[----:B------:R-:W-:Y:S01]  /*0ce0*/  LEA.HI.X.SX32 R7, R25, R7, 0x1, P4 ;  /* 0x0000000719077211 */ /* 0x000fe200020f0eff */
[----:B--2---:R-:W-:Y:S01]  /*0cf0*/  IMAD.WIDE.U32 R2, R11, c[0x0][0x178], RZ ;  /* 0x00005e000b027a25 */ /* 0x004fe200078e00ff */
[----:B------:R-:W-:-:S02]  /*0d00*/  SHF.R.S32.HI R13, RZ, 0x1f, R12 ;  /* 0x0000001fff0d7819 */ /* 0x000fc4000001140c */
[----:B----4-:R-:W-:Y:S01]  /*0d10*/  SHF.R.S32.HI R29, RZ, 0x1f, R30 ;  /* 0x0000001fff1d7819 */ /* 0x010fe2000001141e */
[----:B------:R-:W-:Y:S01]  /*0d20*/  IMAD.IADD R3, R3, 0x1, R0 ;  /* 0x0000000103037824 */ /* 0x000fe200078e0200 */
[----:B------:R-:W-:Y:S01]  /*0d30*/  LEA.HI R152, R14, R153, RZ, 0x5 ;  /* 0x000000990e987211 */ /* 0x000fe200078f28ff */
[----:B------:R-:W-:Y:S01]  /*0d40*/  IMAD.SHL.U32 R0, R26, 0x40, RZ ;  /* 0x000000401a007824 */ /* 0x000fe200078e00ff */
[----:B------:R-:W-:Y:S01]  /*0d50*/  SHF.R.S32.HI R19, RZ, 0x1f, R48 ;  /* 0x0000001fff137819 */ /* 0x000fe20000011430 */
[----:B------:R-:W-:Y:S01]  /*0d60*/  IMAD R8, R29, c[0x0][0x1b8], RZ ;  /* 0x00006e001d087a24 */ /* 0x000fe200078e02ff */
[----:B------:R-:W-:Y:S01]  /*0d70*/  SHF.R.S32.HI R75, RZ, 0x5, R152 ;  /* 0x00000005ff4b7819 */ /* 0x000fe20000011498 */
[----:B------:R-:W-:Y:S01]  /*0d80*/  IMAD.WIDE.U32 R16, R4, c[0x0][0x208], R12 ;  /* 0x0000820004107a25 */ /* 0x000fe200078e000c */
[----:B------:R-:W-:Y:S02]  /*0d90*/  LOP3.LUT R0, R0, 0xc0, RZ, 0xc0, !PT ;  /* 0x000000c000007812 */ /* 0x000fe400078ec0ff */
[----:B------:R-:W-:Y:S01]  /*0da0*/  ISETP.GE.AND P6, PT, R12, c[0x0][0x1d4], PT ;  /* 0x000075000c007a0c */ /* 0x000fe20003fc6270 */
[----:B------:R-:W-:Y:S01]  /*0db0*/  IMAD.WIDE.U32 R2, R30, c[0x0][0x1b8], R2 ;  /* 0x00006e001e027a25 */ /* 0x000fe200078e0002 */
[----:B------:R-:W-:-:S02]  /*0dc0*/  LOP3.LUT R6, R0, 0x18, R12, 0xf8, !PT ;  /* 0x0000001800067812 */ /* 0x000fc400078ef80c */
[----:B------:R-:W-:Y:S02]  /*0dd0*/  SHF.R.U32.HI R5, RZ, 0x3, R0 ;  /* 0x00000003ff057819 */ /* 0x000fe40000011600 */
[----:B------:R-:W-:Y:S02]  /*0de0*/  IADD3 R0, R12, 0x40, RZ ;  /* 0x000000400c007810 */ /* 0x000fe40007ffe0ff */
[----:B------:R-:W-:Y:S01]  /*0df0*/  LOP3.LUT R18, R6, R5, RZ, 0x3c, !PT ;  /* 0x0000000506127212 */ /* 0x000fe200078e3cff */
[----:B------:R-:W-:Y:S01]  /*0e00*/  IMAD R5, R30, c[0x0][0x1bc], R8 ;  /* 0x00006f001e057a24 */ /* 0x000fe200078e0208 */
[----:B------:R-:W-:Y:S01]  /*0e10*/  ISETP.GE.AND P4, PT, R0, c[0x0][0x1d4], PT ;  /* 0x0000750000007a0c */ /* 0x000fe20003f86270 */
[C---:B------:R-:W-:Y:S01]  /*0e20*/  IMAD R0, R7.reuse, c[0x0][0x1e0], RZ ;  /* 0x0000780007007a24 */ /* 0x040fe200078e02ff */
[----:B------:R-:W-:Y:S01]  /*0e30*/  SEL R6, R48, RZ, !P3 ;  /* 0x000000ff30067207 */ /* 0x000fe20005800000 */
[----:B------:R-:W-:Y:S02]  /*0e40*/  IMAD R7, R7, c[0x0][0x208], RZ ;  /* 0x0000820007077a24 */ /* 0x000fe400078e02ff */
[C---:B------:R-:W-:Y:S01]  /*0e50*/  IMAD R20, R4.reuse, c[0x0][0x1e4], R0 ;  /* 0x0000790004147a24 */ /* 0x040fe200078e0200 */
[----:B------:R-:W-:Y:S01]  /*0e60*/  LOP3.LUT R0, R27, 0xfffffff0, RZ, 0xc0, !PT ;  /* 0xfffffff01b007812 */ /* 0x000fe200078ec0ff */
[----:B------:R-:W-:-:S02]  /*0e70*/  IMAD R21, R4, c[0x0][0x20c], R7 ;  /* 0x0000830004157a24 */ /* 0x000fc400078e0207 */
[----:B------:R-:W-:Y:S01]  /*0e80*/  IMAD.WIDE.U32 R8, R4, c[0x0][0x1e0], R12 ;  /* 0x0000780004087a25 */ /* 0x000fe200078e000c */
[----:B------:R-:W-:Y:S02]  /*0e90*/  LEA.HI R4, R10, R25, RZ, 0x1 ;  /* 0x000000190a047211 */ /* 0x000fe400078f08ff */
[----:B------:R-:W-:Y:S01]  /*0ea0*/  SEL R10, R19, RZ, !P3 ;  /* 0x000000ff130a7207 */ /* 0x000fe20005800000 */
[----:B------:R-:W-:Y:S02]  /*0eb0*/  IMAD R7, R72, 0x20, R25 ;  /* 0x0000002048077824 */ /* 0x000fe400078e0219 */
[----:B------:R-:W-:Y:S01]  /*0ec0*/  IMAD.IADD R23, R153, 0x1, -R0 ;  /* 0x0000000199177824 */ /* 0x000fe200078e0a00 */
[----:B------:R-:W-:Y:S01]  /*0ed0*/  LOP3.LUT R0, R4, 0x7fffffe, RZ, 0xc0, !PT ;  /* 0x07fffffe04007812 */ /* 0x000fe200078ec0ff */
[----:B------:R-:W-:Y:S01]  /*0ee0*/  IMAD.IADD R3, R3, 0x1, R5 ;  /* 0x0000000103037824 */ /* 0x000fe200078e0205 */
[----:B------:R-:W-:Y:S01]  /*0ef0*/  IADD3 R7, R216, R7, RZ ;  /* 0x00000007d8077210 */ /* 0x000fe20007ffe0ff */
[----:B------:R-:W-:Y:S01]  /*0f00*/  IMAD.IADD R9, R9, 0x1, R20 ;  /* 0x0000000109097824 */ /* 0x000fe200078e0214 */
[----:B------:R-:W-:Y:S01]  /*0f10*/  LEA.HI R24, R23, R23, RZ, 0x1 ;  /* 0x0000001717187211 */ /* 0x000fe200078f08ff */
[----:B------:R-:W-:-:S02]  /*0f20*/  IMAD.IADD R0, R25, 0x1, -R0 ;  /* 0x0000000119007824 */ /* 0x000fc400078e0a00 */
[----:B------:R-:W-:Y:S01]  /*0f30*/  @P2 IMAD.HI.U32 R11, R7, c[0x0][0x2c8], RZ ;  /* 0x0000b200070b2a27 */ /* 0x000fe200078e00ff */
[--C-:B------:R-:W-:Y:S02]  /*0f40*/  SHF.R.S32.HI R15, RZ, 0x1, R24.reuse ;  /* 0x00000001ff0f7819 */ /* 0x100fe40000011418 */
[----:B------:R-:W-:Y:S01]  /*0f50*/  SHF.R.S32.HI R14, RZ, 0x1f, R24 ;  /* 0x0000001fff0e7819 */ /* 0x000fe20000011418 */
[----:B------:R-:W-:Y:S02]  /*0f60*/  IMAD R5, R75, 0x8, R0 ;  /* 0x000000084b057824 */ /* 0x000fe400078e0200 */
[----:B------:R-:W-:Y:S01]  /*0f70*/  IMAD.MOV.U32 R4, RZ, RZ, R7 ;  /* 0x000000ffff047224 */ /* 0x000fe200078e0007 */
[----:B------:R-:W-:Y:S01]  /*0f80*/  @P2 SHF.R.U32.HI R4, RZ, c[0x0][0x2cc], R11 ;  /* 0x0000b300ff042a19 */ /* 0x000fe2000001160b */
[----:B------:R-:W-:Y:S01]  /*0f90*/  IMAD R0, R10, c[0x0][0x1c0], RZ ;  /* 0x000070000a007a24 */ /* 0x000fe200078e02ff */
[----:B------:R-:W-:Y:S01]  /*0fa0*/  LEA.HI R10, R14, R15, RZ, 0x2 ;  /* 0x0000000f0e0a7211 */ /* 0x000fe200078f10ff */
[----:B------:R-:W-:Y:S01]  /*0fb0*/  IMAD.WIDE.U32 R2, R6, c[0x0][0x1c0], R2 ;  /* 0x0000700006027a25 */ /* 0x000fe200078e0002 */
[----:B------:R-:W-:-:S02]  /*0fc0*/  LEA R225, R5, R18, 0x5 ;  /* 0x0000001205e17211 */ /* 0x000fc400078e28ff */
[----:B------:R-:W-:Y:S01]  /*0fd0*/  LOP3.LUT R5, R10, 0xfffffffc, RZ, 0xc0, !PT ;  /* 0xfffffffc0a057812 */ /* 0x000fe200078ec0ff */
[----:B------:R-:W-:Y:S01]  /*0fe0*/  IMAD R11, R6, c[0x0][0x1c4], R0 ;  /* 0x00007100060b7a24 */ /* 0x000fe200078e0200 */
[--C-:B------:R-:W-:Y:S01]  /*0ff0*/  SHF.R.S32.HI R0, RZ, 0x1f, R4.reuse ;  /* 0x0000001fff007819 */ /* 0x100fe20000011404 */
[----:B------:R-:W-:Y:S01]  /*1000*/  IMAD.MOV R6, RZ, RZ, -R4 ;  /* 0x000000ffff067224 */ /* 0x000fe200078e0a04 */
[----:B------:R-:W-:Y:S01]  /*1010*/  IADD3 R20, R15, -R5, RZ ;  /* 0x800000050f147210 */ /* 0x000fe20007ffe0ff */
[----:B------:R-:W-:Y:S01]  /*1020*/  IMAD.IADD R3, R3, 0x1, R11 ;  /* 0x0000000103037824 */ /* 0x000fe200078e020b */
        /* <DEDUP_REMOVED lines=8> */
[----:B------:R-:W-:Y:S02]  /*10b0*/  IMAD R11, R29, c[0x0][0x1e8], RZ ;  /* 0x00007a001d0b7a24 */ /* 0x000fe400078e02ff */
[C---:B------:R-:W-:Y:S02]  /*10c0*/  IMAD R10, R0.reuse, c[0x0][0x1ac], R4 ;  /* 0x00006b00000a7a24 */ /* 0x040fe400078e0204 */
[----:B------:R-:W-:-:S04]  /*10d0*/  IMAD.WIDE.U32 R2, R0, c[0x0][0x1a8], R2 ;  /* 0x00006a0000027a25 */ /* 0x000fc800078e0002 */
[----:B------:R-:W-:Y:S02]  /*10e0*/  IMAD.IADD R7, R17, 0x1, R21 ;  /* 0x0000000111077824 */ /* 0x000fe400078e0215 */
[----:B------:R-:W-:Y:S02]  /*10f0*/  IMAD R14, R29, c[0x0][0x210], RZ ;  /* 0x000084001d0e7a24 */ /* 0x000fe400078e02ff */
[----:B------:R-:W-:Y:S02]  /*1100*/  IMAD.MOV.U32 R6, RZ, RZ, R16 ;  /* 0x000000ffff067224 */ /* 0x000fe400078e0010 */
[C---:B------:R-:W-:Y:S02]  /*1110*/  IMAD R11, R30.reuse, c[0x0][0x1ec], R11 ;  /* 0x00007b001e0b7a24 */ /* 0x040fe400078e020b */
[----:B------:R-:W-:-:S04]  /*1120*/  IMAD.WIDE.U32 R8, R30, c[0x0][0x1e8], R8 ;  /* 0x00007a001e087a25 */ /* 0x000fc800078e0008 */
[----:B------:R-:W-:Y:S01]  /*1130*/  IMAD.IADD R3, R3, 0x1, R10 ;  /* 0x0000000103037824 */ /* 0x000fe200078e020a */
[----:B------:R-:W-:Y:S01]  /*1140*/  IADD3 R9, R9, R11, RZ ;  /* 0x0000000b09097210 */ /* 0x000fe20007ffe0ff */
[----:B------:R-:W-:Y:S01]  /*1150*/  IMAD R14, R30, c[0x0][0x214], R14 ;  /* 0x000085001e0e7a24 */ /* 0x000fe200078e020e */
[----:B------:R-:W-:Y:S01]  /*1160*/  IADD3 R10, R12, 0x20, RZ ;  /* 0x000000200c0a7810 */ /* 0x000fe20007ffe0ff */
[----:B------:R-:W-:-:S03]  /*1170*/  IMAD.WIDE.U32 R6, R30, c[0x0][0x210], R6 ;  /* 0x000084001e067a25 */ /* 0x000fc600078e0006 */
[----:B------:R-:W-:Y:S01]  /*1180*/  ISETP.GE.AND P5, PT, R10, c[0x0][0x1d4], PT ;  /* 0x000075000a007a0c */ /* 0x000fe20003fa6270 */
[----:B------:R-:W-:Y:S02]  /*1190*/  IMAD.IADD R7, R7, 0x1, R14 ;  /* 0x0000000107077824 */ /* 0x000fe400078e020e */
[----:B------:R-:W-:Y:S02]  /*11a0*/  IMAD R16, R167, c[0x0][0x2c4], RZ ;  /* 0x0000b100a7107a24 */ /* 0x000fe400078e02ff */
[----:B------:R-:W-:-:S05]  /*11b0*/  IMAD.SHL.U32 R14, R72, 0x8, RZ ;  /* 0x00000008480e7824 */ /* 0x000fca00078e00ff */
[----:B------:R-:W-:Y:S02]  /*11c0*/  ISETP.GE.AND P3, PT, R14, c[0x0][0x198], PT ;  /* 0x000066000e007a0c */ /* 0x000fe40003f66270 */
[----:B---3--:R-:W-:Y:S01]  /*11d0*/  @P0 SHF.R.S32.HI R5, RZ, 0x1f, R22 ;  /* 0x0000001fff050819 */ /* 0x008fe20000011416 */
[----:B------:R-:W-:Y:S01]  /*11e0*/  @!P0 IMAD.MOV.U32 R5, RZ, RZ, R19 ;  /* 0x000000ffff058224 */ /* 0x000fe200078e0013 */
[----:B------:R-:W-:Y:S01]  /*11f0*/  @P0 MOV R4, R22 ;  /* 0x0000001600040202 */ /* 0x000fe20000000f00 */
[----:B------:R-:W-:Y:S01]  /*1200*/  @!P0 IMAD.MOV.U32 R4, RZ, RZ, R48 ;  /* 0x000000ffff048224 */ /* 0x000fe200078e0030 */
[C---:B------:R-:W-:Y:S02]  /*1210*/  LEA R18, P0, R2.reuse, c[0x0][0x160], 0x1 ;  /* 0x0000580002127a11 */ /* 0x040fe400078008ff */
[----:B------:R-:W-:Y:S02]  /*1220*/  SEL R0, R5, RZ, !P1 ;  /* 0x000000ff05007207 */ /* 0x000fe40004800000 */
[----:B------:R-:W-:-:S02]  /*1230*/  LEA.HI.X R17, R2, c[0x0][0x164], R3, 0x1, P0 ;  /* 0x0000590002117a11 */ /* 0x000fc400000f0c03 */
[----:B------:R-:W-:Y:S01]  /*1240*/  SEL R4, R4, RZ, !P1 ;  /* 0x000000ff04047207 */ /* 0x000fe20004800000 */
[C---:B------:R-:W-:Y:S01]  /*1250*/  IMAD R2, R0.reuse, c[0x0][0x1f0], RZ ;  /* 0x00007c0000027a24 */ /* 0x040fe200078e02ff */
[----:B------:R-:W-:Y:S01]  /*1260*/  ISETP.GE.AND P0, PT, R15, R16, PT ;  /* 0x000000100f00720c */ /* 0x000fe20003f06270 */
[----:B------:R-:W-:Y:S01]  /*1270*/  IMAD R0, R0, c[0x0][0x218], RZ ;  /* 0x0000860000007a24 */ /* 0x000fe200078e02ff */
[----:B------:R-:W-:Y:S01]  /*1280*/  LOP3.LUT P1, RZ, R20, 0x2, RZ, 0xc0, !PT ;  /* 0x0000000214ff7812 */ /* 0x000fe2000782c0ff */
[C---:B------:R-:W-:Y:S01]  /*1290*/  IMAD R11, R4.reuse, c[0x0][0x1f4], R2 ;  /* 0x00007d00040b7a24 */ /* 0x040fe200078e0202 */
[----:B------:R2:W3:Y:S01]  /*12a0*/  SHFL.IDX PT, R5, R17, RZ, 0x1c1f ;  /* 0x001c1fff11057589 */ /* 0x0004e200000e0000 */
[----:B------:R-:W-:-:S04]  /*12b0*/  IMAD.WIDE.U32 R34, R4, c[0x0][0x1f0], R8 ;  /* 0x00007c0004227a25 */ /* 0x000fc800078e0008 */
[C---:B------:R-:W-:Y:S01]  /*12c0*/  IMAD R2, R4.reuse, c[0x0][0x21c], R0 ;  /* 0x0000870004027a24 */ /* 0x040fe200078e0200 */
[----:B------:R-:W-:Y:S01]  /*12d0*/  IADD3 R37, R35, R11, RZ ;  /* 0x0000000b23257210 */ /* 0x000fe20007ffe0ff */
[----:B------:R-:W-:Y:S01]  /*12e0*/  IMAD.WIDE.U32 R32, R4, c[0x0][0x218], R6 ;  /* 0x0000860004207a25 */ /* 0x000fe200078e0006 */
[----:B------:R2:W-:Y:S01]  /*12f0*/  STL.64 [R1+0x40], R34 ;  /* 0x0000402201007387 */ /* 0x0005e20000100a00 */
[----:B------:R-:W-:Y:S02]  /*1300*/  IADD3 R0, R14, 0x40, RZ ;  /* 0x000000400e007810 */ /* 0x000fe40007ffe0ff */
[----:B------:R-:W-:Y:S01]  /*1310*/  IMAD.IADD R31, R33, 0x1, R2 ;  /* 0x00000001211f7824 */ /* 0x000fe200078e0202 */
[----:B------:R2:W-:Y:S01]  /*1320*/  STL.64 [R1+0x48], R32 ;  /* 0x0000482001007387 */ /* 0x0005e20000100a00 */
[----:B------:R-:W-:Y:S01]  /*1330*/  IMAD.MOV.U32 R6, RZ, RZ, 0x10 ;  /* 0x00000010ff067424 */ /* 0x000fe200078e00ff */
[----:B------:R-:W-:Y:S02]  /*1340*/  ISETP.GE.AND P3, PT, R0, c[0x0][0x198], PT ;  /* 0x0000660000007a0c */ /* 0x000fe40003f66270 */
[----:B------:R2:W-:Y:S02]  /*1350*/  STL [R1+0x34], R37 ;  /* 0x0000342501007387 */ /* 0x0005e40000100800 */
[----:B------:R-:W-:-:S02]  /*1360*/  SEL R3, R6, 0xfffffff0, !P1 ;  /* 0xfffffff006037807 */ /* 0x000fc40004800000 */
[----:B------:R2:W-:Y:S01]  /*1370*/  STL [R1+0x3c], R31 ;  /* 0x00003c1f01007387 */ /* 0x0005e20000100800 */
[----:B------:R-:W-:-:S03]  /*1380*/  ISETP.GE.AND P1, PT, R10, c[0x0][0x198], PT ;  /* 0x000066000a007a0c */ /* 0x000fc60003f26270 */
[----:B------:R2:W4:Y:S01]  /*1390*/  SHFL.IDX PT, R4, R18, RZ, 0x1c1f ;  /* 0x001c1fff12047589 */ /* 0x00052200000e0000 */
[----:B------:R-:W-:Y:S01]  /*13a0*/  P2R R11, PR, RZ, 0x2 ;  /* 0x00000002ff0b7803 */ /* 0x000fe20000000000 */
[----:B------:R-:W-:Y:S05]  /*13b0*/  @P0 BRA `(.L_x_617) ;  /* 0x0000010000000947 */ /* 0x000fea0003800000 */
[C---:B---34-:R-:W-:Y:S02]  /*13c0*/  LEA R6, P0, R14.reuse, R4, 0x1 ;  /* 0x000000040e067211 */ /* 0x058fe400078008ff */
[----:B------:R-:W-:Y:S02]  /*13d0*/  SHF.R.S32.HI R2, RZ, 0x1f, R10 ;  /* 0x0000001fff027819 */ /* 0x000fe4000001140a */
[----:B------:R-:W-:Y:S02]  /*13e0*/  SHF.R.S32.HI R8, RZ, 0x1f, R0 ;  /* 0x0000001fff087819 */ /* 0x000fe40000011400 */
[----:B------:R-:W-:Y:S02]  /*13f0*/  LEA.HI.X R7, R14, R5, R13, 0x1, P0 ;  /* 0x000000050e077211 */ /* 0x000fe400000f0c0d */
[----:B------:R-:W-:-:S02]  /*1400*/  LEA.HI R2, R2, R10, RZ, 0x3 ;  /* 0x0000000a02027211 */ /* 0x000fc400078f18ff */
[----:B------:R-:W-:Y:S02]  /*1410*/  ISETP.GE.AND P0, PT, R14, c[0x0][0x198], PT ;  /* 0x000066000e007a0c */ /* 0x000fe40003f06270 */
[----:B------:R-:W-:Y:S02]  /*1420*/  LEA.HI R0, R8, R0, RZ, 0x3 ;  /* 0x0000000008007211 */ /* 0x000fe400078f18ff */
[----:B------:R-:W-:Y:S02]  /*1430*/  LOP3.LUT R8, R2, 0xfffffff8, RZ, 0xc0, !PT ;  /* 0xfffffff802087812 */ /* 0x000fe400078ec0ff */
[----:B------:R-:W-:Y:S01]  /*1440*/  LOP3.LUT R2, R0, 0xfffffff8, RZ, 0xc0, !PT ;  /* 0xfffffff800027812 */ /* 0x000fe200078ec0ff */
[----:B------:R-:W-:Y:S02]  /*1450*/  IMAD.SHL.U32 R0, R225, 0x2, RZ ;  /* 0x00000002e1007824 */ /* 0x000fe400078e00ff */
[----:B------:R-:W-:-:S04]  /*1460*/  IMAD.WIDE R8, R8, 0x2, R4 ;  /* 0x0000000208087825 */ /* 0x000fc800078e0204 */
[----:B------:R-:W-:Y:S01]  /*1470*/  IMAD.WIDE R4, R2, 0x2, R4 ;  /* 0x0000000202047825 */ /* 0x000fe200078e0204 */
[----:B------:R-:W-:Y:S01]  /*1480*/  @!PT LDS RZ, [RZ] ;  /* 0x00000000fffff984 */ /* 0x000fe20000000800 */
[----:B------:R3:W-:Y:S04]  /*1490*/  LDGSTS.E.BYPASS.LTC128B.128 [R0+0x6100], [R6.64], !P0 ;  /* 0x0610000006007fae */ /* 0x0007e8000c101d46 */
[----:B------:R3:W-:Y:S04]  /*14a0*/  LDGSTS.E.BYPASS.LTC128B.128 [R0+0x8100], [R8.64], !P1 ;  /* 0x0810000008007fae */ /* 0x0007e8000c901d46 */
[----:B------:R3:W-:Y:S02]  /*14b0*/  LDGSTS.E.BYPASS.LTC128B.128 [R0+0xa100], [R4.64], !P3 ;  /* 0x0a10000004007fae */ /* 0x0007e4000d901d46 */
.L_x_617:
[----:B---3--:R-:W-:Y:S05]  /*14c0*/  BSYNC B0 ;  /* 0x0000000000007941 */ /* 0x008fea0003800000 */
.L_x_616:
[----:B------:R-:W-:Y:S01]  /*14d0*/  IADD3 R0, R15, 0x20, RZ ;  /* 0x000000200f007810 */ /* 0x000fe20007ffe0ff */
[----:B------:R3:W1:Y:S01]  /*14e0*/  SHFL.IDX PT, R5, R17, 0x1, 0x1c1f ;  /* 0x003c1f0011057f89 */ /* 0x00066200000e0000 */
[----:B------:R-:W-:Y:S02]  /*14f0*/  BSSY B0, `(.L_x_618) ;  /* 0x0000015000007945 */ /* 0x000fe40003800000 */
[----:B------:R-:W-:Y:S01]  /*1500*/  ISETP.GE.AND P0, PT, R0, R16, PT ;  /* 0x000000100000720c */ /* 0x000fe20003f06270 */
[----:B----4-:R3:W4:-:S12]  /*1510*/  SHFL.IDX PT, R4, R18, 0x1, 0x1c1f ;  /* 0x003c1f0012047f89 */ /* 0x01071800000e0000 */
[----:B------:R-:W-:Y:S05]  /*1520*/  @P0 BRA `(.L_x_619) ;  /* 0x0000011000000947 */ /* 0x000fea0003800000 */
[C---:B------:R-:W-:Y:S02]  /*1530*/  IADD3 R0, R14.reuse, 0x40, RZ ;  /* 0x000000400e007810 */ /* 0x040fe40007ffe0ff */
[C---:B----4-:R-:W-:Y:S02]  /*1540*/  LEA R6, P0, R14.reuse, R4, 0x1 ;  /* 0x000000040e067211 */ /* 0x050fe400078008ff */
[----:B------:R-:W-:Y:S02]  /*1550*/  SHF.R.S32.HI R8, RZ, 0x1f, R10 ;  /* 0x0000001fff087819 */ /* 0x000fe4000001140a */
[----:B------:R-:W-:Y:S02]  /*1560*/  SHF.R.S32.HI R2, RZ, 0x1f, R0 ;  /* 0x0000001fff027819 */ /* 0x000fe40000011400 */
[----:B-1----:R-:W-:Y:S02]  /*1570*/  LEA.HI.X R7, R14, R5, R13, 0x1, P0 ;  /* 0x000000050e077211 */ /* 0x002fe400000f0c0d */
        /* <DEDUP_REMOVED lines=12> */
.L_x_619:
[----:B------:R-:W-:Y:S05]  /*1640*/  BSYNC B0 ;  /* 0x0000000000007941 */ /* 0x000fea0003800000 */
.L_x_618:
[----:B-1----:R-:W-:Y:S01]  /*1650*/  IADD3 R0, R15, 0x40, RZ ;  /* 0x000000400f007810 */ /* 0x002fe20007ffe0ff */
[----:B------:R1:W2:Y:S01]  /*1660*/  SHFL.IDX PT, R5, R17, 0x2, 0x1c1f ;  /* 0x005c1f0011057f89 */ /* 0x0002a200000e0000 */
        /* <DEDUP_REMOVED lines=8> */
[----:B--2---:R-:W-:Y:S02]  /*16f0*/  LEA.HI.X R7, R14, R5, R13, 0x1, P0 ;  /* 0x000000050e077211 */ /* 0x004fe400000f0c0d */
        /* <DEDUP_REMOVED lines=12> */
.L_x_621:
[----:B------:R-:W-:Y:S05]  /*17c0*/  BSYNC B0 ;  /* 0x0000000000007941 */ /* 0x000fea0003800000 */
.L_x_620:
[----:B--2-4-:R-:W2:Y:S01]  /*17d0*/  SHFL.IDX PT, R4, R18, 0x3, 0x1c1f ;  /* 0x007c1f0012047f89 */ /* 0x014ea200000e0000 */
[----:B------:R-:W-:Y:S01]  /*17e0*/  IADD3 R0, R15, 0x60, RZ ;  /* 0x000000600f007810 */ /* 0x000fe20007ffe0ff */
[----:B------:R-:W-:Y:S01]  /*17f0*/  IMAD.SHL.U32 R225, R225, 0x2, RZ ;  /* 0x00000002e1e17824 */ /* 0x000fe200078e00ff */
[----:B------:R-:W-:Y:S01]  /*1800*/  P2R R2, PR, RZ, 0x4 ;  /* 0x00000004ff027803 */ /* 0x000fe20000000000 */
[----:B------:R-:W4:Y:S01]  /*1810*/  SHFL.IDX PT, R5, R17, 0x3, 0x1c1f ;  /* 0x007c1f0011057f89 */ /* 0x000f2200000e0000 */
[----:B------:R-:W-:Y:S01]  /*1820*/  ISETP.GE.AND P1, PT, R0, R16, PT ;  /* 0x000000100000720c */ /* 0x000fe20003f26270 */
[----:B------:R-:W-:Y:S01]  /*1830*/  IMAD.IADD R8, R165, 0x1, -R25 ;  /* 0x00000001a5087824 */ /* 0x000fe200078e0a19 */
[----:B------:R-:W-:Y:S01]  /*1840*/  ISETP.GE.AND P2, PT, R14, c[0x0][0x198], PT ;  /* 0x000066000e007a0c */ /* 0x000fe20003f46270 */
[----:B------:R-:W-:Y:S01]  /*1850*/  IMAD.MOV.U32 R9, RZ, RZ, c[0x0][0x1e0] ;  /* 0x00007800ff097624 */ /* 0x000fe200078e00ff */
[----:B------:R-:W-:Y:S01]  /*1860*/  IADD3 R74, R204, -0x1, RZ ;  /* 0xffffffffcc4a7810 */ /* 0x000fe20007ffe0ff */
[----:B------:R-:W-:Y:S01]  /*1870*/  IMAD.MOV.U32 R156, RZ, RZ, R36 ;  /* 0x000000ffff9c7224 */ /* 0x000fe200078e0024 */
[----:B------:R-:W-:Y:S01]  /*1880*/  SHF.R.S32.HI R12, RZ, 0x4, R27 ;  /* 0x00000004ff0c7819 */ /* 0x000fe2000001141b */
[----:B------:R-:W-:-:S02]  /*1890*/  IMAD.MOV.U32 R157, RZ, RZ, R37 ;  /* 0x000000ffff9d7224 */ /* 0x000fc400078e0025 */
[C---:B------:R-:W-:Y:S02]  /*18a0*/  IMAD.SHL.U32 R155, R9.reuse, 0x40, RZ ;  /* 0x00000040099b7824 */ /* 0x040fe400078e00ff */
[----:B------:R-:W-:Y:S02]  /*18b0*/  IMAD.MOV.U32 R156, RZ, RZ, R34 ;  /* 0x000000ffff9c7224 */ /* 0x000fe400078e0022 */
[----:B------:R-:W-:Y:S01]  /*18c0*/  @!P1 IADD3 R0, R14, 0x40, RZ ;  /* 0x000000400e009810 */ /* 0x000fe20007ffe0ff */
[----:B------:R-:W-:Y:S02]  /*18d0*/  IMAD.SHL.U32 R164, R9, 0x20, RZ ;  /* 0x0000002009a47824 */ /* 0x000fe400078e00ff */
[----:B------:R-:W-:Y:S01]  /*18e0*/  IMAD R73, R74, -0x40, R165 ;  /* 0xffffffc04a497824 */ /* 0x000fe200078e02a5 */
[----:B------:R-:W-:Y:S01]  /*18f0*/  STL.64 [R1+0x30], R156 ;  /* 0x0000309c01007387 */ /* 0x000fe20000100a00 */
[----:B--2---:R-:W-:-:S04]  /*1900*/  @!P1 LEA R6, P0, R14, R4, 0x1 ;  /* 0x000000040e069211 */ /* 0x004fc800078008ff */
[----:B----4-:R-:W-:Y:S01]  /*1910*/  @!P1 LEA.HI.X R7, R14, R5, R13, 0x1, P0 ;  /* 0x000000050e079211 */ /* 0x010fe200000f0c0d */
[----:B------:R-:W-:Y:S01]  /*1920*/  IMAD.MOV.U32 R14, RZ, RZ, 0x6 ;  /* 0x00000006ff0e7424 */ /* 0x000fe200078e00ff */
[----:B------:R-:W-:Y:S02]  /*1930*/  ISETP.NE.AND P0, PT, R11, RZ, PT ;  /* 0x000000ff0b00720c */ /* 0x000fe40003f05270 */
[----:B------:R-:W-:Y:S01]  /*1940*/  SHF.R.S32.HI R13, RZ, 0x1f, R74 ;  /* 0x0000001fff0d7819 */ /* 0x000fe2000001144a */
[----:B------:R-:W-:Y:S01]  /*1950*/  @!PT LDS RZ, [RZ] ;  /* 0x00000000fffff984 */ /* 0x000fe20000000800 */
[----:B------:R2:W-:Y:S01]  /*1960*/  @!P1 LDGSTS.E.BYPASS.LTC128B.128 [R225+0x7900], [R6.64], !P2 ;  /* 0x0790000006e19fae */ /* 0x0005e2000d101d46 */
[----:B------:R-:W-:Y:S02]  /*1970*/  ISETP.NE.AND P2, PT, R2, RZ, PT ;  /* 0x000000ff0200720c */ /* 0x000fe40003f45270 */
[----:B------:R-:W-:Y:S02]  /*1980*/  @!P1 SHF.R.S32.HI R2, RZ, 0x1f, R0 ;  /* 0x0000001fff029819 */ /* 0x000fe40000011400 */
[----:B------:R-:W-:-:S02]  /*1990*/  SHF.L.U64.HI R154, R9, R14, c[0x0][0x1e4] ;  /* 0x00007900099a7619 */ /* 0x000fc4000001020e */
[----:B------:R-:W-:Y:S02]  /*19a0*/  @!P1 LEA.HI R0, R2, R0, RZ, 0x3 ;  /* 0x0000000002009211 */ /* 0x000fe400078f18ff */
[----:B------:R-:W-:Y:S02]  /*19b0*/  SHF.R.S32.HI R11, RZ, 0x1f, R23 ;  /* 0x0000001fff0b7819 */ /* 0x000fe40000011417 */
[----:B------:R-:W-:Y:S01]  /*19c0*/  @!P1 LOP3.LUT R2, R0, 0xfffffff8, RZ, 0xc0, !PT ;  /* 0xfffffff800029812 */ /* 0x000fe200078ec0ff */
[----:B------:R-:W-:Y:S01]  /*19d0*/  IMAD R0, R74, -0x40, R8 ;  /* 0xffffffc04a007824 */ /* 0x000fe200078e0208 */
[----:B------:R-:W-:Y:S02]  /*19e0*/  LEA.HI R11, R11, R23, RZ, 0x3 ;  /* 0x000000170b0b7211 */ /* 0x000fe400078f18ff */
[----:B--2---:R-:W-:-:S04]  /*19f0*/  @!P1 SHF.R.S32.HI R6, RZ, 0x1f, R10 ;  /* 0x0000001fff069819 */ /* 0x004fc8000001140a */
[----:B------:R-:W-:Y:S02]  /*1a00*/  @!P1 LEA.HI R6, R6, R10, RZ, 0x3 ;  /* 0x0000000a06069211 */ /* 0x000fe400078f18ff */
[----:B------:R-:W-:Y:S02]  /*1a10*/  LEA.HI R10, R27, R12, RZ, 0x1 ;  /* 0x0000000c1b0a7211 */ /* 0x000fe400078f08ff */
[----:B------:R-:W-:Y:S02]  /*1a20*/  @!P1 LOP3.LUT R6, R6, 0xfffffff8, RZ, 0xc0, !PT ;  /* 0xfffffff806069812 */ /* 0x000fe400078ec0ff */
[----:B------:R-:W-:-:S03]  /*1a30*/  LOP3.LUT R10, R10, 0xfffffffe, RZ, 0xc0, !PT ;  /* 0xfffffffe0a0a7812 */ /* 0x000fc600078ec0ff */
[----:B------:R-:W-:-:S04]  /*1a40*/  @!P1 IMAD.WIDE R6, R6, 0x2, R4 ;  /* 0x0000000206069825 */ /* 0x000fc800078e0204 */
[----:B------:R-:W-:Y:S01]  /*1a50*/  @!P1 IMAD.WIDE R4, R2, 0x2, R4 ;  /* 0x0000000202049825 */ /* 0x000fe200078e0204 */
[----:B------:R2:W-:Y:S01]  /*1a60*/  @!P1 LDGSTS.E.BYPASS.LTC128B.128 [R225+0x9900], [R6.64], !P0 ;  /* 0x0990000006e19fae */ /* 0x0005e2000c101d46 */
[----:B------:R-:W-:Y:S02]  /*1a70*/  ISETP.GE.AND P0, PT, R0, 0x1, PT ;  /* 0x000000010000780c */ /* 0x000fe40003f06270 */
[----:B------:R-:W-:Y:S01]  /*1a80*/  LOP3.LUT R2, R28, 0xfffffff8, RZ, 0xc0, !PT ;  /* 0xfffffff81c027812 */ /* 0x000fe200078ec0ff */
[----:B------:R4:W-:Y:S01]  /*1a90*/  @!P1 LDGSTS.E.BYPASS.LTC128B.128 [R225+0xb900], [R4.64], !P3 ;  /* 0x0b90000004e19fae */ /* 0x0009e2000d901d46 */
[----:B------:R-:W-:Y:S01]  /*1aa0*/  ISETP.GE.AND P3, PT, R0, 0x21, PT ;  /* 0x000000210000780c */ /* 0x000fe20003f66270 */
[----:B------:R-:W-:Y:S02]  /*1ab0*/  IMAD R0, R154, R74, RZ ;  /* 0x0000004a9a007224 */ /* 0x000fe400078e02ff */
[----:B------:R-:W0:Y:S01]  /*1ac0*/  LDGDEPBAR ;  /* 0x00000000000079af */ /* 0x000e220000000000 */
[----:B------:R-:W-:-:S02]  /*1ad0*/  IMAD.IADD R2, R153, 0x1, -R2 ;  /* 0x0000000199027824 */ /* 0x000fc400078e0a02 */
[----:B------:R-:W-:Y:S02]  /*1ae0*/  IMAD R0, R13, R155, R0 ;  /* 0x0000009b0d007224 */ /* 0x000fe400078e0200 */
[----:B------:R-:W-:Y:S01]  /*1af0*/  IMAD.IADD R10, R12, 0x1, -R10 ;  /* 0x000000010c0a7824 */ /* 0x000fe200078e0a0a */
[----:B------:R-:W-:-:S04]  /*1b00*/  LEA.HI R8, R2, R2, RZ, 0x1 ;  /* 0x0000000202087211 */ /* 0x000fc800078f08ff */
[----:B------:R-:W-:Y:S01]  /*1b10*/  SHF.R.S32.HI R12, RZ, 0x1, R8 ;  /* 0x00000001ff0c7819 */ /* 0x000fe20000011408 */
[----:B--2---:R-:W-:Y:S02]  /*1b20*/  IMAD.MOV.U32 R6, RZ, RZ, 0x5 ;  /* 0x00000005ff067424 */ /* 0x004fe400078e00ff */
[----:B----4-:R-:W-:-:S03]  /*1b30*/  IMAD.WIDE.U32 R4, R74, R155, R156 ;  /* 0x0000009b4a047225 */ /* 0x010fc600078e009c */
[----:B------:R-:W-:Y:S02]  /*1b40*/  SHF.L.U64.HI R166, R9, R6, c[0x0][0x1e4] ;  /* 0x0000790009a67619 */ /* 0x000fe40000010206 */
[----:B------:R-:W-:Y:S01]  /*1b50*/  LOP3.LUT R9, R8, 0x3fffffe, RZ, 0xc0, !PT ;  /* 0x03fffffe08097812 */ /* 0x000fe200078ec0ff */
[----:B------:R-:W-:Y:S01]  /*1b60*/  IMAD.IADD R0, R5, 0x1, R0 ;  /* 0x0000000105007824 */ /* 0x000fe200078e0200 */
[----:B------:R-:W-:Y:S01]  /*1b70*/  BAR.SYNC.DEFER_BLOCKING 0x0 ;  /* 0x0000000000007b1d */ /* 0x000fe20000010000 */
[----:B------:R-:W-:Y:S02]  /*1b80*/  @P0 LEA R6, P1, R4, c[0x0][0x1c8], 0x1 ;  /* 0x0000720004060a11 */ /* 0x000fe400078208ff */
[----:B------:R-:W-:Y:S02]  /*1b90*/  IMAD.IADD R9, R2, 0x1, -R9 ;  /* 0x0000000102097824 */ /* 0x000fe400078e0a09 */
[----:B------:R-:W-:Y:S01]  /*1ba0*/  @P0 LEA.HI.X R7, R4, c[0x0][0x1cc], R0, 0x1, P1 ;  /* 0x0000730004070a11 */ /* 0x000fe200008f0c00 */
[----:B------:R-:W-:Y:S01]  /*1bb0*/  IMAD.SHL.U32 R2, R20, 0x40, RZ ;  /* 0x0000004014027824 */ /* 0x000fe200078e00ff */
[----:B------:R-:W-:-:S02]  /*1bc0*/  @P3 IADD3 R5, P1, R164, R4, RZ ;  /* 0x00000004a4053210 */ /* 0x000fc40007f3e0ff */
[----:B------:R-:W-:Y:S02]  /*1bd0*/  LOP3.LUT R4, R24, 0x7fffffe, RZ, 0xc0, !PT ;  /* 0x07fffffe18047812 */ /* 0x000fe400078ec0ff */
[----:B------:R-:W-:Y:S01]  /*1be0*/  LOP3.LUT R2, R2, 0xc0, RZ, 0xc0, !PT ;  /* 0x000000c002027812 */ /* 0x000fe200078ec0ff */
[----:B------:R-:W-:Y:S02]  /*1bf0*/  @P3 IMAD.X R0, R166, 0x1, R0, P1 ;  /* 0x00000001a6003824 */ /* 0x000fe400008e0600 */
[----:B------:R-:W-:Y:S01]  /*1c00*/  IMAD.IADD R162, R23, 0x1, -R4 ;  /* 0x0000000117a27824 */ /* 0x000fe200078e0a04 */
[----:B------:R-:W-:-:S04]  /*1c10*/  @P3 LEA R4, P1, R5, c[0x0][0x1c8], 0x1 ;  /* 0x0000720005043a11 */ /* 0x000fc800078208ff */
[----:B------:R-:W-:Y:S01]  /*1c20*/  @P3 LEA.HI.X R5, R5, c[0x0][0x1cc], R0, 0x1, P1 ;  /* 0x0000730005053a11 */ /* 0x000fe200008f0c00 */
[C---:B------:R-:W-:Y:S01]  /*1c30*/  IMAD.SHL.U32 R0, R12.reuse, 0x40, RZ ;  /* 0x000000400c007824 */ /* 0x040fe200078e00ff */
[----:B------:R-:W-:Y:S01]  /*1c40*/  LOP3.LUT P1, RZ, R12, 0x2, RZ, 0xc0, !PT ;  /* 0x000000020cff7812 */ /* 0x000fe2000782c0ff */
[----:B------:R-:W-:Y:S01]  /*1c50*/  @!PT LDS RZ, [RZ] ;  /* 0x00000000fffff984 */ /* 0x000fe20000000800 */
[----:B------:R-:W-:Y:S01]  /*1c60*/  @!PT LDS RZ, [RZ] ;  /* 0x00000000fffff984 */ /* 0x000fe20000000800 */
[----:B------:R-:W-:Y:S01]  /*1c70*/  @!PT LDS RZ, [RZ] ;  /* 0x00000000fffff984 */ /* 0x000fe20000000800 */
[----:B------:R2:W-:Y:S03]  /*1c80*/  @P0 LDGSTS.E.BYPASS.LTC128B.128 [R225+0x3100], [R6.64], !P6 ;  /* 0x0310000006e10fae */ /* 0x0005e6000f101d46 */
[----:B------:R-:W-:Y:S01]  /*1c90*/  LOP3.LUT R0, R0, 0xc0, RZ, 0xc0, !PT ;  /* 0x000000c000007812 */ /* 0x000fe200078ec0ff */
[----:B------:R2:W-:Y:S04]  /*1ca0*/  @P0 LDGSTS.E.BYPASS.LTC128B.128 [R225+0x4100], [R6.64+0x40], !P5 ;  /* 0x0410004006e10fae */ /* 0x0005e8000e901d46 */
[----:B------:R2:W-:Y:S04]  /*1cb0*/  @P0 LDGSTS.E.BYPASS.LTC128B.128 [R225+0x5100], [R6.64+0x80], !P4 ;  /* 0x0510008006e10fae */ /* 0x0005e8000e101d46 */
[----:B------:R4:W-:Y:S04]  /*1cc0*/  @P3 LDGSTS.E.BYPASS.LTC128B.128 [R225+0x3900], [R4.64], !P6 ;  /* 0x0390000004e13fae */ /* 0x0009e8000f101d46 */
[----:B------:R4:W-:Y:S04]  /*1cd0*/  @P3 LDGSTS.E.BYPASS.LTC128B.128 [R225+0x4900], [R4.64+0x40], !P5 ;  /* 0x0490004004e13fae */ /* 0x0009e8000e901d46 */
[----:B------:R4:W-:Y:S04]  /*1ce0*/  @P3 LDGSTS.E.BYPASS.LTC128B.128 [R225+0x5900], [R4.64+0x80], !P4 ;  /* 0x0590008004e13fae */ /* 0x0009e8000e101d46 */
[----:B------:R-:W0:Y:S01]  /*1cf0*/  LDGDEPBAR ;  /* 0x00000000000079af */ /* 0x000e220000000000 */
[----:B--2---:R-:W-:-:S02]  /*1d00*/  IMAD.SHL.U32 R7, R26, 0x8, RZ ;  /* 0x000000081a077824 */ /* 0x004fc400078e00ff */
[----:B----4-:R-:W-:Y:S01]  /*1d10*/  IMAD.SHL.U32 R4, R11, 0x20, RZ ;  /* 0x000000200b047824 */ /* 0x010fe200078e00ff */
[----:B------:R-:W-:-:S04]  /*1d20*/  DEPBAR.LE SB0, 0x1 ;  /* 0x000080400000791a */ /* 0x000fc80000000000 */
[----:B------:R-:W-:Y:S01]  /*1d30*/  IMAD.SHL.U32 R5, R10, 0x8, RZ ;  /* 0x000000080a057824 */ /* 0x000fe200078e00ff */
[----:B------:R-:W-:Y:S01]  /*1d40*/  LOP3.LUT R161, R4, 0xffffff00, RZ, 0xc0, !PT ;  /* 0xffffff0004a17812 */ /* 0x000fe200078ec0ff */
[----:B------:R-:W-:-:S04]  /*1d50*/  DEPBAR.LE SB0, 0x0 ;  /* 0x000080000000791a */ /* 0x000fc80000000000 */
[----:B------:R-:W-:Y:S02]  /*1d60*/  LOP3.LUT R6, R2, 0x8, R5, 0xf8, !PT ;  /* 0x0000000802067812 */ /* 0x000fe400078ef805 */
[----:B------:R-:W-:Y:S01]  /*1d70*/  SHF.R.U32.HI R4, RZ, 0x3, R2 ;  /* 0x00000003ff047819 */ /* 0x000fe20000011602 */
[----:B------:R-:W-:Y:S01]  /*1d80*/  IMAD R2, R75, 0x200, R161 ;  /* 0x000002004b027824 */ /* 0x000fe200078e02a1 */
[----:B------:R-:W-:Y:S01]  /*1d90*/  LOP3.LUT R5, R0, 0x8, R7, 0xf8, !PT ;  /* 0x0000000800057812 */ /* 0x000fe200078ef807 */
[----:B------:R-:W-:Y:S01]  /*1da0*/  IMAD R7, R10, 0x8, R9 ;  /* 0x000000080a077824 */ /* 0x000fe200078e0209 */
[----:B------:R-:W-:Y:S01]  /*1db0*/  LOP3.LUT R160, R6, R4, RZ, 0x3c, !PT ;  /* 0x0000000406a07212 */ /* 0x000fe200078e3cff */
[----:B------:R-:W-:Y:S01]  /*1dc0*/  IMAD R2, R162, 0x20, R2 ;  /* 0x00000020a2027824 */ /* 0x000fe200078e0202 */
[----:B------:R-:W-:Y:S01]  /*1dd0*/  SHF.R.U32.HI R0, RZ, 0x3, R0 ;  /* 0x00000003ff007819 */ /* 0x000fe20000011600 */
[----:B------:R-:W-:Y:S01]  /*1de0*/  IMAD.WIDE.U32 R8, R74, c[0x0][0x208], RZ ;  /* 0x000082004a087a25 */ /* 0x000fe200078e00ff */
[----:B------:R-:W-:-:S02]  /*1df0*/  SEL R10, RZ, 0x2, P5 ;  /* 0x00000002ff0a7807 */ /* 0x000fc40002800000 */
[----:B------:R-:W-:Y:S01]  /*1e00*/  LOP3.LUT R0, R5, R0, RZ, 0x3c, !PT ;  /* 0x0000000005007212 */ /* 0x000fe200078e3cff */
[----:B------:R-:W-:-:S04]  /*1e10*/  IMAD.IADD R2, R160, 0x1, R2 ;  /* 0x00000001a0027824 */ /* 0x000fc800078e0202 */
[----:B------:R-:W-:Y:S01]  /*1e20*/  IMAD.SHL.U32 R211, R2, 0x2, RZ ;  /* 0x0000000202d37824 */ /* 0x000fe200078e00ff */
[----:B------:R-:W-:Y:S01]  /*1e30*/  BAR.SYNC.DEFER_BLOCKING 0x0 ;  /* 0x0000000000007b1d */ /* 0x000fe20000010000 */
[----:B------:R-:W-:Y:S02]  /*1e40*/  IMAD R2, R13, c[0x0][0x208], RZ ;  /* 0x000082000d027a24 */ /* 0x000fe400078e02ff */
[----:B------:R-:W-:Y:S02]  /*1e50*/  IMAD.U32 R0, R7, 0x20, R0 ;  /* 0x0000002007007824 */ /* 0x000fe400078e0000 */
[----:B------:R-:W-:Y:S02]  /*1e60*/  IMAD R2, R74, c[0x0][0x20c], R2 ;  /* 0x000083004a027a24 */ /* 0x000fe400078e0202 */
[----:B------:R-:W-:Y:S01]  /*1e70*/  IMAD.SHL.U32 R208, R0, 0x2, RZ ;  /* 0x0000000200d07824 */ /* 0x000fe200078e00ff */
[----:B------:R-:W-:Y:S01]  /*1e80*/  LEA R0, P0, R8, R32, 0x6 ;  /* 0x0000002008007211 */ /* 0x000fe200078030ff */
[----:B------:R-:W-:Y:S01]  /*1e90*/  IMAD.IADD R2, R9, 0x1, R2 ;  /* 0x0000000109027824 */ /* 0x000fe200078e0202 */
[----:B------:R-:W-:Y:S01]  /*1ea0*/  SEL R9, RZ, 0x4, P4 ;  /* 0x00000004ff097807 */ /* 0x000fe20002000000 */
[----:B------:R-:W-:Y:S01]  /*1eb0*/  IMAD R212, R3, 0x2, R211 ;  /* 0x0000000203d47824 */ /* 0x000fe200078e02d3 */
[----:B------:R-:W-:-:S02]  /*1ec0*/  IADD3 R213, R208, 0x3120, RZ ;  /* 0x00003120d0d57810 */ /* 0x000fc40007ffe0ff */
[----:B------:R-:W-:Y:S02]  /*1ed0*/  LEA.HI.X R2, R8, R31, R2, 0x6, P0 ;  /* 0x0000001f08027211 */ /* 0x000fe400000f3402 */
[----:B------:R-:W-:Y:S02]  /*1ee0*/  SEL R8, RZ, 0x1, P6 ;  /* 0x00000001ff087807 */ /* 0x000fe40003000000 */
[C---:B------:R-:W-:Y:S02]  /*1ef0*/  LEA R20, P0, R0.reuse, c[0x0][0x1f8], 0x1 ;  /* 0x00007e0000147a11 */ /* 0x040fe400078008ff */
[----:B------:R-:W-:Y:S01]  /*1f00*/  IADD3 R24, R9, R10, R8 ;  /* 0x0000000a09187210 */ /* 0x000fe20007ffe008 */
[----:B------:R-:W-:Y:S01]  /*1f10*/  IMAD.MOV.U32 R8, RZ, RZ, c[0x0][0x208] ;  /* 0x00008200ff087624 */ /* 0x000fe200078e00ff */
[----:B------:R-:W-:Y:S01]  /*1f20*/  LEA.HI.X R21, R0, c[0x0][0x1fc], R2, 0x1, P0 ;  /* 0x00007f0000157a11 */ /* 0x000fe200000f0c02 */
[----:B------:R-:W-:Y:S01]  /*1f30*/  IMAD.IADD R0, R73, 0x1, -R25 ;  /* 0x0000000149007824 */ /* 0x000fe200078e0a19 */
[----:B------:R-:W-:Y:S01]  /*1f40*/  IADD3 R2, R208, 0x3100, RZ ;  /* 0x00003100d0027810 */ /* 0x000fe20007ffe0ff */
[C---:B------:R-:W-:Y:S01]  /*1f50*/  IMAD.SHL.U32 R12, R8.reuse, 0x40, RZ ;  /* 0x00000040080c7824 */ /* 0x040fe200078e00ff */
[----:B------:R-:W-:Y:S01]  /*1f60*/  SHF.L.U64.HI R11, R8, R14, c[0x0][0x20c] ;  /* 0x00008300080b7619 */ /* 0x000fe2000001020e */
[----:B------:R-:W-:Y:S01]  /*1f70*/  LDSM.16.M88.4 R4, [R211+0x7100] ;  /* 0x00710000d304783b */ /* 0x000fe20000000200 */
[----:B------:R-:W-:-:S02]  /*1f80*/  @P1 IADD3 R213, R2, -0x20, RZ ;  /* 0xffffffe002d51810 */ /* 0x000fc40007ffe0ff */
[----:B------:R-:W-:Y:S01]  /*1f90*/  IADD3 R22, P0, R12, R20, RZ ;  /* 0x000000140c167210 */ /* 0x000fe20007f1e0ff */
[----:B------:R-:W2:Y:S01]  /*1fa0*/  LDSM.16.M88.4 R40, [R208+0x3100] ;  /* 0x00310000d028783b */ /* 0x000ea20000000200 */
[----:B------:R-:W-:Y:S02]  /*1fb0*/  LOP3.LUT P1, RZ, R24, 0x2, RZ, 0xc0, !PT ;  /* 0x0000000218ff7812 */ /* 0x000fe4000782c0ff */
[C---:B------:R-:W-:Y:S01]  /*1fc0*/  ISETP.LT.OR P3, PT, R0.reuse, 0x1, P6 ;  /* 0x000000010000780c */ /* 0x040fe20003761670 */
[----:B------:R-:W4:Y:S01]  /*1fd0*/  LDSM.16.M88.4 R36, [R208+0x3500] ;  /* 0x00350000d024783b */ /* 0x000f220000000200 */
[----:B------:R-:W-:Y:S01]  /*1fe0*/  IMAD.X R23, R11, 0x1, R21, P0 ;  /* 0x000000010b177824 */ /* 0x000fe200000e0615 */
[C---:B------:R-:W-:Y:S02]  /*1ff0*/  ISETP.LT.OR P0, PT, R0.reuse, 0x1, !P1 ;  /* 0x000000010000780c */ /* 0x040fe40004f01670 */
[----:B------:R-:W5:Y:S01]  /*2000*/  LDSM.16.M88.4 R32, [R208+0x3900] ;  /* 0x00390000d020783b */ /* 0x000f620000000200 */
[----:B------:R-:W-:-:S02]  /*2010*/  ISETP.LT.OR P1, PT, R0, 0x21, !P1 ;  /* 0x000000210000780c */ /* 0x000fc40004f21670 */
[----:B------:R-:W-:Y:S01]  /*2020*/  LOP3.LUT R2, R152, 0xffffffe0, RZ, 0xc0, !PT ;  /* 0xffffffe098027812 */ /* 0x000fe200078ec0ff */
[----:B------:R-:W1:Y:S04]  /*2030*/  LDSM.16.M88.4 R28, [R208+0x3d00] ;  /* 0x003d0000d01c783b */ /* 0x000e680000000200 */
[----:B-1-3--:R-:W1:Y:S01]  /*2040*/  LDSM.16.M88.4 R16, [R211+0x6100] ;  /* 0x00610000d310783b */ /* 0x00ae620000000200 */
[----:B------:R-:W-:-:S03]  /*2050*/  IMAD.IADD R2, R153, 0x1, -R2 ;  /* 0x0000000199027824 */ /* 0x000fc600078e0a02 */
[----:B------:R-:W-:Y:S04]  /*2060*/  LDSM.16.M88.4 R12, [R212+0x6100] ;  /* 0x00610000d40c783b */ /* 0x000fe80000000200 */
[----:B------:R-:W-:Y:S04]  /*2070*/  LDSM.16.M88.4 R8, [R212+0x7100] ;  /* 0x00710000d408783b */ /* 0x000fe80000000200 */
[----:B------:R-:W3:Y:S04]  /*2080*/  LDSM.16.M88.4 R56, [R213] ;  /* 0x00000000d538783b */ /* 0x000ee80000000200 */
[----:B------:R-:W1:Y:S04]  /*2090*/  LDSM.16.M88.4 R52, [R213+0x400] ;  /* 0x00040000d534783b */ /* 0x000e680000000200 */
[----:B------:R-:W1:Y:S04]  /*20a0*/  LDSM.16.M88.4 R48, [R213+0x800] ;  /* 0x00080000d530783b */ /* 0x000e680000000200 */
[----:B------:R-:W1:Y:S01]  /*20b0*/  LDSM.16.M88.4 R44, [R213+0xc00] ;  /* 0x000c0000d52c783b */ /* 0x000e620000000200 */
[----:B--2---:R-:W-:Y:S03]  /*20c0*/  HMMA.16816.F32.BF16 R84, R4, R40, RZ ;  /* 0x000000280454723c */ /* 0x004fe600000418ff */
[----:B------:R-:W-:Y:S01]  /*20d0*/  @!PT LDS RZ, [RZ] ;  /* 0x00000000fffff984 */ /* 0x000fe20000000800 */
[----:B------:R-:W-:Y:S01]  /*20e0*/  @!PT LDS RZ, [RZ] ;  /* 0x00000000fffff984 */ /* 0x000fe20000000800 */
[----:B------:R-:W-:Y:S01]  /*20f0*/  @!PT LDS RZ, [RZ] ;  /* 0x00000000fffff984 */ /* 0x000fe20000000800 */
[----:B------:R2:W-:Y:S01]  /*2100*/  LDGSTS.E.BYPASS.LTC128B.128 [R225+0x100], [R20.64], !P3 ;  /* 0x0010000014e17fae */ /* 0x0005e2000d901d46 */
[----:B------:R-:W-:-:S03]  /*2110*/  LOP3.LUT P3, RZ, R24, 0x4, RZ, 0xc0, !PT ;  /* 0x0000000418ff7812 */ /* 0x000fc6000786c0ff */
[----:B------:R2:W-:Y:S01]  /*2120*/  LDGSTS.E.BYPASS.LTC128B.128 [R225+0x1100], [R20.64+0x40], !P0 ;  /* 0x0110004014e17fae */ /* 0x0005e2000c101d46 */
[C---:B------:R-:W-:Y:S01]  /*2130*/  ISETP.LT.OR P0, PT, R0.reuse, 0x1, !P3 ;  /* 0x000000010000780c */ /* 0x040fe20005f01670 */
[----:B----4-:R-:W-:Y:S01]  /*2140*/  HMMA.16816.F32.BF16 R92, R4, R36, RZ ;  /* 0x00000024045c723c */ /* 0x010fe200000418ff */
[----:B------:R-:W-:-:S07]  /*2150*/  ISETP.LT.OR P3, PT, R0, 0x21, !P3 ;  /* 0x000000210000780c */ /* 0x000fce0005f61670 */
[C---:B-----5:R-:W-:Y:S04]  /*2160*/  HMMA.16816.F32.BF16 R96, R4.reuse, R32, RZ ;  /* 0x000000200460723c */ /* 0x060fe800000418ff */
[----:B------:R2:W-:Y:S01]  /*2170*/  LDGSTS.E.BYPASS.LTC128B.128 [R225+0x2100], [R20.64+0x80], !P0 ;  /* 0x0210008014e17fae */ /* 0x0005e2000c101d46 */
[----:B------:R-:W-:Y:S02]  /*2180*/  ISETP.LT.OR P0, PT, R0, 0x21, P6 ;  /* 0x000000210000780c */ /* 0x000fe40003701670 */
[----:B------:R-:W-:Y:S01]  /*2190*/  SHF.R.S32.HI R0, RZ, 0x1f, R75 ;  /* 0x0000001fff007819 */ /* 0x000fe2000001144b */
[----:B------:R-:W-:Y:S03]  /*21a0*/  HMMA.16816.F32.BF16 R108, R4, R28, RZ ;  /* 0x0000001c046c723c */ /* 0x000fe600000418ff */
[----:B------:R-:W-:-:S04]  /*21b0*/  LEA.HI R0, R0, R75, RZ, 0x2 ;  /* 0x0000004b00007211 */ /* 0x000fc800078f10ff */
[----:B------:R-:W-:Y:S01]  /*21c0*/  LOP3.LUT R0, R0, 0xffffffc, RZ, 0xc0, !PT ;  /* 0x0ffffffc00007812 */ /* 0x000fe200078ec0ff */
[C---:B------:R-:W-:Y:S02]  /*21d0*/  HMMA.16816.F32.BF16 R120, R4.reuse, R42, RZ ;  /* 0x0000002a0478723c */ /* 0x040fe400000418ff */
[----:B------:R2:W-:Y:S01]  /*21e0*/  LDGSTS.E.BYPASS.LTC128B.128 [R225+0x900], [R22.64], !P0 ;  /* 0x0090000016e17fae */ /* 0x0005e2000c101d46 */
[C---:B------:R-:W-:Y:S02]  /*21f0*/  ISETP.GE.AND P0, PT, R204.reuse, 0x2, PT ;  /* 0x00000002cc00780c */ /* 0x040fe40003f06270 */
[----:B------:R-:W-:Y:S01]  /*2200*/  IADD3 R204, R204, -0x2, RZ ;  /* 0xfffffffecccc7810 */ /* 0x000fe20007ffe0ff */
[----:B------:R2:W-:Y:S02]  /*2210*/  LDGSTS.E.BYPASS.LTC128B.128 [R225+0x1900], [R22.64+0x40], !P1 ;  /* 0x0190004016e17fae */ /* 0x0005e4000c901d46 */
[C---:B------:R-:W-:Y:S02]  /*2220*/  HMMA.16816.F32.BF16 R116, R4.reuse, R38, RZ ;  /* 0x000000260474723c */ /* 0x040fe400000418ff */
[----:B------:R2:W-:Y:S04]  /*2230*/  LDGSTS.E.BYPASS.LTC128B.128 [R225+0x2900], [R22.64+0x80], !P3 ;  /* 0x0290008016e17fae */ /* 0x0005e8000d901d46 */
[----:B------:R-:W-:Y:S02]  /*2240*/  LDSM.16.M88.4 R60, [R208+0x4100] ;  /* 0x00410000d03c783b */ /* 0x000fe40000000200 */
[C---:B------:R-:W-:Y:S02]  /*2250*/  HMMA.16816.F32.BF16 R112, R4.reuse, R34, RZ ;  /* 0x000000220470723c */ /* 0x040fe400000418ff */
[----:B------:R-:W-:Y:S04]  /*2260*/  LDSM.16.M88.4 R64, [R208+0x4500] ;  /* 0x00450000d040783b */ /* 0x000fe80000000200 */
[----:B------:R-:W-:Y:S02]  /*2270*/  LDSM.16.M88.4 R68, [R208+0x4900] ;  /* 0x00490000d044783b */ /* 0x000fe40000000200 */
[----:B------:R-:W-:Y:S02]  /*2280*/  HMMA.16816.F32.BF16 R104, R4, R30, RZ ;  /* 0x0000001e0468723c */ /* 0x000fe400000418ff */
[----:B------:R-:W4:Y:S04]  /*2290*/  LDSM.16.M88.4 R4, [R211+0x9100] ;  /* 0x00910000d304783b */ /* 0x000f280000000200 */
[----:B------:R-:W5:Y:S02]  /*22a0*/  LDSM.16.M88.4 R76, [R208+0x4d00] ;  /* 0x004d0000d04c783b */ /* 0x000f640000000200 */
[C---:B-1----:R-:W-:Y:S02]  /*22b0*/  HMMA.16816.F32.BF16 R100, R16.reuse, R40, RZ ;  /* 0x000000281064723c */ /* 0x042fe400000418ff */
[----:B------:R-:W0:Y:S04]  /*22c0*/  LDGDEPBAR ;  /* 0x00000000000079af */ /* 0x000e280000000000 */
[----:B--2---:R-:W1:Y:S02]  /*22d0*/  LDSM.16.M88.4 R20, [R211+0x8100] ;  /* 0x00810000d314783b */ /* 0x004e640000000200 */
[C---:B------:R-:W-:Y:S08]  /*22e0*/  HMMA.16816.F32.BF16 R128, R16.reuse, R42, RZ ;  /* 0x0000002a1080723c */ /* 0x040ff000000418ff */
[C---:B------:R-:W-:Y:S08]  /*22f0*/  HMMA.16816.F32.BF16 R88, R16.reuse, R36, RZ ;  /* 0x000000241058723c */ /* 0x040ff000000418ff */
[C---:B------:R-:W-:Y:S08]  /*2300*/  HMMA.16816.F32.BF16 R124, R16.reuse, R38, RZ ;  /* 0x00000026107c723c */ /* 0x040ff000000418ff */
[C---:B------:R-:W-:Y:S08]  /*2310*/  HMMA.16816.F32.BF16 R80, R16.reuse, R32, RZ ;  /* 0x000000201050723c */ /* 0x040ff000000418ff */
[C---:B------:R-:W-:Y:S08]  /*2320*/  HMMA.16816.F32.BF16 R40, R16.reuse, R34, RZ ;  /* 0x000000221028723c */ /* 0x040ff000000418ff */
[C---:B------:R-:W-:Y:S08]  /*2330*/  HMMA.16816.F32.BF16 R36, R16.reuse, R28, RZ ;  /* 0x0000001c1024723c */ /* 0x040ff000000418ff */
[----:B------:R-:W-:Y:S08]  /*2340*/  HMMA.16816.F32.BF16 R32, R16, R30, RZ ;  /* 0x0000001e1020723c */ /* 0x000ff000000418ff */
[C---:B---3--:R-:W-:Y:S08]  /*2350*/  HMMA.16816.F32.BF16 R28, R8.reuse, R56, R84 ;  /* 0x00000038081c723c */ /* 0x048ff00000041854 */
        /* <DEDUP_REMOVED lines=11> */
[C---:B------:R-:W-:Y:S08]  /*2410*/  HMMA.16816.F32.BF16 R88, R12.reuse, R54, R124 ;  /* 0x000000360c58723c */ /* 0x040ff0000004187c */
[----:B------:R-:W-:Y:S08]  /*2420*/  HMMA.16816.F32.BF16 R140, R12, R48, R80 ;  /* 0x000000300c8c723c */ /* 0x000ff00000041850 */
[C---:B----4-:R-:W-:Y:S01]  /*2430*/  HMMA.16816.F32.BF16 R56, R4.reuse, R60, R28 ;  /* 0x0000003c0438723c */ /* 0x050fe2000004181c */
[----:B------:R-:W2:Y:S07]  /*2440*/  LDSM.16.M88.4 R28, [R213+0x1400] ;  /* 0x00140000d51c783b */ /* 0x000eae0000000200 */
[----:B------:R-:W-:Y:S01]  /*2450*/  HMMA.16816.F32.BF16 R52, R4, R64, R24 ;  /* 0x000000400434723c */ /* 0x000fe20000041818 */
[----:B------:R-:W3:Y:S07]  /*2460*/  LDSM.16.M88.4 R24, [R213+0x1800] ;  /* 0x00180000d518783b */ /* 0x000eee0000000200 */
[C---:B------:R-:W-:Y:S08]  /*2470*/  HMMA.16816.F32.BF16 R144, R12.reuse, R44, R36 ;  /* 0x0000002c0c90723c */ /* 0x040ff00000041824 */
[C---:B------:R-:W-:Y:S01]  /*2480*/  HMMA.16816.F32.BF16 R92, R12.reuse, R50, R40 ;  /* 0x000000320c5c723c */ /* 0x040fe20000041828 */
[----:B------:R-:W-:Y:S07]  /*2490*/  LDSM.16.M88.4 R48, [R208+0x5100] ;  /* 0x00510000d030783b */ /* 0x000fee0000000200 */
[----:B------:R-:W-:Y:S01]  /*24a0*/  HMMA.16816.F32.BF16 R80, R12, R46, R32 ;  /* 0x0000002e0c50723c */ /* 0x000fe20000041820 */
[----:B------:R-:W4:Y:S04]  /*24b0*/  LDSM.16.M88.4 R32, [R213+0x1000] ;  /* 0x00100000d520783b */ /* 0x000f280000000200 */
[----:B------:R-:W-:Y:S03]  /*24c0*/  LDSM.16.M88.4 R12, [R213+0x1c00] ;  /* 0x001c0000d50c783b */ /* 0x000fe60000000200 */
[C---:B------:R-:W-:Y:S01]  /*24d0*/  HMMA.16816.F32.BF16 R36, R4.reuse, R68, R16 ;  /* 0x000000440424723c */ /* 0x040fe20000041810 */
[----:B------:R-:W-:Y:S07]  /*24e0*/  LDSM.16.M88.4 R16, [R211+0xb100] ;  /* 0x00b10000d310783b */ /* 0x000fee0000000200 */
[C---:B-----5:R-:W-:Y:S08]  /*24f0*/  HMMA.16816.F32.BF16 R148, R4.reuse, R76, R108 ;  /* 0x0000004c0494723c */ /* 0x060ff0000004186c */
[C---:B------:R-:W-:Y:S08]  /*2500*/  HMMA.16816.F32.BF16 R44, R4.reuse, R62, R120 ;  /* 0x0000003e042c723c */ /* 0x040ff00000041878 */
[C---:B------:R-:W-:Y:S08]  /*2510*/  HMMA.16816.F32.BF16 R40, R4.reuse, R66, R116 ;  /* 0x000000420428723c */ /* 0x040ff00000041874 */
[C---:B------:R-:W-:Y:S08]  /*2520*/  HMMA.16816.F32.BF16 R128, R4.reuse, R70, R112 ;  /* 0x000000460480723c */ /* 0x040ff00000041870 */
[----:B------:R-:W-:Y:S01]  /*2530*/  HMMA.16816.F32.BF16 R136, R4, R78, R104 ;  /* 0x0000004e0488723c */ /* 0x000fe20000041868 */
[----:B------:R-:W5:Y:S07]  /*2540*/  LDSM.16.M88.4 R4, [R212+0x8100] ;  /* 0x00810000d404783b */ /* 0x000f6e0000000200 */
[C---:B-1----:R-:W-:Y:S01]  /*2550*/  HMMA.16816.F32.BF16 R132, R20.reuse, R60, R100 ;  /* 0x0000003c1484723c */ /* 0x042fe20000041864 */
[----:B------:R-:W-:Y:S07]  /*2560*/  LDSM.16.M88.4 R100, [R208+0x5d00] ;  /* 0x005d0000d064783b */ /* 0x000fee0000000200 */
[C---:B------:R-:W-:Y:S08]  /*2570*/  HMMA.16816.F32.BF16 R60, R20.reuse, R62, R84 ;  /* 0x0000003e143c723c */ /* 0x040ff00000041854 */
[C---:B------:R-:W-:Y:S08]  /*2580*/  HMMA.16816.F32.BF16 R120, R20.reuse, R64, R96 ;  /* 0x000000401478723c */ /* 0x040ff00000041860 */
[C---:B------:R-:W-:Y:S08]  /*2590*/  HMMA.16816.F32.BF16 R84, R20.reuse, R66, R88 ;  /* 0x000000421454723c */ /* 0x040ff00000041858 */
[C---:B------:R-:W-:Y:S08]  /*25a0*/  HMMA.16816.F32.BF16 R116, R20.reuse, R68, R140 ;  /* 0x000000441474723c */ /* 0x040ff0000004188c */
[C---:B------:R-:W-:Y:S08]  /*25b0*/  HMMA.16816.F32.BF16 R108, R20.reuse, R70, R92 ;  /* 0x00000046146c723c */ /* 0x040ff0000004185c */
[C---:B------:R-:W-:Y:S08]  /*25c0*/  HMMA.16816.F32.BF16 R112, R20.reuse, R76, R144 ;  /* 0x0000004c1470723c */ /* 0x040ff00000041890 */
[----:B------:R-:W-:Y:S01]  /*25d0*/  HMMA.16816.F32.BF16 R96, R20, R78, R80 ;  /* 0x0000004e1460723c */ /* 0x000fe20000041850 */
[----:B------:R-:W1:Y:S07]  /*25e0*/  LDSM.16.M88.4 R20, [R211+0xa100] ;  /* 0x00a10000d314783b */ /* 0x000e6e0000000200 */
[C---:B--2---:R-:W-:Y:S01]  /*25f0*/  HMMA.16816.F32.BF16 R88, R8.reuse, R30, R40 ;  /* 0x0000001e0858723c */ /* 0x044fe20000041828 */
[----:B------:R-:W2:Y:S07]  /*2600*/  LDSM.16.M88.4 R40, [R208+0x5500] ;  /* 0x00550000d028783b */ /* 0x000eae0000000200 */
[C---:B---3--:R-:W-:Y:S01]  /*2610*/  HMMA.16816.F32.BF16 R80, R8.reuse, R24, R36 ;  /* 0x000000180850723c */ /* 0x048fe20000041824 */
[----:B------:R-:W3:Y:S07]  /*2620*/  LDSM.16.M88.4 R36, [R208+0x5900] ;  /* 0x00590000d024783b */ /* 0x000eee0000000200 */
[C---:B----4-:R-:W-:Y:S08]  /*2630*/  HMMA.16816.F32.BF16 R104, R8.reuse, R34, R44 ;  /* 0x000000220868723c */ /* 0x050ff0000004182c */
[-C--:B------:R-:W-:Y:S08]  /*2640*/  HMMA.16816.F32.BF16 R92, R8, R32.reuse, R56 ;  /* 0x00000020085c723c */ /* 0x080ff00000041838 */
[C---:B-----5:R-:W-:Y:S08]  /*2650*/  HMMA.16816.F32.BF16 R44, R4.reuse, R32, R132 ;  /* 0x00000020042c723c */ /* 0x060ff00000041884 */
[----:B------:R-:W-:Y:S08]  /*2660*/  HMMA.16816.F32.BF16 R60, R4, R34, R60 ;  /* 0x00000022043c723c */ /* 0x000ff0000004183c */
[----:B------:R-:W-:Y:S08]  /*2670*/  HMMA.16816.F32.BF16 R124, R8, R28, R52 ;  /* 0x0000001c087c723c */ /* 0x000ff00000041834 */
[C---:B------:R-:W-:Y:S08]  /*2680*/  HMMA.16816.F32.BF16 R52, R4.reuse, R24, R116 ;  /* 0x000000180434723c */ /* 0x040ff00000041874 */
[-C--:B------:R-:W-:Y:S08]  /*2690*/  HMMA.16816.F32.BF16 R32, R4, R26.reuse, R108 ;  /* 0x0000001a0420723c */ /* 0x080ff0000004186c */
[C---:B------:R-:W-:Y:S01]  /*26a0*/  HMMA.16816.F32.BF16 R76, R8.reuse, R26, R128 ;  /* 0x0000001a084c723c */ /* 0x040fe20000041880 */
[----:B------:R-:W-:Y:S07]  /*26b0*/  LDSM.16.M88.4 R24, [R213+0x2000] ;  /* 0x00200000d518783b */ /* 0x000fee0000000200 */
[C---:B------:R-:W-:Y:S08]  /*26c0*/  HMMA.16816.F32.BF16 R68, R8.reuse, R12, R148 ;  /* 0x0000000c0844723c */ /* 0x040ff00000041894 */
[----:B------:R-:W-:Y:S01]  /*26d0*/  HMMA.16816.F32.BF16 R56, R8, R14, R136 ;  /* 0x0000000e0838723c */ /* 0x000fe20000041888 */
[----:B------:R-:W4:Y:S07]  /*26e0*/  LDSM.16.M88.4 R8, [R212+0xb100] ;  /* 0x00b10000d408783b */ /* 0x000f2e0000000200 */
[C---:B------:R-:W-:Y:S08]  /*26f0*/  HMMA.16816.F32.BF16 R108, R4.reuse, R12, R112 ;  /* 0x0000000c046c723c */ /* 0x040ff00000041870 */
[C---:B------:R-:W-:Y:S01]  /*2700*/  HMMA.16816.F32.BF16 R116, R4.reuse, R14, R96 ;  /* 0x0000000e0474723c */ /* 0x040fe20000041860 */
[----:B------:R-:W5:Y:S07]  /*2710*/  LDSM.16.M88.4 R12, [R212+0xa100] ;  /* 0x00a10000d40c783b */ /* 0x000f6e0000000200 */
[C---:B------:R-:W-:Y:S08]  /*2720*/  HMMA.16816.F32.BF16 R64, R4.reuse, R28, R120 ;  /* 0x0000001c0440723c */ /* 0x040ff00000041878 */
[----:B------:R-:W-:Y:S07]  /*2730*/  HMMA.16816.F32.BF16 R84, R4, R30, R84 ;  /* 0x0000001e0454723c */ /* 0x000fee0000041854 */
[----:B------:R-:W-:Y:S01]  /*2740*/  SHF.R.S32.HI R4, RZ, 0x1f, R2 ;  /* 0x0000001fff047819 */ /* 0x000fe20000011402 */
[----:B------:R-:W-:Y:S01]  /*2750*/  IMAD.IADD R6, R75, 0x1, -R0 ;  /* 0x000000014b067824 */ /* 0x000fe200078e0a00 */
[----:B------:R-:W-:Y:S01]  /*2760*/  HMMA.16816.F32.BF16 R28, R16, R48, R92 ;  /* 0x00000030101c723c */ /* 0x000fe2000004185c */
[----:B------:R-:W-:-:S02]  /*2770*/  LEA.HI R0, R72, R72, RZ, 0x1 ;  /* 0x0000004848007211 */ /* 0x000fc400078f08ff */
[----:B------:R-:W-:-:S03]  /*2780*/  LEA.HI R4, R4, R2, RZ, 0x2 ;  /* 0x0000000204047211 */ /* 0x000fc600078f10ff */
[----:B------:R-:W-:Y:S01]  /*2790*/  IMAD.SHL.U32 R7, R0, 0x20, RZ ;  /* 0x0000002000077824 */ /* 0x000fe200078e00ff */
[C---:B------:R-:W-:Y:S01]  /*27a0*/  LEA.HI.SX32 R5, R4.reuse, R216, 0x1e ;  /* 0x000000d804057211 */ /* 0x040fe200078ff2ff */
[----:B------:R-:W-:Y:S01]  /*27b0*/  HMMA.16816.F32.BF16 R104, R16, R50, R104 ;  /* 0x000000321068723c */ /* 0x000fe20000041868 */
[----:B------:R-:W-:-:S03]  /*27c0*/  LOP3.LUT R4, R4, 0x7ffffffc, RZ, 0xc0, !PT ;  /* 0x7ffffffc04047812 */ /* 0x000fc600078ec0ff */
[----:B------:R-:W-:Y:S01]  /*27d0*/  IMAD R6, R6, 0x10, R5 ;  /* 0x0000001006067824 */ /* 0x000fe200078e0205 */
[----:B------:R-:W-:Y:S01]  /*27e0*/  LOP3.LUT R5, R0, 0x1ffffffe, RZ, 0xc0, !PT ;  /* 0x1ffffffe00057812 */ /* 0x000fe200078ec0ff */
[----:B------:R-:W-:Y:S01]  /*27f0*/  IMAD.IADD R2, R2, 0x1, -R4 ;  /* 0x0000000102027824 */ /* 0x000fe200078e0a04 */
[----:B------:R-:W-:Y:S01]  /*2800*/  LOP3.LUT R0, R7, 0xffffffc0, RZ, 0xc0, !PT ;  /* 0xffffffc007007812 */ /* 0x000fe200078ec0ff */
[----:B-1----:R-:W-:Y:S02]  /*2810*/  HMMA.16816.F32.BF16 R44, R20, R48, R44 ;  /* 0x00000030142c723c */ /* 0x002fe4000004182c */
[----:B------:R-:W-:Y:S02]  /*2820*/  IMAD.IADD R5, R72, 0x1, -R5 ;  /* 0x0000000148057824 */ /* 0x000fe400078e0a05 */
[----:B------:R-:W-:Y:S02]  /*2830*/  IMAD.IADD R0, R0, 0x1, R6 ;  /* 0x0000000100007824 */ /* 0x000fe400078e0206 */
[----:B------:R-:W-:-:S02]  /*2840*/  IMAD.SHL.U32 R7, R2, 0x2, RZ ;  /* 0x0000000202077824 */ /* 0x000fc400078e00ff */
[----:B------:R-:W-:Y:S01]  /*2850*/  HMMA.16816.F32.BF16 R48, R20, R50, R60 ;  /* 0x000000321430723c */ /* 0x000fe2000004183c */
[----:B------:R-:W-:-:S04]  /*2860*/  IMAD R158, R5, 0x8, R0 ;  /* 0x00000008059e7824 */ /* 0x000fc800078e0200 */
[----:B------:R-:W-:Y:S01]  /*2870*/  @P2 IMAD.HI.U32 R5, R158, c[0x0][0x2c8], RZ ;  /* 0x0000b2009e052a27 */ /* 0x000fe200078e00ff */
[----:B------:R-:W-:Y:S02]  /*2880*/  STL [R1+0x58], R158 ;  /* 0x0000589e01007387 */ /* 0x000fe40000100800 */
[C---:B--2---:R-:W-:Y:S01]  /*2890*/  HMMA.16816.F32.BF16 R124, R16.reuse, R40, R124 ;  /* 0x00000028107c723c */ /* 0x044fe2000004187c */
[----:B------:R-:W-:Y:S01]  /*28a0*/  IMAD.MOV.U32 R0, RZ, RZ, R158 ;  /* 0x000000ffff007224 */ /* 0x000fe200078e009e */
[----:B------:R-:W-:Y:S01]  /*28b0*/  @P2 SHF.R.U32.HI R0, RZ, c[0x0][0x2cc], R5 ;  /* 0x0000b300ff002a19 */ /* 0x000fe20000011605 */
[----:B------:R-:W-:Y:S01]  /*28c0*/  IMAD.MOV.U32 R5, RZ, RZ, -0x40 ;  /* 0xffffffc0ff057424 */ /* 0x000fe200078e00ff */
[----:B------:R1:W-:Y:S03]  /*28d0*/  STL [R1+0x5c], R7 ;  /* 0x00005c0701007387 */ /* 0x0003e60000100800 */
[----:B------:R-:W-:Y:S01]  /*28e0*/  IMAD R4, R74, R5, 0x1 ;  /* 0x000000014a047424 */ /* 0x000fe200078e0205 */
[----:B------:R-:W-:Y:S01]  /*28f0*/  HMMA.16816.F32.BF16 R88, R16, R42, R88 ;  /* 0x0000002a1058723c */ /* 0x000fe20000041858 */
[----:B------:R-:W-:-:S03]  /*2900*/  @P0 SHF.R.S32.HI R5, RZ, 0x1f, R204 ;  /* 0x0000001fff050819 */ /* 0x000fc600000114cc */
[----:B------:R-:W-:Y:S01]  /*2910*/  IADD3 R2, -R7, R4, R165 ;  /* 0x0000000407027210 */ /* 0x000fe20007ffe1a5 */
[----:B------:R-:W-:-:S03]  /*2920*/  @P0 IMAD R4, R154, R204, RZ ;  /* 0x000000cc9a040224 */ /* 0x000fc600078e02ff */
[----:B---3--:R-:W-:Y:S01]  /*2930*/  HMMA.16816.F32.BF16 R80, R16, R36, R80 ;  /* 0x000000241050723c */ /* 0x008fe20000041850 */
[----:B------:R-:W-:Y:S02]  /*2940*/  IMAD.IADD R6, R2, 0x1, -R167 ;  /* 0x0000000102067824 */ /* 0x000fe400078e0aa7 */
[----:B------:R-:W-:-:S05]  /*2950*/  @P0 IMAD R2, R5, R155, R4 ;  /* 0x0000009b05020224 */ /* 0x000fca00078e0204 */
[----:B------:R-:W-:Y:S01]  /*2960*/  HMMA.16816.F32.BF16 R92, R16, R38, R76 ;  /* 0x00000026105c723c */ /* 0x000fe2000004184c */
[----:B-1----:R-:W-:-:S07]  /*2970*/  IMAD.IADD R7, R73, 0x1, -R7 ;  /* 0x0000000149077824 */ /* 0x002fce00078e0a07 */
[C---:B------:R-:W-:Y:S08]  /*2980*/  HMMA.16816.F32.BF16 R96, R16.reuse, R100, R68 ;  /* 0x000000641060723c */ /* 0x040ff00000041844 */
[----:B------:R-:W-:Y:S01]  /*2990*/  HMMA.16816.F32.BF16 R112, R16, R102, R56 ;  /* 0x000000661070723c */ /* 0x000fe20000041838 */
[----:B------:R-:W-:Y:S07]  /*29a0*/  LDSM.16.M88.4 R16, [R213+0x2400] ;  /* 0x00240000d510783b */ /* 0x000fee0000000200 */
[C---:B------:R-:W-:Y:S08]  /*29b0*/  HMMA.16816.F32.BF16 R56, R20.reuse, R40, R64 ;  /* 0x000000281438723c */ /* 0x040ff00000041840 */
[C---:B------:R-:W-:Y:S08]  /*29c0*/  HMMA.16816.F32.BF16 R64, R20.reuse, R36, R52 ;  /* 0x000000241440723c */ /* 0x040ff00000041834 */
[----:B------:R-:W-:Y:S08]  /*29d0*/  HMMA.16816.F32.BF16 R36, R20, R38, R32 ;  /* 0x000000261424723c */ /* 0x000ff00000041820 */
[-C--:B----4-:R-:W-:Y:S01]  /*29e0*/  HMMA.16816.F32.BF16 R76, R8, R24.reuse, R28 ;  /* 0x00000018084c723c */ /* 0x090fe2000004181c */
[----:B------:R-:W1:Y:S04]  /*29f0*/  SHFL.IDX PT, R29, R0, RZ, 0x1c1f ;  /* 0x001c1fff001d7589 */ /* 0x000e6800000e0000 */
[----:B------:R-:W-:Y:S03]  /*2a00*/  SHFL.IDX PT, R28, R0, 0x1, 0x1c1f ;  /* 0x003c1f00001c7f89 */ /* 0x000fe600000e0000 */
[----:B-----5:R-:W-:Y:S08]  /*2a10*/  HMMA.16816.F32.BF16 R44, R12, R24, R44 ;  /* 0x000000180c2c723c */ /* 0x020ff0000004182c */
[-C--:B------:R-:W-:Y:S08]  /*2a20*/  HMMA.16816.F32.BF16 R68, R8, R26.reuse, R104 ;  /* 0x0000001a0844723c */ /* 0x080ff00000041868 */
[----:B------:R-:W-:Y:S01]  /*2a30*/  HMMA.16816.F32.BF16 R32, R12, R26, R48 ;  /* 0x0000001a0c20723c */ /* 0x000fe20000041830 */
[----:B------:R-:W2:Y:S01]  /*2a40*/  LDSM.16.M88.4 R24, [R213+0x2800] ;  /* 0x00280000d518783b */ /* 0x000ea20000000200 */
[----:B-1----:R-:W-:-:S05]  /*2a50*/  IMAD.IADD R4, R6, 0x1, R29 ;  /* 0x0000000106047824 */ /* 0x002fca00078e021d */
[----:B------:R-:W-:Y:S01]  /*2a60*/  IMNMX R4, R7, R4, PT ;  /* 0x0000000407047217 */ /* 0x000fe20003800200 */
[----:B------:R-:W-:Y:S03]  /*2a70*/  HMMA.16816.F32.BF16 R60, R20, R42, R84 ;  /* 0x0000002a143c723c */ /* 0x000fe60000041854 */
[----:B------:R-:W-:-:S04]  /*2a80*/  ISETP.GT.AND P3, PT, R4, RZ, PT ;  /* 0x000000ff0400720c */ /* 0x000fc80003f64270 */
[----:B------:R-:W-:Y:S01]  /*2a90*/  FSEL R72, R44, -INF , P3 ;  /* 0xff8000002c487808 */ /* 0x000fe20001800000 */
[----:B------:R-:W-:Y:S01]  /*2aa0*/  HMMA.16816.F32.BF16 R40, R12, R16, R56 ;  /* 0x000000100c28723c */ /* 0x000fe20000041838 */
[----:B------:R-:W-:-:S07]  /*2ab0*/  ISETP.GT.AND P3, PT, R4, 0x8, PT ;  /* 0x000000080400780c */ /* 0x000fce0003f64270 */
[----:B------:R-:W-:Y:S01]  /*2ac0*/  HMMA.16816.F32.BF16 R48, R8, R16, R124 ;  /* 0x000000100830723c */ /* 0x000fe2000004187c */
[----:B------:R-:W-:Y:S02]  /*2ad0*/  FSEL R74, R32, -INF , P3 ;  /* 0xff800000204a7808 */ /* 0x000fe40001800000 */
[----:B------:R-:W-:-:S04]  /*2ae0*/  ISETP.GT.AND P3, PT, R4, 0x10, PT ;  /* 0x000000100400780c */ /* 0x000fc80003f64270 */
[----:B------:R-:W-:Y:S01]  /*2af0*/  @P0 IMAD.WIDE.U32 R16, R204, R155, R156 ;  /* 0x0000009bcc100225 */ /* 0x000fe200078e009c */
[----:B------:R-:W-:Y:S03]  /*2b00*/  HMMA.16816.F32.BF16 R60, R12, R18, R60 ;  /* 0x000000120c3c723c */ /* 0x000fe6000004183c */
[----:B------:R-:W-:-:S05]  /*2b10*/  @P0 IMAD.IADD R2, R17, 0x1, R2 ;  /* 0x0000000111020824 */ /* 0x000fca00078e0202 */
[----:B------:R-:W-:Y:S01]  /*2b20*/  HMMA.16816.F32.BF16 R52, R8, R18, R88 ;  /* 0x000000120834723c */ /* 0x000fe20000041858 */
[----:B------:R-:W-:Y:S02]  /*2b30*/  FSEL R147, R40, -INF , P3 ;  /* 0xff80000028937808 */ /* 0x000fe40001800000 */
[----:B------:R-:W-:-:S04]  /*2b40*/  ISETP.GT.AND P3, PT, R4, 0x18, PT ;  /* 0x000000180400780c */ /* 0x000fc80003f64270 */
[C---:B------:R-:W-:Y:S01]  /*2b50*/  @P0 LEA R18, P1, R16.reuse, c[0x0][0x1c8], 0x1 ;  /* 0x0000720010120a11 */ /* 0x040fe200078208ff */
[C---:B--2---:R-:W-:Y:S03]  /*2b60*/  HMMA.16816.F32.BF16 R56, R12.reuse, R24, R64 ;  /* 0x000000180c38723c */ /* 0x044fe60000041840 */
[----:B------:R-:W-:Y:S01]  /*2b70*/  @P0 LEA.HI.X R19, R16, c[0x0][0x1cc], R2, 0x1, P1 ;  /* 0x0000730010130a11 */ /* 0x000fe200008f0c02 */
[----:B------:R-:W-:Y:S01]  /*2b80*/  IMAD.IADD R2, R6, 0x1, R28 ;  /* 0x0000000106027824 */ /* 0x000fe200078e021c */
[C---:B------:R-:W-:Y:S01]  /*2b90*/  ISETP.GT.AND P1, PT, R4.reuse, 0x1, PT ;  /* 0x000000010400780c */ /* 0x040fe20003f24270 */
[----:B------:R-:W1:Y:S02]  /*2ba0*/  SHFL.IDX PT, R16, R0, 0x2, 0x1c1f ;  /* 0x005c1f0000107f89 */ /* 0x000e6400000e0000 */
[----:B------:R-:W-:Y:S01]  /*2bb0*/  HMMA.16816.F32.BF16 R64, R12, R26, R36 ;  /* 0x0000001a0c40723c */ /* 0x000fe20000041824 */
[----:B------:R-:W-:Y:S01]  /*2bc0*/  FSEL R73, R45, -INF , P1 ;  /* 0xff8000002d497808 */ /* 0x000fe20000800000 */
[----:B------:R-:W-:Y:S01]  /*2bd0*/  LDSM.16.M88.4 R28, [R213+0x2c00] ;  /* 0x002c0000d51c783b */ /* 0x000fe20000000200 */
[----:B------:R-:W-:Y:S01]  /*2be0*/  ISETP.GT.AND P1, PT, R4, 0x9, PT ;  /* 0x000000090400780c */ /* 0x000fe20003f24270 */
[----:B------:R-:W-:-:S04]  /*2bf0*/  DEPBAR.LE SB0, 0x0 ;  /* 0x000080000000791a */ /* 0x000fc80000000000 */
[----:B------:R-:W-:Y:S01]  /*2c00*/  FSEL R75, R33, -INF , P1 ;  /* 0xff800000214b7808 */ /* 0x000fe20000800000 */
[----:B------:R-:W2:Y:S04]  /*2c10*/  SHFL.IDX PT, R0, R0, 0x3, 0x1c1f ;  /* 0x007c1f0000007f89 */ /* 0x000ea800000e0000 */
[----:B------:R-:W-:Y:S01]  /*2c20*/  BAR.SYNC.DEFER_BLOCKING 0x0 ;  /* 0x0000000000007b1d */ /* 0x000fe20000010000 */
[----:B------:R-:W-:Y:S01]  /*2c30*/  ISETP.GT.AND P1, PT, R4, 0x11, PT ;  /* 0x000000110400780c */ /* 0x000fe20003f24270 */
[----:B------:R-:W-:Y:S01]  /*2c40*/  HMMA.16816.F32.BF16 R36, R8, R24, R80 ;  /* 0x000000180824723c */ /* 0x000fe20000041850 */
[----:B------:R-:W-:Y:S02]  /*2c50*/  FSEL R157, R60, -INF , P3 ;  /* 0xff8000003c9d7808 */ /* 0x000fe40001800000 */
[----:B------:R-:W-:-:S02]  /*2c60*/  FSEL R148, R41, -INF , P1 ;  /* 0xff80000029947808 */ /* 0x000fc40000800000 */
[C---:B------:R-:W-:Y:S02]  /*2c70*/  ISETP.GT.AND P1, PT, R4.reuse, 0x19, PT ;  /* 0x000000190400780c */ /* 0x040fe40003f24270 */
[----:B------:R-:W-:Y:S01]  /*2c80*/  ISETP.GT.AND P3, PT, R4, 0x20, PT ;  /* 0x000000200400780c */ /* 0x000fe20003f64270 */
[----:B------:R-:W-:Y:S01]  /*2c90*/  HMMA.16816.F32.BF16 R24, R8, R26, R92 ;  /* 0x0000001a0818723c */ /* 0x000fe2000004185c */
[----:B------:R-:W-:Y:S01]  /*2ca0*/  IMNMX R5, R7, R2, PT ;  /* 0x0000000207057217 */ /* 0x000fe20003800200 */
[----:B-1----:R-:W-:Y:S01]  /*2cb0*/  IMAD.IADD R2, R6, 0x1, R16 ;  /* 0x0000000106027824 */ /* 0x002fe200078e0210 */
[----:B------:R-:W-:Y:S02]  /*2cc0*/  FSEL R156, R61, -INF , P1 ;  /* 0xff8000003d9c7808 */ /* 0x000fe40000800000 */
[----:B------:R-:W-:Y:S02]  /*2cd0*/  ISETP.GT.AND P1, PT, R4, 0x21, PT ;  /* 0x000000210400780c */ /* 0x000fe40003f24270 */
[----:B------:R-:W-:Y:S01]  /*2ce0*/  FSEL R176, R56, -INF , P3 ;  /* 0xff80000038b07808 */ /* 0x000fe20001800000 */
[----:B------:R-:W-:Y:S01]  /*2cf0*/  HMMA.16816.F32.BF16 R108, R20, R100, R108 ;  /* 0x00000064146c723c */ /* 0x000fe2000004186c */
[----:B------:R-:W-:Y:S01]  /*2d00*/  ISETP.GT.AND P3, PT, R5, RZ, PT ;  /* 0x000000ff0500720c */ /* 0x000fe20003f64270 */
[----:B--2---:R-:W-:Y:S01]  /*2d10*/  IMAD.IADD R0, R6, 0x1, R0 ;  /* 0x0000000106007824 */ /* 0x004fe200078e0200 */
[----:B------:R-:W-:-:S02]  /*2d20*/  FSEL R184, R57, -INF , P1 ;  /* 0xff80000039b87808 */ /* 0x000fc40000800000 */
[----:B------:R-:W-:Y:S01]  /*2d30*/  FSEL R57, R46, -INF , P3 ;  /* 0xff8000002e397808 */ /* 0x000fe20001800000 */
[----:B------:R-:W-:Y:S01]  /*2d40*/  @!PT LDS RZ, [RZ] ;  /* 0x00000000fffff984 */ /* 0x000fe20000000800 */
[----:B------:R-:W-:Y:S01]  /*2d50*/  @!PT LDS RZ, [RZ] ;  /* 0x00000000fffff984 */ /* 0x000fe20000000800 */
[----:B------:R-:W-:Y:S01]  /*2d60*/  @!PT LDS RZ, [RZ] ;  /* 0x00000000fffff984 */ /* 0x000fe20000000800 */
[----:B------:R1:W-:Y:S01]  /*2d70*/  @P0 LDGSTS.E.BYPASS.LTC128B.128 [R225+0x3100], [R18.64], !P6 ;  /* 0x0310000012e10fae */ /* 0x0003e2000f101d46 */
[C---:B------:R-:W-:Y:S02]  /*2d80*/  ISETP.GT.AND P3, PT, R5.reuse, 0x8, PT ;  /* 0x000000080500780c */ /* 0x040fe40003f64270 */
[----:B------:R-:W-:Y:S01]  /*2d90*/  ISETP.GT.AND P1, PT, R5, 0x1, PT ;  /* 0x000000010500780c */ /* 0x000fe20003f24270 */
[----:B------:R1:W-:Y:S01]  /*2da0*/  @P0 LDGSTS.E.BYPASS.LTC128B.128 [R225+0x4100], [R18.64+0x40], !P5 ;  /* 0x0410004012e10fae */ /* 0x0003e2000e901d46 */
[----:B------:R-:W-:Y:S02]  /*2db0*/  FSEL R60, R34, -INF , P3 ;  /* 0xff800000223c7808 */ /* 0x000fe40001800000 */
[----:B------:R-:W-:Y:S01]  /*2dc0*/  ISETP.GT.AND P3, PT, R4, 0x28, PT ;  /* 0x000000280400780c */ /* 0x000fe20003f64270 */
[----:B------:R1:W-:Y:S01]  /*2dd0*/  @P0 LDGSTS.E.BYPASS.LTC128B.128 [R225+0x5100], [R18.64+0x80], !P4 ;  /* 0x0510008012e10fae */ /* 0x0003e2000e101d46 */
[----:B------:R-:W-:-:S02]  /*2de0*/  FSEL R56, R47, -INF , P1 ;  /* 0xff8000002f387808 */ /* 0x000fc40000800000 */
[C---:B------:R-:W-:Y:S02]  /*2df0*/  ISETP.GT.AND P1, PT, R5.reuse, 0x9, PT ;  /* 0x000000090500780c */ /* 0x040fe40003f24270 */
[----:B------:R-:W-:Y:S02]  /*2e00*/  FSEL R177, R64, -INF , P3 ;  /* 0xff80000040b17808 */ /* 0x000fe40001800000 */
[----:B------:R-:W-:Y:S02]  /*2e10*/  ISETP.GT.AND P3, PT, R5, 0x10, PT ;  /* 0x000000100500780c */ /* 0x000fe40003f64270 */
[----:B------:R-:W-:Y:S02]  /*2e20*/  IMNMX R2, R7, R2, PT ;  /* 0x0000000207027217 */ /* 0x000fe40003800200 */
[----:B------:R-:W-:Y:S02]  /*2e30*/  FSEL R61, R35, -INF , P1 ;  /* 0xff800000233d7808 */ /* 0x000fe40000800000 */
[----:B------:R-:W-:Y:S01]  /*2e40*/  ISETP.GT.AND P1, PT, R5, 0x11, PT ;  /* 0x000000110500780c */ /* 0x000fe20003f24270 */
[----:B------:R-:W-:Y:S01]  /*2e50*/  HMMA.16816.F32.BF16 R32, R8, R28, R96 ;  /* 0x0000001c0820723c */ /* 0x000fe20000041860 */
[----:B------:R-:W-:-:S02]  /*2e60*/  FSEL R146, R42, -INF , P3 ;  /* 0xff8000002a927808 */ /* 0x000fc40001800000 */
[C---:B------:R-:W-:Y:S02]  /*2e70*/  ISETP.GT.AND P3, PT, R2.reuse, RZ, PT ;  /* 0x000000ff0200720c */ /* 0x040fe40003f64270 */
[----:B------:R-:W-:Y:S02]  /*2e80*/  FSEL R140, R43, -INF , P1 ;  /* 0xff8000002b8c7808 */ /* 0x000fe40000800000 */
[----:B------:R-:W-:Y:S01]  /*2e90*/  ISETP.GT.AND P1, PT, R2, 0x1, PT ;  /* 0x000000010200780c */ /* 0x000fe20003f24270 */
[----:B------:R-:W-:Y:S01]  /*2ea0*/  HMMA.16816.F32.BF16 R8, R8, R30, R112 ;  /* 0x0000001e0808723c */ /* 0x000fe20000041870 */
[----:B------:R-:W-:Y:S02]  /*2eb0*/  FSEL R44, R76, -INF , P3 ;  /* 0xff8000004c2c7808 */ /* 0x000fe40001800000 */
[----:B------:R-:W-:Y:S02]  /*2ec0*/  ISETP.GT.AND P3, PT, R2, 0x8, PT ;  /* 0x000000080200780c */ /* 0x000fe40003f64270 */
[----:B------:R-:W-:-:S02]  /*2ed0*/  FSEL R45, R77, -INF , P1 ;  /* 0xff8000004d2d7808 */ /* 0x000fc40000800000 */
[----:B------:R-:W-:Y:S01]  /*2ee0*/  ISETP.GT.AND P1, PT, R2, 0x9, PT ;  /* 0x000000090200780c */ /* 0x000fe20003f24270 */
[----:B------:R-:W-:Y:S01]  /*2ef0*/  HMMA.16816.F32.BF16 R40, R20, R102, R116 ;  /* 0x000000661428723c */ /* 0x000fe20000041874 */
[----:B------:R-:W-:Y:S02]  /*2f00*/  FSEL R46, R68, -INF , P3 ;  /* 0xff800000442e7808 */ /* 0x000fe40001800000 */
[C---:B------:R-:W-:Y:S02]  /*2f10*/  ISETP.GT.AND P3, PT, R2.reuse, 0x10, PT ;  /* 0x000000100200780c */ /* 0x040fe40003f64270 */
[----:B------:R-:W-:Y:S02]  /*2f20*/  FSEL R47, R69, -INF , P1 ;  /* 0xff800000452f7808 */ /* 0x000fe40000800000 */
[----:B------:R-:W-:Y:S01]  /*2f30*/  ISETP.GT.AND P1, PT, R2, 0x11, PT ;  /* 0x000000110200780c */ /* 0x000fe20003f24270 */
[----:B------:R-:W-:Y:S01]  /*2f40*/  HMMA.16816.F32.BF16 R20, R12, R28, R108 ;  /* 0x0000001c0c14723c */ /* 0x000fe2000004186c */
[----:B------:R-:W-:-:S02]  /*2f50*/  FSEL R120, R48, -INF , P3 ;  /* 0xff80000030787808 */ /* 0x000fc40001800000 */
[C---:B------:R-:W-:Y:S02]  /*2f60*/  ISETP.GT.AND P3, PT, R2.reuse, 0x18, PT ;  /* 0x000000180200780c */ /* 0x040fe40003f64270 */
[----:B------:R-:W-:Y:S02]  /*2f70*/  FSEL R98, R49, -INF , P1 ;  /* 0xff80000031627808 */ /* 0x000fe40000800000 */
[----:B------:R-:W-:Y:S02]  /*2f80*/  ISETP.GT.AND P1, PT, R2, 0x19, PT ;  /* 0x000000190200780c */ /* 0x000fe40003f24270 */
[----:B------:R-:W-:Y:S02]  /*2f90*/  FSEL R49, R52, -INF , P3 ;  /* 0xff80000034317808 */ /* 0x000fe40001800000 */
[----:B------:R-:W-:Y:S02]  /*2fa0*/  ISETP.GT.AND P3, PT, R2, 0x20, PT ;  /* 0x000000200200780c */ /* 0x000fe40003f64270 */
[----:B------:R-:W-:-:S02]  /*2fb0*/  FMNMX.FTZ R6, R44, R45, !PT ;  /* 0x0000002d2c067209 */ /* 0x000fc40007810000 */
[----:B------:R-:W-:Y:S01]  /*2fc0*/  FSEL R53, R53, -INF , P1 ;  /* 0xff80000035357808 */ /* 0x000fe20000800000 */
[----:B------:R-:W-:Y:S01]  /*2fd0*/  HMMA.16816.F32.BF16 R12, R12, R30, R40 ;  /* 0x0000001e0c0c723c */ /* 0x000fe20000041828 */
[----:B------:R-:W-:Y:S02]  /*2fe0*/  ISETP.GT.AND P1, PT, R2, 0x21, PT ;  /* 0x000000210200780c */ /* 0x000fe40003f24270 */
[----:B------:R-:W-:Y:S02]  /*2ff0*/  FSEL R175, R36, -INF , P3 ;  /* 0xff80000024af7808 */ /* 0x000fe40001800000 */
[----:B------:R-:W-:Y:S02]  /*3000*/  ISETP.GT.AND P3, PT, R2, 0x28, PT ;  /* 0x000000280200780c */ /* 0x000fe40003f64270 */
[----:B------:R-:W-:Y:S02]  /*3010*/  FMNMX.FTZ R6, R46, R6, !PT ;  /* 0x000000062e067209 */ /* 0x000fe40007810000 */
[----:B------:R-:W-:-:S02]  /*3020*/  FSEL R173, R37, -INF , P1 ;  /* 0xff80000025ad7808 */ /* 0x000fc40000800000 */
[----:B------:R-:W-:Y:S02]  /*3030*/  ISETP.GT.AND P1, PT, R2, 0x29, PT ;  /* 0x000000290200780c */ /* 0x000fe40003f24270 */
[----:B------:R-:W-:Y:S02]  /*3040*/  FSEL R172, R24, -INF , P3 ;  /* 0xff80000018ac7808 */ /* 0x000fe40001800000 */
[----:B------:R-:W-:Y:S02]  /*3050*/  FMNMX.FTZ R6, R47, R6, !PT ;  /* 0x000000062f067209 */ /* 0x000fe40007810000 */
[----:B------:R-:W-:Y:S02]  /*3060*/  ISETP.GT.AND P3, PT, R2, 0x30, PT ;  /* 0x000000300200780c */ /* 0x000fe40003f64270 */
[----:B------:R-:W-:Y:S02]  /*3070*/  IMNMX R0, R7, R0, PT ;  /* 0x0000000007007217 */ /* 0x000fe40003800200 */
[----:B------:R-:W-:-:S02]  /*3080*/  FSEL R174, R25, -INF , P1 ;  /* 0xff80000019ae7808 */ /* 0x000fc40000800000 */
[----:B------:R-:W-:Y:S02]  /*3090*/  FMNMX.FTZ R6, R120, R6, !PT ;  /* 0x0000000678067209 */ /* 0x000fe40007810000 */
[----:B------:R-:W-:Y:S02]  /*30a0*/  ISETP.GT.AND P1, PT, R2, 0x31, PT ;  /* 0x000000310200780c */ /* 0x000fe40003f24270 */
[----:B------:R-:W-:Y:S02]  /*30b0*/  FSEL R229, R32, -INF , P3 ;  /* 0xff80000020e57808 */ /* 0x000fe40001800000 */
[----:B------:R-:W-:Y:S02]  /*30c0*/  ISETP.GT.AND P3, PT, R0, RZ, PT ;  /* 0x000000ff0000720c */ /* 0x000fe40003f64270 */
[----:B------:R-:W-:Y:S02]  /*30d0*/  FMNMX.FTZ R6, R98, R6, !PT ;  /* 0x0000000662067209 */ /* 0x000fe40007810000 */
[----:B------:R-:W-:-:S02]  /*30e0*/  FSEL R230, R33, -INF , P1 ;  /* 0xff80000021e67808 */ /* 0x000fc40000800000 */
[----:B------:R-:W-:Y:S02]  /*30f0*/  ISETP.GT.AND P1, PT, R0, 0x1, PT ;  /* 0x000000010000780c */ /* 0x000fe40003f24270 */
[----:B------:R-:W-:Y:S02]  /*3100*/  FSEL R16, R78, -INF , P3 ;  /* 0xff8000004e107808 */ /* 0x000fe40001800000 */
[----:B------:R-:W-:Y:S02]  /*3110*/  ISETP.GT.AND P3, PT, R0, 0x8, PT ;  /* 0x000000080000780c */ /* 0x000fe40003f64270 */
[----:B------:R-:W-:Y:S02]  /*3120*/  FMNMX.FTZ R6, R49, R6, !PT ;  /* 0x0000000631067209 */ /* 0x000fe40007810000 */
[----:B------:R-:W-:Y:S02]  /*3130*/  FSEL R17, R79, -INF , P1 ;  /* 0xff8000004f117808 */ /* 0x000fe40000800000 */
[----:B------:R-:W-:-:S02]  /*3140*/  FSEL R32, R70, -INF , P3 ;  /* 0xff80000046207808 */ /* 0x000fc40001800000 */
[C---:B------:R-:W-:Y:S02]  /*3150*/  ISETP.GT.AND P3, PT, R0.reuse, 0x10, PT ;  /* 0x000000100000780c */ /* 0x040fe40003f64270 */
[----:B------:R-:W-:Y:S02]  /*3160*/  FMNMX.FTZ R6, R53, R6, !PT ;  /* 0x0000000635067209 */ /* 0x000fe40007810000 */
[----:B------:R-:W-:Y:S02]  /*3170*/  ISETP.GT.AND P1, PT, R0, 0x9, PT ;  /* 0x000000090000780c */ /* 0x000fe40003f24270 */
[----:B------:R-:W-:Y:S02]  /*3180*/  FMNMX.FTZ R7, R16, R17, !PT ;  /* 0x0000001110077209 */ /* 0x000fe40007810000 */
[----:B------:R-:W-:Y:S02]  /*3190*/  FSEL R50, R50, -INF , P3 ;  /* 0xff80000032327808 */ /* 0x000fe40001800000 */
[----:B------:R-:W-:-:S02]  /*31a0*/  FMNMX.FTZ R6, R175, R6, !PT ;  /* 0x00000006af067209 */ /* 0x000fc40007810000 */
[----:B------:R-:W-:Y:S02]  /*31b0*/  ISETP.GT.AND P3, PT, R0, 0x18, PT ;  /* 0x000000180000780c */ /* 0x000fe40003f64270 */
[----:B------:R-:W-:Y:S02]  /*31c0*/  FSEL R33, R71, -INF , P1 ;  /* 0xff80000047217808 */ /* 0x000fe40000800000 */
[----:B------:R-:W-:Y:S02]  /*31d0*/  FMNMX.FTZ R7, R32, R7, !PT ;  /* 0x0000000720077209 */ /* 0x000fe40007810000 */
[----:B------:R-:W-:Y:S02]  /*31e0*/  FMNMX.FTZ R6, R173, R6, !PT ;  /* 0x00000006ad067209 */ /* 0x000fe40007810000 */
[----:B------:R-:W-:Y:S02]  /*31f0*/  FSEL R48, R54, -INF , P3 ;  /* 0xff80000036307808 */ /* 0x000fe40001800000 */
[----:B------:R-:W-:-:S02]  /*3200*/  ISETP.GT.AND P1, PT, R0, 0x11, PT ;  /* 0x000000110000780c */ /* 0x000fc40003f24270 */
[----:B------:R-:W-:Y:S02]  /*3210*/  ISETP.GT.AND P3, PT, R2, 0x38, PT ;  /* 0x000000380200780c */ /* 0x000fe40003f64270 */
[----:B------:R-:W-:Y:S02]  /*3220*/  FMNMX.FTZ R7, R33, R7, !PT ;  /* 0x0000000721077209 */ /* 0x000fe40007810000 */
[----:B------:R-:W-:Y:S02]  /*3230*/  FMNMX.FTZ R6, R172, R6, !PT ;  /* 0x00000006ac067209 */ /* 0x000fe40007810000 */
[----:B------:R-:W-:Y:S02]  /*3240*/  FSEL R51, R51, -INF , P1 ;  /* 0xff80000033337808 */ /* 0x000fe40000800000 */
[----:B------:R-:W-:Y:S02]  /*3250*/  FSEL R227, R8, -INF , P3 ;  /* 0xff80000008e37808 */ /* 0x000fe40001800000 */
[----:B------:R-:W-:-:S02]  /*3260*/  FMNMX.FTZ R7, R50, R7, !PT ;  /* 0x0000000732077209 */ /* 0x000fc40007810000 */
[----:B------:R-:W-:Y:S02]  /*3270*/  ISETP.GT.AND P3, PT, R2, 0x39, PT ;  /* 0x000000390200780c */ /* 0x000fe40003f64270 */
[----:B------:R-:W-:Y:S02]  /*3280*/  ISETP.GT.AND P1, PT, R0, 0x19, PT ;  /* 0x000000190000780c */ /* 0x000fe40003f24270 */
[----:B------:R-:W-:Y:S02]  /*3290*/  FMNMX.FTZ R2, R174, R6, !PT ;  /* 0x00000006ae027209 */ /* 0x000fe40007810000 */
[----:B------:R-:W-:Y:S02]  /*32a0*/  FMNMX.FTZ R6, R51, R7, !PT ;  /* 0x0000000733067209 */ /* 0x000fe40007810000 */
[----:B------:R-:W-:Y:S02]  /*32b0*/  FSEL R99, R55, -INF , P1 ;  /* 0xff80000037637808 */ /* 0x000fe40000800000 */
[----:B------:R-:W-:-:S02]  /*32c0*/  FMNMX.FTZ R2, R229, R2, !PT ;  /* 0x00000002e5027209 */ /* 0x000fc40007810000 */
[----:B------:R-:W-:Y:S02]  /*32d0*/  ISETP.GT.AND P1, PT, R0, 0x20, PT ;  /* 0x000000200000780c */ /* 0x000fe40003f24270 */
[----:B------:R-:W-:Y:S02]  /*32e0*/  FMNMX.FTZ R6, R48, R6, !PT ;  /* 0x0000000630067209 */ /* 0x000fe40007810000 */
[----:B------:R-:W-:Y:S02]  /*32f0*/  FMNMX.FTZ R2, R230, R2, !PT ;  /* 0x00000002e6027209 */ /* 0x000fe40007810000 */
[----:B------:R-:W-:Y:S02]  /*3300*/  FSEL R158, R38, -INF , P1 ;  /* 0xff800000269e7808 */ /* 0x000fe40000800000 */
[----:B------:R-:W-:Y:S02]  /*3310*/  ISETP.GT.AND P1, PT, R0, 0x21, PT ;  /* 0x000000210000780c */ /* 0x000fe40003f24270 */
[----:B------:R-:W-:-:S02]  /*3320*/  FMNMX.FTZ R6, R99, R6, !PT ;  /* 0x0000000663067209 */ /* 0x000fc40007810000 */
[----:B------:R-:W-:Y:S02]  /*3330*/  FSEL R214, R9, -INF , P3 ;  /* 0xff80000009d67808 */ /* 0x000fe40001800000 */
[----:B------:R-:W-:Y:S02]  /*3340*/  FMNMX.FTZ R2, R227, R2, !PT ;  /* 0x00000002e3027209 */ /* 0x000fe40007810000 */
[----:B------:R-:W-:Y:S02]  /*3350*/  FSEL R154, R39, -INF , P1 ;  /* 0xff800000279a7808 */ /* 0x000fe40000800000 */
[----:B------:R-:W-:Y:S02]  /*3360*/  ISETP.GT.AND P3, PT, R0, 0x28, PT ;  /* 0x000000280000780c */ /* 0x000fe40003f64270 */
[----:B------:R-:W-:Y:S02]  /*3370*/  FMNMX.FTZ R6, R158, R6, !PT ;  /* 0x000000069e067209 */ /* 0x000fe40007810000 */
[----:B------:R-:W-:-:S02]  /*3380*/  FMNMX.FTZ R7, R214, R2, !PT ;  /* 0x00000002d6077209 */ /* 0x000fc40007810000 */
[----:B------:R-:W-:Y:S02]  /*3390*/  ISETP.GT.AND P1, PT, R0, 0x29, PT ;  /* 0x000000290000780c */ /* 0x000fe40003f24270 */
[----:B------:R-:W-:Y:S01]  /*33a0*/  FSEL R155, R26, -INF , P3 ;  /* 0xff8000001a9b7808 */ /* 0x000fe20001800000 */
[----:B------:R-:W2:Y:S01]  /*33b0*/  SHFL.BFLY PT, R8, R7, 0x2, 0x1f ;  /* 0x0c401f0007087f89 */ /* 0x000ea200000e0000 */
[----:B------:R-:W-:Y:S02]  /*33c0*/  FMNMX.FTZ R2, R154, R6, !PT ;  /* 0x000000069a027209 */ /* 0x000fe40007810000 */
[----:B------:R-:W-:Y:S02]  /*33d0*/  ISETP.GT.AND P3, PT, R0, 0x30, PT ;  /* 0x000000300000780c */ /* 0x000fe40003f64270 */
[----:B------:R-:W-:Y:S02]  /*33e0*/  FMNMX.FTZ R6, R72, R73, !PT ;  /* 0x0000004948067209 */ /* 0x000fe40007810000 */
[----:B------:R-:W-:-:S02]  /*33f0*/  FSEL R159, R27, -INF , P1 ;  /* 0xff8000001b9f7808 */ /* 0x000fc40000800000 */
[----:B------:R-:W-:Y:S02]  /*3400*/  FMNMX.FTZ R2, R155, R2, !PT ;  /* 0x000000029b027209 */ /* 0x000fe40007810000 */
[----:B------:R-:W-:Y:S02]  /*3410*/  FSEL R207, R34, -INF , P3 ;  /* 0xff80000022cf7808 */ /* 0x000fe40001800000 */
[----:B------:R-:W-:Y:S02]  /*3420*/  FMNMX.FTZ R6, R74, R6, !PT ;  /* 0x000000064a067209 */ /* 0x000fe40007810000 */
[----:B------:R-:W-:Y:S02]  /*3430*/  ISETP.GT.AND P1, PT, R0, 0x31, PT ;  /* 0x000000310000780c */ /* 0x000fe40003f24270 */
[----:B------:R-:W-:Y:S02]  /*3440*/  ISETP.GT.AND P3, PT, R4, 0x29, PT ;  /* 0x000000290400780c */ /* 0x000fe40003f64270 */
[----:B------:R-:W-:-:S02]  /*3450*/  FMNMX.FTZ R2, R159, R2, !PT ;  /* 0x000000029f027209 */ /* 0x000fc40007810000 */
[----:B------:R-:W-:Y:S02]  /*3460*/  FMNMX.FTZ R6, R75, R6, !PT ;  /* 0x000000064b067209 */ /* 0x000fe40007810000 */
[----:B------:R-:W-:Y:S02]  /*3470*/  FSEL R220, R35, -INF , P1 ;  /* 0xff80000023dc7808 */ /* 0x000fe40000800000 */
[----:B------:R-:W-:Y:S02]  /*3480*/  FSEL R178, R65, -INF , P3 ;  /* 0xff80000041b27808 */ /* 0x000fe40001800000 */
[C---:B------:R-:W-:Y:S02]  /*3490*/  ISETP.GT.AND P3, PT, R0.reuse, 0x38, PT ;  /* 0x000000380000780c */ /* 0x040fe40003f64270 */
[----:B------:R-:W-:Y:S02]  /*34a0*/  ISETP.GT.AND P1, PT, R0, 0x39, PT ;  /* 0x000000390000780c */ /* 0x000fe40003f24270 */
[----:B------:R-:W-:-:S02]  /*34b0*/  FMNMX.FTZ R0, R207, R2, !PT ;  /* 0x00000002cf007209 */ /* 0x000fc40007810000 */
[----:B------:R-:W-:Y:S02]  /*34c0*/  FMNMX.FTZ R2, R147, R6, !PT ;  /* 0x0000000693027209 */ /* 0x000fe40007810000 */
[----:B------:R-:W-:Y:S02]  /*34d0*/  FSEL R205, R10, -INF , P3 ;  /* 0xff8000000acd7808 */ /* 0x000fe40001800000 */
[----:B------:R-:W-:Y:S02]  /*34e0*/  FMNMX.FTZ R0, R220, R0, !PT ;  /* 0x00000000dc007209 */ /* 0x000fe40007810000 */
[----:B------:R-:W-:Y:S02]  /*34f0*/  FMNMX.FTZ R2, R148, R2, !PT ;  /* 0x0000000294027209 */ /* 0x000fe40007810000 */
[----:B------:R-:W-:Y:S02]  /*3500*/  FSEL R206, R11, -INF , P1 ;  /* 0xff8000000bce7808 */ /* 0x000fe40000800000 */
[----:B------:R-:W-:-:S02]  /*3510*/  FMNMX.FTZ R0, R205, R0, !PT ;  /* 0x00000000cd007209 */ /* 0x000fc40007810000 */
[----:B------:R-:W-:Y:S02]  /*3520*/  FMNMX.FTZ R2, R157, R2, !PT ;  /* 0x000000029d027209 */ /* 0x000fe40007810000 */
[----:B------:R-:W-:Y:S02]  /*3530*/  FMNMX.FTZ R6, R206, R0, !PT ;  /* 0x00000000ce067209 */ /* 0x000fe40007810000 */
[----:B------:R-:W-:Y:S02]  /*3540*/  FMNMX.FTZ R0, R156, R2, !PT ;  /* 0x000000029c007209 */ /* 0x000fe40007810000 */
[----:B--2---:R-:W-:Y:S02]  /*3550*/  FMNMX.FTZ R7, R7, R8, !PT ;  /* 0x0000000807077209 */ /* 0x004fe40007810000 */
[----:B------:R-:W-:Y:S01]  /*3560*/  ISETP.GT.AND P3, PT, R4, 0x30, PT ;  /* 0x000000300400780c */ /* 0x000fe20003f64270 */
[----:B------:R-:W-:Y:S01]  /*3570*/  SHFL.BFLY PT, R8, R6, 0x2, 0x1f ;  /* 0x0c401f0006087f89 */ /* 0x000fe200000e0000 */
[----:B------:R-:W-:-:S02]  /*3580*/  FMNMX.FTZ R0, R176, R0, !PT ;  /* 0x00000000b0007209 */ /* 0x000fc40007810000 */
[----:B------:R-:W-:Y:S01]  /*3590*/  FMNMX.FTZ R2, R57, R56, !PT ;  /* 0x0000003839027209 */ /* 0x000fe20007810000 */
[----:B------:R-:W2:Y:S01]  /*35a0*/  SHFL.BFLY PT, R9, R7, 0x1, 0x1f ;  /* 0x0c201f0007097f89 */ /* 0x000ea200000e0000 */
[----:B------:R-:W-:Y:S02]  /*35b0*/  FSEL R218, R20, -INF , P3 ;  /* 0xff80000014da7808 */ /* 0x000fe40001800000 */
[----:B------:R-:W-:Y:S02]  /*35c0*/  FMNMX.FTZ R0, R184, R0, !PT ;  /* 0x00000000b8007209 */ /* 0x000fe40007810000 */
[----:B------:R-:W-:Y:S02]  /*35d0*/  ISETP.GT.AND P3, PT, R5, 0x18, PT ;  /* 0x000000180500780c */ /* 0x000fe40003f64270 */
[----:B------:R-:W-:Y:S02]  /*35e0*/  FMNMX.FTZ R2, R60, R2, !PT ;  /* 0x000000023c027209 */ /* 0x000fe40007810000 */
[----:B------:R-:W-:-:S02]  /*35f0*/  FMNMX.FTZ R0, R177, R0, !PT ;  /* 0x00000000b1007209 */ /* 0x000fc40007810000 */
[----:B------:R-:W-:Y:S02]  /*3600*/  FSEL R97, R62, -INF , P3 ;  /* 0xff8000003e617808 */ /* 0x000fe40001800000 */
[C---:B------:R-:W-:Y:S02]  /*3610*/  ISETP.GT.AND P3, PT, R4.reuse, 0x38, PT ;  /* 0x000000380400780c */ /* 0x040fe40003f64270 */
[----:B------:R-:W-:Y:S02]  /*3620*/  FMNMX.FTZ R2, R61, R2, !PT ;  /* 0x000000023d027209 */ /* 0x000fe40007810000 */
[----:B------:R-:W-:Y:S02]  /*3630*/  ISETP.GT.AND P1, PT, R4, 0x31, PT ;  /* 0x000000310400780c */ /* 0x000fe40003f24270 */
[----:B------:R-:W-:Y:S02]  /*3640*/  FMNMX.FTZ R0, R178, R0, !PT ;  /* 0x00000000b2007209 */ /* 0x000fe40007810000 */
[----:B------:R-:W-:-:S02]  /*3650*/  FSEL R228, R12, -INF , P3 ;  /* 0xff8000000ce47808 */ /* 0x000fc40001800000 */
[----:B------:R-:W-:Y:S02]  /*3660*/  FMNMX.FTZ R2, R146, R2, !PT ;  /* 0x0000000292027209 */ /* 0x000fe40007810000 */
[----:B------:R-:W-:Y:S02]  /*3670*/  ISETP.GT.AND P3, PT, R5, 0x20, PT ;  /* 0x000000200500780c */ /* 0x000fe40003f64270 */
[----:B------:R-:W-:Y:S02]  /*3680*/  FSEL R215, R21, -INF , P1 ;  /* 0xff80000015d77808 */ /* 0x000fe40000800000 */
[----:B------:R-:W-:Y:S02]  /*3690*/  FMNMX.FTZ R0, R218, R0, !PT ;  /* 0x00000000da007209 */ /* 0x000fe40007810000 */
[----:B------:R-:W-:Y:S02]  /*36a0*/  ISETP.GT.AND P1, PT, R5, 0x19, PT ;  /* 0x000000190500780c */ /* 0x000fe40003f24270 */
[----:B------:R-:W-:-:S02]  /*36b0*/  FMNMX.FTZ R2, R140, R2, !PT ;  /* 0x000000028c027209 */ /* 0x000fc40007810000 */
[----:B------:R-:W-:Y:S02]  /*36c0*/  FSEL R153, R58, -INF , P3 ;  /* 0xff8000003a997808 */ /* 0x000fe40001800000 */
[----:B------:R-:W-:Y:S01]  /*36d0*/  ISETP.GT.AND P3, PT, R4, 0x39, PT ;  /* 0x000000390400780c */ /* 0x000fe20003f64270 */
[----:B------:R-:W-:Y:S01]  /*36e0*/  IMAD R4, R162, 0x20, R161 ;  /* 0x00000020a2047824 */ /* 0x000fe200078e02a1 */
[----:B------:R-:W-:Y:S02]  /*36f0*/  FMNMX.FTZ R0, R215, R0, !PT ;  /* 0x00000000d7007209 */ /* 0x000fe40007810000 */
[----:B------:R-:W-:Y:S02]  /*3700*/  FSEL R96, R63, -INF , P1 ;  /* 0xff8000003f607808 */ /* 0x000fe40000800000 */
[----:B------:R-:W-:Y:S02]  /*3710*/  FMNMX.FTZ R2, R97, R2, !PT ;  /* 0x0000000261027209 */ /* 0x000fe40007810000 */
[----:B------:R-:W-:-:S02]  /*3720*/  FSEL R223, R13, -INF , P3 ;  /* 0xff8000000ddf7808 */ /* 0x000fc40001800000 */
[----:B------:R-:W-:Y:S02]  /*3730*/  FMNMX.FTZ R0, R228, R0, !PT ;  /* 0x00000000e4007209 */ /* 0x000fe40007810000 */
[----:B------:R-:W-:Y:S02]  /*3740*/  ISETP.GT.AND P1, PT, R5, 0x21, PT ;  /* 0x000000210500780c */ /* 0x000fe40003f24270 */
[----:B------:R-:W-:Y:S02]  /*3750*/  FMNMX.FTZ R2, R96, R2, !PT ;  /* 0x0000000260027209 */ /* 0x000fe40007810000 */
[----:B--2---:R-:W-:Y:S02]  /*3760*/  FMNMX.FTZ R143, R7, R9, !PT ;  /* 0x00000009078f7209 */ /* 0x004fe40007810000 */
[----:B------:R-:W-:Y:S02]  /*3770*/  FMNMX.FTZ R7, R223, R0, !PT ;  /* 0x00000000df077209 */ /* 0x000fe40007810000 */
[----:B------:R-:W-:Y:S01]  /*3780*/  FSEL R152, R59, -INF , P1 ;  /* 0xff8000003b987808 */ /* 0x000fe20000800000 */
[----:B------:R-:W-:Y:S01]  /*3790*/  FMUL.FTZ R12, R143, c[0x0][0x2d0] ;  /* 0x0000b4008f0c7a20 */ /* 0x000fe20000410000 */
[----:B------:R-:W-:-:S02]  /*37a0*/  ISETP.GT.AND P1, PT, R5, 0x28, PT ;  /* 0x000000280500780c */ /* 0x000fc40003f24270 */
[----:B------:R-:W-:Y:S02]  /*37b0*/  FMNMX.FTZ R2, R153, R2, !PT ;  /* 0x0000000299027209 */ /* 0x000fe40007810000 */
[----:B------:R-:W-:Y:S02]  /*37c0*/  FMNMX.FTZ R142, R6, R8, !PT ;  /* 0x00000008068e7209 */ /* 0x000fe40007810000 */
[----:B------:R-:W2:Y:S01]  /*37d0*/  SHFL.BFLY PT, R6, R7, 0x2, 0x1f ;  /* 0x0c401f0007067f89 */ /* 0x000ea200000e0000 */
[C---:B------:R-:W-:Y:S02]  /*37e0*/  ISETP.GT.AND P3, PT, R5.reuse, 0x29, PT ;  /* 0x000000290500780c */ /* 0x040fe40003f64270 */
[----:B------:R-:W-:Y:S01]  /*37f0*/  FSEL R141, R66, -INF , P1 ;  /* 0xff800000428d7808 */ /* 0x000fe20000800000 */
[----:B------:R-:W3:Y:S01]  /*3800*/  SHFL.BFLY PT, R8, R142, 0x1, 0x1f ;  /* 0x0c201f008e087f89 */ /* 0x000ee200000e0000 */
[----:B------:R-:W-:Y:S02]  /*3810*/  FMNMX.FTZ R0, R152, R2, !PT ;  /* 0x0000000298007209 */ /* 0x000fe40007810000 */
[----:B------:R-:W-:-:S02]  /*3820*/  ISETP.GT.AND P1, PT, R5, 0x30, PT ;  /* 0x000000300500780c */ /* 0x000fc40003f24270 */
[----:B------:R-:W-:Y:S02]  /*3830*/  FSEL R13, R67, -INF , P3 ;  /* 0xff800000430d7808 */ /* 0x000fe40001800000 */
[----:B------:R-:W-:Y:S02]  /*3840*/  FMNMX.FTZ R0, R141, R0, !PT ;  /* 0x000000008d007209 */ /* 0x000fe40007810000 */
[----:B------:R-:W-:Y:S02]  /*3850*/  ISETP.GT.AND P3, PT, R5, 0x31, PT ;  /* 0x000000310500780c */ /* 0x000fe40003f64270 */
[----:B------:R-:W-:Y:S02]  /*3860*/  FSEL R217, R22, -INF , P1 ;  /* 0xff80000016d97808 */ /* 0x000fe40000800000 */
[----:B------:R-:W-:Y:S02]  /*3870*/  FMNMX.FTZ R0, R13, R0, !PT ;  /* 0x000000000d007209 */ /* 0x000fe40007810000 */
[----:B------:R-:W-:-:S02]  /*3880*/  FSETP.NEU.FTZ.AND P1, PT, R143, -INF , PT ;  /* 0xff8000008f00780b */ /* 0x000fc40003f3d000 */
[----:B------:R-:W-:Y:S02]  /*3890*/  FSEL R221, R23, -INF , P3 ;  /* 0xff80000017dd7808 */ /* 0x000fe40001800000 */
[----:B------:R-:W-:Y:S02]  /*38a0*/  ISETP.GT.AND P3, PT, R5, 0x38, PT ;  /* 0x000000380500780c */ /* 0x000fe40003f64270 */
[----:B------:R-:W-:Y:S02]  /*38b0*/  FMNMX.FTZ R2, R217, R0, !PT ;  /* 0x00000000d9027209 */ /* 0x000fe40007810000 */
[----:B------:R-:W-:Y:S02]  /*38c0*/  FSEL R12, R12, RZ, P1 ;  /* 0x000000ff0c0c7208 */ /* 0x000fe40000800000 */
[----:B------:R-:W-:Y:S02]  /*38d0*/  ISETP.GT.AND P1, PT, R5, 0x39, PT ;  /* 0x000000390500780c */ /* 0x000fe40003f24270 */
[----:B------:R-:W-:Y:S01]  /*38e0*/  FSEL R14, R14, -INF , P3 ;  /* 0xff8000000e0e7808 */ /* 0x000fe20001800000 */
[--C-:B------:R-:W-:Y:S01]  /*38f0*/  FFMA.FTZ R0, R44, c[0x0][0x2d0], -R12.reuse ;  /* 0x0000b4002c007a23 */ /* 0x100fe2000001080c */
[----:B------:R-:W-:Y:S01]  /*3900*/  FMNMX.FTZ R2, R221, R2, !PT ;  /* 0x00000002dd027209 */ /* 0x000fe20007810000 */
[----:B------:R-:W-:Y:S01]  /*3910*/  FFMA.FTZ R5, R45, c[0x0][0x2d0], -R12 ;  /* 0x0000b4002d057a23 */ /* 0x000fe2000001080c */
[----:B------:R-:W-:Y:S01]  /*3920*/  FSEL R15, R15, -INF , P1 ;  /* 0xff8000000f0f7808 */ /* 0x000fe20000800000 */
[----:B------:R4:W-:Y:S01]  /*3930*/  MUFU.EX2 R163, R0 ;  /* 0x0000000000a37308 */ /* 0x0009e20000000800 */
[----:B------:R-:W-:-:S02]  /*3940*/  FMNMX.FTZ R2, R14, R2, !PT ;  /* 0x000000020e027209 */ /* 0x000fc40007810000 */
[----:B--2---:R-:W-:Y:S02]  /*3950*/  FMNMX.FTZ R7, R7, R6, !PT ;  /* 0x0000000607077209 */ /* 0x004fe40007810000 */
[----:B------:R-:W-:Y:S01]  /*3960*/  FMNMX.FTZ R6, R15, R2, !PT ;  /* 0x000000020f067209 */ /* 0x000fe20007810000 */
[--C-:B------:R-:W-:Y:S01]  /*3970*/  FFMA.FTZ R2, R46, c[0x0][0x2d0], -R12.reuse ;  /* 0x0000b4002e027a23 */ /* 0x100fe2000001080c */
[----:B---3--:R-:W-:Y:S01]  /*3980*/  FMNMX.FTZ R142, R142, R8, !PT ;  /* 0x000000088e8e7209 */ /* 0x008fe20007810000 */
[----:B------:R2:W-:Y:S01]  /*3990*/  MUFU.EX2 R252, R5 ;  /* 0x0000000500fc7308 */ /* 0x0005e20000000800 */
[----:B------:R-:W3:Y:S01]  /*39a0*/  SHFL.BFLY PT, R10, R7, 0x1, 0x1f ;  /* 0x0c201f00070a7f89 */ /* 0x000ee200000e0000 */
[----:B------:R-:W-:-:S03]  /*39b0*/  FFMA.FTZ R8, R47, c[0x0][0x2d0], -R12 ;  /* 0x0000b4002f087a23 */ /* 0x000fc6000001080c */
[----:B------:R-:W5:Y:S01]  /*39c0*/  SHFL.BFLY PT, R9, R6, 0x2, 0x1f ;  /* 0x0c401f0006097f89 */ /* 0x000f6200000e0000 */
[----:B----4-:R-:W-:Y:S01]  /*39d0*/  IMAD.IADD R0, R160, 0x1, R4 ;  /* 0x00000001a0007824 */ /* 0x010fe200078e0204 */
[----:B------:R-:W-:Y:S01]  /*39e0*/  @P0 LEA R4, P1, R164, R18, 0x1 ;  /* 0x00000012a4040211 */ /* 0x000fe200078208ff */
[----:B------:R4:W-:Y:S02]  /*39f0*/  MUFU.EX2 R251, R2 ;  /* 0x0000000200fb7308 */ /* 0x0009e40000000800 */
[----:B------:R-:W-:Y:S01]  /*3a00*/  IMAD.SHL.U32 R209, R0, 0x2, RZ ;  /* 0x0000000200d17824 */ /* 0x000fe200078e00ff */
[----:B--2---:R-:W-:-:S03]  /*3a10*/  @P0 LEA.HI.X R5, R164, R19, R166, 0x1, P1 ;  /* 0x00000013a4050211 */ /* 0x004fc600008f0ca6 */
[----:B------:R-:W-:Y:S01]  /*3a20*/  IMAD R210, R3, 0x2, R209 ;  /* 0x0000000203d27824 */ /* 0x000fe200078e02d1 */
[C---:B------:R-:W-:Y:S01]  /*3a30*/  FSETP.NEU.FTZ.AND P1, PT, R142.reuse, -INF , PT ;  /* 0xff8000008e00780b */ /* 0x040fe20003f3d000 */
[----:B------:R2:W1:Y:S01]  /*3a40*/  MUFU.EX2 R179, R8 ;  /* 0x0000000800b37308 */ /* 0x0004620000000800 */
[----:B------:R5:W-:Y:S04]  /*3a50*/  @P0 LDGSTS.E.BYPASS.LTC128B.128 [R225+0x3900], [R4.64], !P6 ;  /* 0x0390000004e10fae */ /* 0x000be8000f101d46 */
[----:B------:R5:W-:Y:S01]  /*3a60*/  @P0 LDGSTS.E.BYPASS.LTC128B.128 [R225+0x4900], [R4.64+0x40], !P5 ;  /* 0x0490004004e10fae */ /* 0x000be2000e901d46 */
[----:B----4-:R-:W-:Y:S01]  /*3a70*/  FMUL.FTZ R2, R142, c[0x0][0x2d0] ;  /* 0x0000b4008e027a20 */ /* 0x010fe20000410000 */
[----:B---3--:R-:W-:Y:S02]  /*3a80*/  FMNMX.FTZ R145, R7, R10, !PT ;  /* 0x0000000a07917209 */ /* 0x008fe40007810000 */
[----:B------:R5:W-:Y:S02]  /*3a90*/  @P0 LDGSTS.E.BYPASS.LTC128B.128 [R225+0x5900], [R4.64+0x80], !P4 ;  /* 0x0590008004e10fae */ /* 0x000be4000e101d46 */
[----:B------:R-:W-:-:S02]  /*3aa0*/  FSEL R2, R2, RZ, P1 ;  /* 0x000000ff02027208 */ /* 0x000fc40000800000 */
[----:B------:R-:W-:Y:S01]  /*3ab0*/  LDSM.16.MT88.4 R24, [R209+0x100] ;  /* 0x00010000d118783b */ /* 0x000fe20000004200 */
[----:B------:R-:W-:Y:S02]  /*3ac0*/  FSETP.NEU.FTZ.AND P0, PT, R145, -INF , PT ;  /* 0xff8000009100780b */ /* 0x000fe40003f1d000 */
[--C-:B------:R-:W-:Y:S01]  /*3ad0*/  FFMA.FTZ R0, R17, c[0x0][0x2d0], -R2.reuse ;  /* 0x0000b40011007a23 */ /* 0x100fe20000010802 */
[----:B------:R-:W-:Y:S01]  /*3ae0*/  LDSM.16.MT88.4 R20, [R209+0x1100] ;  /* 0x00110000d114783b */ /* 0x000fe20000004200 */
[--C-:B--2---:R-:W-:Y:S02]  /*3af0*/  FFMA.FTZ R8, R16, c[0x0][0x2d0], -R2.reuse ;  /* 0x0000b40010087a23 */ /* 0x104fe40000010802 */
[----:B------:R2:W-:Y:S01]  /*3b00*/  MUFU.EX2 R248, R0 ;  /* 0x0000000000f87308 */ /* 0x0005e20000000800 */
[--C-:B------:R-:W-:Y:S01]  /*3b10*/  FFMA.FTZ R3, R33, c[0x0][0x2d0], -R2.reuse ;  /* 0x0000b40021037a23 */ /* 0x100fe20000010802 */
[----:B-1----:R-:W-:Y:S04]  /*3b20*/  LDSM.16.MT88.4 R16, [R210+0x100] ;  /* 0x00010000d210783b */ /* 0x002fe80000004200 */
[----:B------:R-:W-:Y:S02]  /*3b30*/  LDSM.16.MT88.4 R28, [R210+0x1100] ;  /* 0x00110000d21c783b */ /* 0x000fe40000004200 */
[----:B------:R-:W-:Y:S02]  /*3b40*/  MUFU.EX2 R250, R8 ;  /* 0x0000000800fa7308 */ /* 0x000fe40000000800 */
[----:B------:R-:W-:Y:S04]  /*3b50*/  LDSM.16.MT88.4 R36, [R210+0x2100] ;  /* 0x00210000d224783b */ /* 0x000fe80000004200 */
[----:B------:R-:W-:Y:S01]  /*3b60*/  LDSM.16.MT88.4 R40, [R210+0x2500] ;  /* 0x00250000d228783b */ /* 0x000fe20000004200 */
[----:B--2---:R-:W-:Y:S01]  /*3b70*/  FFMA.FTZ R0, R32, c[0x0][0x2d0], -R2 ;  /* 0x0000b40020007a23 */ /* 0x004fe20000010802 */
[----:B-----5:R-:W-:-:S02]  /*3b80*/  FMNMX.FTZ R4, R6, R9, !PT ;  /* 0x0000000906047209 */ /* 0x020fc40007810000 */
[----:B------:R-:W-:Y:S01]  /*3b90*/  LDSM.16.MT88.4 R32, [R209+0x2100] ;  /* 0x00210000d120783b */ /* 0x000fe20000004200 */
[----:B------:R-:W-:Y:S01]  /*3ba0*/  MUFU.EX2 R249, R3 ;  /* 0x0000000300f97308 */ /* 0x000fe20000000800 */
[----:B------:R-:W-:Y:S02]  /*3bb0*/  F2FP.BF16.PACK_AB R6, R179, R251 ;  /* 0x000000fbb306723e */ /* 0x000fe400000010ff */
[----:B------:R-:W1:Y:S04]  /*3bc0*/  SHFL.BFLY PT, R5, R4, 0x1, 0x1f ;  /* 0x0c201f0004057f89 */ /* 0x000e6800000e0000 */
[----:B------:R-:W0:Y:S01]  /*3bd0*/  LDGDEPBAR ;  /* 0x00000000000079af */ /* 0x000e220000000000 */
[----:B------:R2:W3:Y:S02]  /*3be0*/  MUFU.EX2 R247, R0 ;  /* 0x0000000000f77308 */ /* 0x0004e40000000800 */
[----:B--2---:R-:W-:Y:S01]  /*3bf0*/  FMUL.FTZ R0, R145, c[0x0][0x2d0] ;  /* 0x0000b40091007a20 */ /* 0x004fe20000410000 */
[----:B---3--:R-:W-:-:S02]  /*3c00*/  F2FP.BF16.PACK_AB R7, R249, R247 ;  /* 0x000000f7f907723e */ /* 0x008fc400000010ff */
[----:B-1----:R-:W-:Y:S02]  /*3c10*/  FMNMX.FTZ R144, R4, R5, !PT ;  /* 0x0000000504907209 */ /* 0x002fe40007810000 */
[----:B------:R-:W-:Y:S02]  /*3c20*/  FSEL R0, R0, RZ, P0 ;  /* 0x000000ff00007208 */ /* 0x000fe40000000000 */
[----:B------:R-:W-:Y:S02]  /*3c30*/  F2FP.BF16.PACK_AB R4, R252, R163 ;  /* 0x000000a3fc04723e */ /* 0x000fe400000010ff */
[----:B------:R-:W-:Y:S01]  /*3c40*/  F2FP.BF16.PACK_AB R5, R248, R250 ;  /* 0x000000faf805723e */ /* 0x000fe200000010ff */
[--C-:B------:R-:W-:Y:S01]  /*3c50*/  FFMA.FTZ R3, R72, c[0x0][0x2d0], -R0.reuse ;  /* 0x0000b40048037a23 */ /* 0x100fe20000010800 */
[----:B------:R-:W-:Y:S01]  /*3c60*/  FSETP.NEU.FTZ.AND P0, PT, R144, -INF , PT ;  /* 0xff8000009000780b */ /* 0x000fe20003f1d000 */
[--C-:B------:R-:W-:Y:S02]  /*3c70*/  FFMA.FTZ R8, R74, c[0x0][0x2d0], -R0.reuse ;  /* 0x0000b4004a087a23 */ /* 0x100fe40000010800 */
[----:B------:R1:W-:Y:S02]  /*3c80*/  MUFU.EX2 R244, R3 ;  /* 0x0000000300f47308 */ /* 0x0003e40000000800 */
[C---:B------:R-:W-:Y:S06]  /*3c90*/  HMMA.16816.F32.BF16 R116, R4.reuse, R24, RZ ;  /* 0x000000180474723c */ /* 0x040fec00000418ff */
[----:B------:R2:W-:Y:S02]  /*3ca0*/  MUFU.EX2 R245, R8 ;  /* 0x0000000800f57308 */ /* 0x0005e40000000800 */
[----:B------:R-:W-:Y:S01]  /*3cb0*/  HMMA.16816.F32.BF16 R112, R4, R16, RZ ;  /* 0x000000100470723c */ /* 0x000fe200000418ff */
[----:B-1----:R-:W-:-:S07]  /*3cc0*/  FFMA.FTZ R3, R73, c[0x0][0x2d0], -R0 ;  /* 0x0000b40049037a23 */ /* 0x002fce0000010800 */
[----:B------:R-:W-:Y:S01]  /*3cd0*/  HMMA.16816.F32.BF16 R108, R4, R20, RZ ;  /* 0x00000014046c723c */ /* 0x000fe200000418ff */
[----:B------:R1:W-:Y:S01]  /*3ce0*/  MUFU.EX2 R239, R3 ;  /* 0x0000000300ef7308 */ /* 0x0003e20000000800 */
[----:B--2---:R-:W-:-:S06]  /*3cf0*/  FFMA.FTZ R8, R75, c[0x0][0x2d0], -R0 ;  /* 0x0000b4004b087a23 */ /* 0x004fcc0000010800 */
[C---:B------:R-:W-:Y:S01]  /*3d00*/  HMMA.16816.F32.BF16 R104, R4.reuse, R28, RZ ;  /* 0x0000001c0468723c */ /* 0x040fe200000418ff */
[----:B------:R-:W2:Y:S07]  /*3d10*/  MUFU.EX2 R246, R8 ;  /* 0x0000000800f67308 */ /* 0x000eae0000000800 */
[----:B------:R-:W-:Y:S01]  /*3d20*/  HMMA.16816.F32.BF16 R100, R4, R32, RZ ;  /* 0x000000200464723c */ /* 0x000fe200000418ff */
[----:B-1----:R-:W-:-:S05]  /*3d30*/  FMUL.FTZ R3, R144, c[0x0][0x2d0] ;  /* 0x0000b40090037a20 */ /* 0x002fca0000410000 */
[----:B------:R-:W-:Y:S02]  /*3d40*/  FSEL R3, R3, RZ, P0 ;  /* 0x000000ff03037208 */ /* 0x000fe40000000000 */
[----:B------:R-:W-:Y:S01]  /*3d50*/  HMMA.16816.F32.BF16 R92, R4, R36, RZ ;  /* 0x00000024045c723c */ /* 0x000fe200000418ff */
[----:B--2---:R-:W-:Y:S02]  /*3d60*/  F2FP.BF16.PACK_AB R10, R246, R245 ;  /* 0x000000f5f60a723e */ /* 0x004fe400000010ff */
[----:B------:R-:W-:-:S05]  /*3d70*/  FFMA.FTZ R8, R57, c[0x0][0x2d0], -R3 ;  /* 0x0000b40039087a23 */ /* 0x000fca0000010803 */
[C---:B------:R-:W-:Y:S01]  /*3d80*/  HMMA.16816.F32.BF16 R88, R4.reuse, R26, RZ ;  /* 0x0000001a0458723c */ /* 0x040fe200000418ff */
[----:B------:R1:W-:Y:S07]  /*3d90*/  MUFU.EX2 R236, R8 ;  /* 0x0000000800ec7308 */ /* 0x0003ee0000000800 */
[C---:B------:R-:W-:Y:S08]  /*3da0*/  HMMA.16816.F32.BF16 R84, R4.reuse, R18, RZ ;  /* 0x000000120454723c */ /* 0x040ff000000418ff */
[----:B------:R-:W-:Y:S01]  /*3db0*/  HMMA.16816.F32.BF16 R80, R4, R22, RZ ;  /* 0x000000160450723c */ /* 0x000fe200000418ff */
[----:B-1----:R-:W-:-:S04]  /*3dc0*/  FFMA.FTZ R8, R56, c[0x0][0x2d0], -R3 ;  /* 0x0000b40038087a23 */ /* 0x002fc80000010803 */
[----:B------:R1:W2:Y:S03]  /*3dd0*/  MUFU.EX2 R235, R8 ;  /* 0x0000000800eb7308 */ /* 0x0002a60000000800 */
[C---:B------:R-:W-:Y:S08]  /*3de0*/  HMMA.16816.F32.BF16 R76, R4.reuse, R30, RZ ;  /* 0x0000001e044c723c */ /* 0x040ff000000418ff */
[----:B------:R-:W-:Y:S01]  /*3df0*/  HMMA.16816.F32.BF16 R72, R4, R34, RZ ;  /* 0x000000220448723c */ /* 0x000fe200000418ff */
[----:B-1----:R-:W-:Y:S01]  /*3e00*/  FFMA.FTZ R8, R60, c[0x0][0x2d0], -R3 ;  /* 0x0000b4003c087a23 */ /* 0x002fe20000010803 */
[----:B--2---:R-:W-:-:S06]  /*3e10*/  F2FP.BF16.PACK_AB R9, R235, R236 ;  /* 0x000000eceb09723e */ /* 0x004fcc00000010ff */
[----:B------:R-:W-:Y:S01]  /*3e20*/  HMMA.16816.F32.BF16 R64, R4, R38, RZ ;  /* 0x000000260440723c */ /* 0x000fe200000418ff */
[----:B------:R1:W-:Y:S06]  /*3e30*/  MUFU.EX2 R238, R8 ;  /* 0x0000000800ee7308 */ /* 0x0003ec0000000800 */
[----:B------:R-:W-:-:S04]  /*3e40*/  FFMA.FTZ R4, R120, c[0x0][0x2d0], -R12 ;  /* 0x0000b40078047a23 */ /* 0x000fc8000001080c */
[----:B------:R2:W-:Y:S01]  /*3e50*/  MUFU.EX2 R237, R4 ;  /* 0x0000000400ed7308 */ /* 0x0005e20000000800 */
[----:B-1----:R-:W-:-:S07]  /*3e60*/  FFMA.FTZ R8, R61, c[0x0][0x2d0], -R3 ;  /* 0x0000b4003d087a23 */ /* 0x002fce0000010803 */
[----:B------:R1:W3:Y:S01]  /*3e70*/  MUFU.EX2 R243, R8 ;  /* 0x0000000800f37308 */ /* 0x0002e20000000800 */
[----:B--2---:R-:W-:-:S07]  /*3e80*/  FFMA.FTZ R4, R98, c[0x0][0x2d0], -R12 ;  /* 0x0000b40062047a23 */ /* 0x004fce000001080c */
[----:B------:R2:W-:Y:S01]  /*3e90*/  MUFU.EX2 R242, R4 ;  /* 0x0000000400f27308 */ /* 0x0005e20000000800 */
[----:B-1----:R-:W-:Y:S02]  /*3ea0*/  F2FP.BF16.PACK_AB R8, R239, R244 ;  /* 0x000000f4ef08723e */ /* 0x002fe400000010ff */
[----:B---3--:R-:W-:-:S07]  /*3eb0*/  F2FP.BF16.PACK_AB R11, R243, R238 ;  /* 0x000000eef30b723e */ /* 0x008fce00000010ff */
[----:B------:R-:W-:Y:S01]  /*3ec0*/  HMMA.16816.F32.BF16 R68, R8, R24, RZ ;  /* 0x000000180844723c */ /* 0x000fe200000418ff */
[----:B--2---:R-:W-:-:S04]  /*3ed0*/  FFMA.FTZ R4, R49, c[0x0][0x2d0], -R12 ;  /* 0x0000b40031047a23 */ /* 0x004fc8000001080c */
[----:B------:R1:W-:Y:S03]  /*3ee0*/  MUFU.EX2 R241, R4 ;  /* 0x0000000400f17308 */ /* 0x0003e60000000800 */
[C---:B------:R-:W-:Y:S01]  /*3ef0*/  HMMA.16816.F32.BF16 R128, R8.reuse, R26, RZ ;  /* 0x0000001a0880723c */ /* 0x040fe200000418ff */
[----:B------:R-:W-:Y:S07]  /*3f00*/  LDSM.16.MT88.4 R24, [R209+0x500] ;  /* 0x00050000d118783b */ /* 0x000fee0000004200 */
[----:B------:R-:W-:Y:S01]  /*3f10*/  HMMA.16816.F32.BF16 R60, R8, R16, RZ ;  /* 0x00000010083c723c */ /* 0x000fe200000418ff */
[----:B-1----:R-:W-:-:S07]  /*3f20*/  FFMA.FTZ R4, R53, c[0x0][0x2d0], -R12 ;  /* 0x0000b40035047a23 */ /* 0x002fce000001080c */
[C---:B------:R-:W-:Y:S01]  /*3f30*/  HMMA.16816.F32.BF16 R124, R8.reuse, R18, RZ ;  /* 0x00000012087c723c */ /* 0x040fe200000418ff */
[----:B------:R1:W2:Y:S01]  /*3f40*/  MUFU.EX2 R240, R4 ;  /* 0x0000000400f07308 */ /* 0x0002a20000000800 */
[----:B------:R-:W-:Y:S06]  /*3f50*/  LDSM.16.MT88.4 R16, [R209+0x1500] ;  /* 0x00150000d110783b */ /* 0x000fec0000004200 */
[C---:B------:R-:W-:Y:S08]  /*3f60*/  HMMA.16816.F32.BF16 R56, R8.reuse, R20, RZ ;  /* 0x000000140838723c */ /* 0x040ff000000418ff */
[----:B------:R-:W-:Y:S01]  /*3f70*/  HMMA.16816.F32.BF16 R120, R8, R22, RZ ;  /* 0x000000160878723c */ /* 0x000fe200000418ff */
[----:B-1----:R-:W-:Y:S01]  /*3f80*/  FFMA.FTZ R4, R50, c[0x0][0x2d0], -R2 ;  /* 0x0000b40032047a23 */ /* 0x002fe20000010802 */
[----:B------:R-:W1:Y:S01]  /*3f90*/  LDSM.16.MT88.4 R20, [R210+0x500] ;  /* 0x00050000d214783b */ /* 0x000e620000004200 */
[----:B--2---:R-:W-:-:S02]  /*3fa0*/  F2FP.BF16.PACK_AB R6, R240, R241 ;  /* 0x000000f1f006723e */ /* 0x004fc400000010ff */
[----:B------:R2:W-:Y:S03]  /*3fb0*/  MUFU.EX2 R231, R4 ;  /* 0x0000000400e77308 */ /* 0x0005e60000000800 */
[C---:B------:R-:W-:Y:S08]  /*3fc0*/  HMMA.16816.F32.BF16 R52, R8.reuse, R28, RZ ;  /* 0x0000001c0834723c */ /* 0x040ff000000418ff */
[----:B------:R-:W-:Y:S01]  /*3fd0*/  HMMA.16816.F32.BF16 R132, R8, R30, RZ ;  /* 0x0000001e0884723c */ /* 0x000fe200000418ff */
[----:B------:R-:W3:Y:S01]  /*3fe0*/  LDSM.16.MT88.4 R28, [R210+0x1500] ;  /* 0x00150000d21c783b */ /* 0x000ee20000004200 */
[----:B--2---:R-:W-:-:S06]  /*3ff0*/  FFMA.FTZ R4, R51, c[0x0][0x2d0], -R2 ;  /* 0x0000b40033047a23 */ /* 0x004fcc0000010802 */
[C---:B------:R-:W-:Y:S01]  /*4000*/  HMMA.16816.F32.BF16 R136, R8.reuse, R34, RZ ;  /* 0x000000220888723c */ /* 0x040fe200000418ff */
[----:B------:R2:W4:Y:S07]  /*4010*/  MUFU.EX2 R234, R4 ;  /* 0x0000000400ea7308 */ /* 0x00052e0000000800 */
[----:B------:R-:W-:Y:S01]  /*4020*/  HMMA.16816.F32.BF16 R44, R8, R36, RZ ;  /* 0x00000024082c723c */ /* 0x000fe200000418ff */
[----:B--2---:R-:W-:Y:S01]  /*4030*/  FFMA.FTZ R4, R48, c[0x0][0x2d0], -R2 ;  /* 0x0000b40030047a23 */ /* 0x004fe20000010802 */
[----:B----4-:R-:W-:-:S06]  /*4040*/  F2FP.BF16.PACK_AB R5, R234, R231 ;  /* 0x000000e7ea05723e */ /* 0x010fcc00000010ff */
[----:B------:R-:W-:Y:S01]  /*4050*/  HMMA.16816.F32.BF16 R48, R8, R32, RZ ;  /* 0x000000200830723c */ /* 0x000fe200000418ff */
[----:B------:R-:W2:Y:S01]  /*4060*/  LDSM.16.MT88.4 R32, [R209+0x2500] ;  /* 0x00250000d120783b */ /* 0x000ea20000004200 */
[----:B------:R4:W-:Y:S02]  /*4070*/  MUFU.EX2 R233, R4 ;  /* 0x0000000400e97308 */ /* 0x0009e40000000800 */
[----:B----4-:R-:W-:-:S06]  /*4080*/  FFMA.FTZ R4, R99, c[0x0][0x2d0], -R2 ;  /* 0x0000b40063047a23 */ /* 0x010fcc0000010802 */
[----:B------:R4:W5:Y:S02]  /*4090*/  MUFU.EX2 R232, R4 ;  /* 0x0000000400e87308 */ /* 0x0009640000000800 */
[----:B----4-:R-:W-:Y:S01]  /*40a0*/  FFMA.FTZ R4, R147, c[0x0][0x2d0], -R0 ;  /* 0x0000b40093047a23 */ /* 0x010fe20000010800 */
[----:B-----5:R-:W-:-:S05]  /*40b0*/  F2FP.BF16.PACK_AB R7, R232, R233 ;  /* 0x000000e9e807723e */ /* 0x020fca00000010ff */
[----:B------:R4:W-:Y:S02]  /*40c0*/  MUFU.EX2 R226, R4 ;  /* 0x0000000400e27308 */ /* 0x0009e40000000800 */
[--C-:B----4-:R-:W-:Y:S02]  /*40d0*/  FFMA.FTZ R4, R148, c[0x0][0x2d0], -R0.reuse ;  /* 0x0000b40094047a23 */ /* 0x110fe40000010800 */
[----:B------:R-:W-:Y:S01]  /*40e0*/  HMMA.16816.F32.BF16 R148, R8, R38, RZ ;  /* 0x000000260894723c */ /* 0x000fe200000418ff */
[----:B------:R-:W-:Y:S03]  /*40f0*/  LDSM.16.MT88.4 R36, [R210+0x2900] ;  /* 0x00290000d224783b */ /* 0x000fe60000004200 */
[----:B------:R4:W5:Y:S03]  /*4100*/  MUFU.EX2 R224, R4 ;  /* 0x0000000400e07308 */ /* 0x0009660000000800 */
[----:B------:R-:W-:-:S02]  /*4110*/  FFMA.FTZ R8, R157, c[0x0][0x2d0], -R0 ;  /* 0x0000b4009d087a23 */ /* 0x000fc40000010800 */
[----:B------:R-:W-:-:S03]  /*4120*/  IMAD.MOV.U32 R9, RZ, RZ, R167 ;  /* 0x000000ffff097224 */ /* 0x000fc600078e00a7 */
[----:B------:R2:W-:Y:S01]  /*4130*/  MUFU.EX2 R222, R8 ;  /* 0x0000000800de7308 */ /* 0x0005e20000000800 */
[----:B------:R-:W-:Y:S02]  /*4140*/  IMAD.MOV.U32 R10, RZ, RZ, R165 ;  /* 0x000000ffff0a7224 */ /* 0x000fe400078e00a5 */
[----:B------:R-:W-:Y:S01]  /*4150*/  IMAD.MOV.U32 R11, RZ, RZ, R163 ;  /* 0x000000ffff0b7224 */ /* 0x000fe200078e00a3 */
[----:B----4-:R-:W-:-:S07]  /*4160*/  F2FP.BF16.PACK_AB R4, R242, R237 ;  /* 0x000000edf204723e */ /* 0x010fce00000010ff */
[----:B-1----:R-:W-:Y:S01]  /*4170*/  HMMA.16816.F32.BF16 R164, R4, R20, R112 ;  /* 0x0000001404a4723c */ /* 0x002fe20000041870 */
[----:B--2---:R-:W-:-:S04]  /*4180*/  FFMA.FTZ R8, R156, c[0x0][0x2d0], -R0 ;  /* 0x0000b4009c087a23 */ /* 0x004fc80000010800 */
[----:B------:R1:W2:Y:S03]  /*4190*/  MUFU.EX2 R219, R8 ;  /* 0x0000000800db7308 */ /* 0x0002a60000000800 */
[C---:B------:R-:W-:Y:S08]  /*41a0*/  HMMA.16816.F32.BF16 R168, R4.reuse, R24, R116 ;  /* 0x0000001804a8723c */ /* 0x040ff00000041874 */
[----:B---3--:R-:W-:Y:S01]  /*41b0*/  HMMA.16816.F32.BF16 R112, R4, R28, R104 ;  /* 0x0000001c0470723c */ /* 0x008fe20000041868 */
[----:B-1----:R-:W-:-:S07]  /*41c0*/  FFMA.FTZ R8, R146, c[0x0][0x2d0], -R3 ;  /* 0x0000b40092087a23 */ /* 0x002fce0000010803 */
        /* <DEDUP_REMOVED lines=17> */
[----:B--2---:R-:W-:Y:S02]  /*42e0*/  F2FP.BF16.PACK_AB R6, R219, R222 ;  /* 0x000000dedb06723e */ /* 0x004fe400000010ff */
[----:B---3--:R-:W-:Y:S01]  /*42f0*/  F2FP.BF16.PACK_AB R5, R203, R202 ;  /* 0x000000cacb05723e */ /* 0x008fe200000010ff */
[----:B-1----:R-:W-:Y:S01]  /*4300*/  FFMA.FTZ R8, R175, c[0x0][0x2d0], -R12 ;  /* 0x0000b400af087a23 */ /* 0x002fe2000001080c */
[----:B----4-:R-:W-:-:S03]  /*4310*/  F2FP.BF16.PACK_AB R7, R200, R201 ;  /* 0x000000c9c807723e */ /* 0x010fc600000010ff */
[----:B------:R1:W-:Y:S04]  /*4320*/  MUFU.EX2 R199, R8 ;  /* 0x0000000800c77308 */ /* 0x0003e80000000800 */
[C---:B------:R-:W-:Y:S08]  /*4330*/  HMMA.16816.F32.BF16 R76, R4.reuse, R20, R60 ;  /* 0x00000014044c723c */ /* 0x040ff0000004183c */
[----:B------:R-:W-:Y:S01]  /*4340*/  HMMA.16816.F32.BF16 R60, R4, R26, R128 ;  /* 0x0000001a043c723c */ /* 0x000fe20000041880 */
[----:B-1----:R-:W-:-:S06]  /*4350*/  FFMA.FTZ R8, R173, c[0x0][0x2d0], -R12 ;  /* 0x0000b400ad087a23 */ /* 0x002fcc000001080c */
[----:B------:R-:W-:Y:S01]  /*4360*/  IMAD.MOV.U32 R131, RZ, RZ, R179 ;  /* 0x000000ffff837224 */ /* 0x000fe200078e00b3 */
[----:B------:R1:W2:Y:S01]  /*4370*/  MUFU.EX2 R198, R8 ;  /* 0x0000000800c67308 */ /* 0x0002a20000000800 */
[C---:B------:R-:W-:Y:S01]  /*4380*/  HMMA.16816.F32.BF16 R80, R4.reuse, R24, R68 ;  /* 0x000000180450723c */ /* 0x040fe20000041844 */
[----:B------:R-:W3:Y:S07]  /*4390*/  LDSM.16.MT88.4 R24, [R209+0x900] ;  /* 0x00090000d118783b */ /* 0x000eee0000004200 */
        /* <DEDUP_REMOVED lines=8> */
[C---:B------:R-:W-:Y:S01]  /*4420*/  HMMA.16816.F32.BF16 R52, R4.reuse, R22, R124 ;  /* 0x000000160434723c */ /* 0x040fe2000004187c */
[----:B------:R-:W-:Y:S07]  /*4430*/  LDSM.16.MT88.4 R20, [R209+0x1900] ;  /* 0x00190000d114783b */ /* 0x000fee0000004200 */
[----:B------:R-:W-:Y:S01]  /*4440*/  HMMA.16816.F32.BF16 R48, R4, R18, R120 ;  /* 0x000000120430723c */ /* 0x000fe20000041878 */
[----:B------:R-:W5:Y:S01]  /*4450*/  LDSM.16.MT88.4 R16, [R210+0x900] ;  /* 0x00090000d210783b */ /* 0x000f620000004200 */
[----:B-1----:R-:W-:-:S06]  /*4460*/  FFMA.FTZ R8, R158, c[0x0][0x2d0], -R2 ;  /* 0x0000b4009e087a23 */ /* 0x002fcc0000010802 */
[C---:B------:R-:W-:Y:S01]  /*4470*/  HMMA.16816.F32.BF16 R44, R4.reuse, R30, R132 ;  /* 0x0000001e042c723c */ /* 0x040fe20000041884 */
[----:B------:R-:W1:Y:S01]  /*4480*/  LDSM.16.MT88.4 R28, [R210+0x1900] ;  /* 0x00190000d21c783b */ /* 0x000e620000004200 */
[----:B------:R2:W-:Y:S06]  /*4490*/  MUFU.EX2 R183, R8 ;  /* 0x0000000800b77308 */ /* 0x0005ec0000000800 */
[C---:B------:R-:W-:Y:S01]  /*44a0*/  HMMA.16816.F32.BF16 R56, R4.reuse, R34, R136 ;  /* 0x000000220438723c */ /* 0x040fe20000041888 */
[----:B------:R-:W1:Y:S04]  /*44b0*/  LDSM.16.MT88.4 R32, [R209+0x2900] ;  /* 0x00290000d120783b */ /* 0x000e680000004200 */
[----:B------:R-:W-:Y:S03]  /*44c0*/  LDSM.16.MT88.4 R136, [R210+0x1d00] ;  /* 0x001d0000d288783b */ /* 0x000fe60000004200 */
[----:B------:R-:W-:Y:S01]  /*44d0*/  HMMA.16816.F32.BF16 R40, R4, R42, R148 ;  /* 0x0000002a0428723c */ /* 0x000fe20000041894 */
[----:B--2---:R-:W-:-:S04]  /*44e0*/  FFMA.FTZ R8, R154, c[0x0][0x2d0], -R2 ;  /* 0x0000b4009a087a23 */ /* 0x004fc80000010802 */
[----:B------:R2:W2:Y:S02]  /*44f0*/  MUFU.EX2 R182, R8 ;  /* 0x0000000800b67308 */ /* 0x0004a40000000800 */
[----:B------:R-:W-:Y:S02]  /*4500*/  F2FP.BF16.PACK_AB R4, R198, R199 ;  /* 0x000000c7c604723e */ /* 0x000fe400000010ff */
[----:B----4-:R-:W-:Y:S01]  /*4510*/  F2FP.BF16.PACK_AB R6, R196, R197 ;  /* 0x000000c5c406723e */ /* 0x010fe200000010ff */
[----:B--2---:R-:W-:Y:S01]  /*4520*/  FFMA.FTZ R8, R155, c[0x0][0x2d0], -R2 ;  /* 0x0000b4009b087a23 */ /* 0x004fe20000010802 */
[----:B------:R-:W-:-:S03]  /*4530*/  F2FP.BF16.PACK_AB R5, R182, R183 ;  /* 0x000000b7b605723e */ /* 0x000fc600000010ff */
[----:B------:R2:W-:Y:S02]  /*4540*/  MUFU.EX2 R180, R8 ;  /* 0x0000000800b47308 */ /* 0x0005e40000000800 */
[----:B--2---:R-:W-:-:S06]  /*4550*/  FFMA.FTZ R8, R159, c[0x0][0x2d0], -R2 ;  /* 0x0000b4009f087a23 */ /* 0x004fcc0000010802 */
[----:B------:R2:W4:Y:S02]  /*4560*/  MUFU.EX2 R181, R8 ;  /* 0x0000000800b57308 */ /* 0x0005240000000800 */
[----:B--2---:R-:W-:Y:S01]  /*4570*/  FFMA.FTZ R8, R176, c[0x0][0x2d0], -R0 ;  /* 0x0000b400b0087a23 */ /* 0x004fe20000010800 */
[----:B----4-:R-:W-:-:S05]  /*4580*/  F2FP.BF16.PACK_AB R7, R181, R180 ;  /* 0x000000b4b507723e */ /* 0x010fca00000010ff */
[----:B------:R2:W-:Y:S02]  /*4590*/  MUFU.EX2 R179, R8 ;  /* 0x0000000800b37308 */ /* 0x0005e40000000800 */
[C---:B---3--:R-:W-:Y:S08]  /*45a0*/  HMMA.16816.F32.BF16 R156, R4.reuse, R24, R168 ;  /* 0x00000018049c723c */ /* 0x048ff000000418a8 */
[----:B-----5:R-:W-:Y:S01]  /*45b0*/  HMMA.16816.F32.BF16 R120, R4, R16, R164 ;  /* 0x000000100478723c */ /* 0x020fe200000418a4 */
[----:B------:R-:W-:Y:S01]  /*45c0*/  LDSM.16.MT88.4 R164, [R209+0xd00] ;  /* 0x000d0000d1a4783b */ /* 0x000fe20000004200 */
[----:B--2---:R-:W-:-:S04]  /*45d0*/  FFMA.FTZ R8, R184, c[0x0][0x2d0], -R0 ;  /* 0x0000b400b8087a23 */ /* 0x004fc80000010800 */
[----:B------:R2:W3:Y:S02]  /*45e0*/  MUFU.EX2 R176, R8 ;  /* 0x0000000800b07308 */ /* 0x0004e40000000800 */
[C---:B------:R-:W-:Y:S08]  /*45f0*/  HMMA.16816.F32.BF16 R124, R4.reuse, R20, R116 ;  /* 0x00000014047c723c */ /* 0x040ff00000041874 */
[----:B-1----:R-:W-:Y:S01]  /*4600*/  HMMA.16816.F32.BF16 R132, R4, R28, R112 ;  /* 0x0000001c0484723c */ /* 0x002fe20000041870 */
[----:B------:R-:W1:Y:S01]  /*4610*/  LDSM.16.MT88.4 R112, [R210+0xd00] ;  /* 0x000d0000d270783b */ /* 0x000e620000004200 */
[----:B--2---:R-:W-:-:S06]  /*4620*/  FFMA.FTZ R8, R177, c[0x0][0x2d0], -R0 ;  /* 0x0000b400b1087a23 */ /* 0x004fcc0000010800 */
[C---:B------:R-:W-:Y:S01]  /*4630*/  HMMA.16816.F32.BF16 R184, R4.reuse, R32, R104 ;  /* 0x0000002004b8723c */ /* 0x040fe20000041868 */
[----:B------:R2:W-:Y:S07]  /*4640*/  MUFU.EX2 R177, R8 ;  /* 0x0000000800b17308 */ /* 0x0005ee0000000800 */
[C---:B------:R-:W-:Y:S08]  /*4650*/  HMMA.16816.F32.BF16 R188, R4.reuse, R36, R100 ;  /* 0x0000002404bc723c */ /* 0x040ff00000041864 */
[----:B------:R-:W-:Y:S01]  /*4660*/  HMMA.16816.F32.BF16 R160, R4, R26, R160 ;  /* 0x0000001a04a0723c */ /* 0x000fe200000418a0 */
[----:B--2---:R-:W-:-:S04]  /*4670*/  FFMA.FTZ R8, R178, c[0x0][0x2d0], -R0 ;  /* 0x0000b400b2087a23 */ /* 0x004fc80000010800 */
[----:B------:R2:W4:Y:S03]  /*4680*/  MUFU.EX2 R178, R8 ;  /* 0x0000000800b27308 */ /* 0x0005260000000800 */
[C---:B------:R-:W-:Y:S08]  /*4690*/  HMMA.16816.F32.BF16 R108, R4.reuse, R18, R108 ;  /* 0x00000012046c723c */ /* 0x040ff0000004186c */
[----:B------:R-:W-:Y:S01]  /*46a0*/  HMMA.16816.F32.BF16 R96, R4, R22, R96 ;  /* 0x000000160460723c */ /* 0x000fe20000041860 */
[----:B--2---:R-:W-:-:S07]  /*46b0*/  FFMA.FTZ R8, R153, c[0x0][0x2d0], -R3 ;  /* 0x0000b40099087a23 */ /* 0x004fce0000010803 */
[C---:B------:R-:W-:Y:S01]  /*46c0*/  HMMA.16816.F32.BF16 R172, R4.reuse, R30, R92 ;  /* 0x0000001e04ac723c */ /* 0x040fe2000004185c */
[----:B------:R2:W-:Y:S07]  /*46d0*/  MUFU.EX2 R140, R8 ;  /* 0x00000008008c7308 */ /* 0x0005ee0000000800 */
[C---:B------:R-:W-:Y:S08]  /*46e0*/  HMMA.16816.F32.BF16 R88, R4.reuse, R34, R88 ;  /* 0x000000220458723c */ /* 0x040ff00000041858 */
[----:B------:R-:W-:Y:S01]  /*46f0*/  HMMA.16816.F32.BF16 R148, R4, R38, R84 ;  /* 0x000000260494723c */ /* 0x000fe20000041854 */
[----:B--2---:R-:W-:-:S04]  /*4700*/  FFMA.FTZ R8, R152, c[0x0][0x2d0], -R3 ;  /* 0x0000b40098087a23 */ /* 0x004fc80000010803 */
[----:B------:R2:W5:Y:S02]  /*4710*/  MUFU.EX2 R147, R8 ;  /* 0x0000000800937308 */ /* 0x0005640000000800 */
[----:B---3--:R-:W-:Y:S02]  /*4720*/  F2FP.BF16.PACK_AB R4, R176, R179 ;  /* 0x000000b3b004723e */ /* 0x008fe400000010ff */
[----:B----4-:R-:W-:Y:S01]  /*4730*/  F2FP.BF16.PACK_AB R6, R178, R177 ;  /* 0x000000b1b206723e */ /* 0x010fe200000010ff */
[----:B--2---:R-:W-:Y:S01]  /*4740*/  FFMA.FTZ R8, R141, c[0x0][0x2d0], -R3 ;  /* 0x0000b4008d087a23 */ /* 0x004fe20000010803 */
[----:B-----5:R-:W-:-:S03]  /*4750*/  F2FP.BF16.PACK_AB R5, R147, R140 ;  /* 0x0000008c9305723e */ /* 0x020fc600000010ff */
[----:B------:R2:W-:Y:S02]  /*4760*/  MUFU.EX2 R146, R8 ;  /* 0x0000000800927308 */ /* 0x0005e40000000800 */
[----:B--2---:R-:W-:-:S06]  /*4770*/  FFMA.FTZ R8, R13, c[0x0][0x2d0], -R3 ;  /* 0x0000b4000d087a23 */ /* 0x004fcc0000010803 */
[----:B------:R-:W2:Y:S02]  /*4780*/  MUFU.EX2 R141, R8 ;  /* 0x00000008008d7308 */ /* 0x000ea40000000800 */
[----:B--2---:R-:W-:Y:S01]  /*4790*/  F2FP.BF16.PACK_AB R7, R141, R146 ;  /* 0x000000928d07723e */ /* 0x004fe200000010ff */
[----:B------:R-:W-:-:S06]  /*47a0*/  FFMA.FTZ R8, R229, c[0x0][0x2d0], -R12 ;  /* 0x0000b400e5087a23 */ /* 0x000fcc000001080c */
[C---:B------:R-:W-:Y:S08]  /*47b0*/  HMMA.16816.F32.BF16 R168, R4.reuse, R26, R60 ;  /* 0x0000001a04a8723c */ /* 0x040ff0000004183c */
[C---:B------:R-:W-:Y:S01]  /*47c0*/  HMMA.16816.F32.BF16 R60, R4.reuse, R18, R52 ;  /* 0x00000012043c723c */ /* 0x040fe20000041834 */
[----:B------:R2:W-:Y:S06]  /*47d0*/  MUFU.EX2 R52, R8 ;  /* 0x0000000800347308 */ /* 0x0005ec0000000800 */
[----:B------:R-:W-:Y:S01]  /*47e0*/  IMAD.MOV.U32 R55, RZ, RZ, R131 ;  /* 0x000000ffff377224 */ /* 0x000fe200078e0083 */
[C---:B------:R-:W-:Y:S01]  /*47f0*/  HMMA.16816.F32.BF16 R152, R4.reuse, R24, R80 ;  /* 0x000000180498723c */ /* 0x040fe20000041850 */
[----:B------:R-:W3:Y:S04]  /*4800*/  LDSM.16.MT88.4 R128, [R209+0x1d00] ;  /* 0x001d0000d180783b */ /* 0x000ee80000004200 */
[----:B------:R-:W4:Y:S03]  /*4810*/  LDSM.16.MT88.4 R80, [R209+0x2d00] ;  /* 0x002d0000d150783b */ /* 0x000f260000004200 */
[----:B------:R-:W-:Y:S01]  /*4820*/  HMMA.16816.F32.BF16 R48, R4, R22, R48 ;  /* 0x000000160430723c */ /* 0x000fe20000041830 */
[----:B--2---:R-:W-:-:S04]  /*4830*/  FFMA.FTZ R8, R230, c[0x0][0x2d0], -R12 ;  /* 0x0000b400e6087a23 */ /* 0x004fc8000001080c */
[----:B------:R2:W5:Y:S03]  /*4840*/  MUFU.EX2 R26, R8 ;  /* 0x00000008001a7308 */ /* 0x0005660000000800 */
[C---:B------:R-:W-:Y:S08]  /*4850*/  HMMA.16816.F32.BF16 R116, R4.reuse, R20, R72 ;  /* 0x000000140474723c */ /* 0x040ff00000041848 */
[----:B------:R-:W-:Y:S01]  /*4860*/  HMMA.16816.F32.BF16 R100, R4, R16, R76 ;  /* 0x000000100464723c */ /* 0x000fe2000004184c */
[----:B--2---:R-:W-:Y:S01]  /*4870*/  FFMA.FTZ R8, R227, c[0x0][0x2d0], -R12 ;  /* 0x0000b400e3087a23 */ /* 0x004fe2000001080c */
[----:B-----5:R-:W-:-:S06]  /*4880*/  F2FP.BF16.PACK_AB R92, R26, R52 ;  /* 0x000000341a5c723e */ /* 0x020fcc00000010ff */
[C---:B------:R-:W-:Y:S01]  /*4890*/  HMMA.16816.F32.BF16 R68, R4.reuse, R28, R68 ;  /* 0x0000001c0444723c */ /* 0x040fe20000041844 */
[----:B------:R2:W-:Y:S07]  /*48a0*/  MUFU.EX2 R25, R8 ;  /* 0x0000000800197308 */ /* 0x0005ee0000000800 */
[C---:B------:R-:W-:Y:S08]  /*48b0*/  HMMA.16816.F32.BF16 R44, R4.reuse, R30, R44 ;  /* 0x0000001e042c723c */ /* 0x040ff0000004182c */
[----:B------:R-:W-:Y:S01]  /*48c0*/  HMMA.16816.F32.BF16 R64, R4, R32, R64 ;  /* 0x000000200440723c */ /* 0x000fe20000041840 */
[----:B--2---:R-:W-:Y:S01]  /*48d0*/  FFMA.FTZ R8, R214, c[0x0][0x2d0], -R12 ;  /* 0x0000b400d6087a23 */ /* 0x004fe2000001080c */
[----:B------:R-:W-:-:S03]  /*48e0*/  IADD3 R214, R213, 0x2c00, RZ ;  /* 0x00002c00d5d67810 */ /* 0x000fc60007ffe0ff */
[----:B------:R2:W5:Y:S03]  /*48f0*/  MUFU.EX2 R24, R8 ;  /* 0x0000000800187308 */ /* 0x0005660000000800 */
[C---:B------:R-:W-:Y:S08]  /*4900*/  HMMA.16816.F32.BF16 R56, R4.reuse, R34, R56 ;  /* 0x000000220438723c */ /* 0x040ff00000041838 */
[----:B------:R-:W-:Y:S01]  /*4910*/  HMMA.16816.F32.BF16 R84, R4, R36, R192 ;  /* 0x000000240454723c */ /* 0x000fe200000418c0 */
[----:B--2---:R-:W-:Y:S01]  /*4920*/  FFMA.FTZ R8, R207, c[0x0][0x2d0], -R2 ;  /* 0x0000b400cf087a23 */ /* 0x004fe20000010802 */
[----:B-----5:R-:W-:-:S06]  /*4930*/  F2FP.BF16.PACK_AB R94, R24, R25 ;  /* 0x00000019185e723e */ /* 0x020fcc00000010ff */
[----:B------:R-:W-:Y:S01]  /*4940*/  HMMA.16816.F32.BF16 R40, R4, R38, R40 ;  /* 0x000000260428723c */ /* 0x000fe20000041828 */
[----:B------:R2:W-:Y:S01]  /*4950*/  MUFU.EX2 R23, R8 ;  /* 0x0000000800177308 */ /* 0x0005e20000000800 */
[----:B------:R-:W5:Y:S01]  /*4960*/  LDSM.16.MT88.4 R4, [R210+0x2d00] ;  /* 0x002d0000d204783b */ /* 0x000f620000004200 */
[----:B--2---:R-:W-:Y:S01]  /*4970*/  FFMA.FTZ R8, R220, c[0x0][0x2d0], -R2 ;  /* 0x0000b400dc087a23 */ /* 0x004fe20000010802 */
[----:B------:R-:W-:-:S05]  /*4980*/  IADD3 R220, R213, 0x1400, RZ ;  /* 0x00001400d5dc7810 */ /* 0x000fca0007ffe0ff */
[----:B------:R2:W1:Y:S02]  /*4990*/  MUFU.EX2 R22, R8 ;  /* 0x0000000800167308 */ /* 0x0004640000000800 */
[--C-:B--2---:R-:W-:Y:S01]  /*49a0*/  FFMA.FTZ R8, R205, c[0x0][0x2d0], -R2.reuse ;  /* 0x0000b400cd087a23 */ /* 0x104fe20000010802 */
[----:B-1----:R-:W-:Y:S01]  /*49b0*/  F2FP.BF16.PACK_AB R93, R22, R23 ;  /* 0x00000017165d723e */ /* 0x002fe200000010ff */
[----:B------:R-:W-:-:S04]  /*49c0*/  FFMA.FTZ R2, R206, c[0x0][0x2d0], -R2 ;  /* 0x0000b400ce027a23 */ /* 0x000fc80000010802 */
[----:B------:R1:W-:Y:S08]  /*49d0*/  MUFU.EX2 R20, R8 ;  /* 0x0000000800147308 */ /* 0x0003f00000000800 */
[----:B------:R2:W2:Y:S01]  /*49e0*/  MUFU.EX2 R21, R2 ;  /* 0x0000000200157308 */ /* 0x0004a20000000800 */
[----:B-1----:R-:W-:Y:S02]  /*49f0*/  FADD.FTZ R8, R236, R235 ;  /* 0x000000ebec087221 */ /* 0x002fe40000010000 */
[----:B--2---:R-:W-:Y:S01]  /*4a00*/  FFMA.FTZ R2, R218, c[0x0][0x2d0], -R0 ;  /* 0x0000b400da027a23 */ /* 0x004fe20000010800 */
[----:B------:R-:W-:-:S02]  /*4a10*/  F2FP.BF16.PACK_AB R95, R21, R20 ;  /* 0x00000014155f723e */ /* 0x000fc400000010ff */
[----:B------:R-:W-:Y:S02]  /*4a20*/  IADD3 R218, R213, 0x1c00, RZ ;  /* 0x00001c00d5da7810 */ /* 0x000fe40007ffe0ff */
[----:B------:R1:W-:Y:S03]  /*4a30*/  MUFU.EX2 R19, R2 ;  /* 0x0000000200137308 */ /* 0x0003e60000000800 */
[C---:B------:R-:W-:Y:S08]  /*4a40*/  HMMA.16816.F32.BF16 R104, R92.reuse, R112, R120 ;  /* 0x000000705c68723c */ /* 0x040ff00000041878 */
[----:B---3--:R-:W-:Y:S01]  /*4a50*/  HMMA.16816.F32.BF16 R120, R92, R128, R124 ;  /* 0x000000805c78723c */ /* 0x008fe2000004187c */
[----:B-1----:R-:W-:Y:S01]  /*4a60*/  FFMA.FTZ R2, R215, c[0x0][0x2d0], -R0 ;  /* 0x0000b400d7027a23 */ /* 0x002fe20000010800 */
[----:B------:R-:W-:-:S03]  /*4a70*/  IADD3 R215, R213, 0x2800, RZ ;  /* 0x00002800d5d77810 */ /* 0x000fc60007ffe0ff */
[----:B------:R1:W2:Y:S03]  /*4a80*/  MUFU.EX2 R18, R2 ;  /* 0x0000000200127308 */ /* 0x0002a60000000800 */
[C---:B------:R-:W-:Y:S08]  /*4a90*/  HMMA.16816.F32.BF16 R124, R92.reuse, R130, R96 ;  /* 0x000000825c7c723c */ /* 0x040ff00000041860 */
[----:B----4-:R-:W-:Y:S01]  /*4aa0*/  HMMA.16816.F32.BF16 R76, R92, R82, R88 ;  /* 0x000000525c4c723c */ /* 0x010fe20000041858 */
[--C-:B-1----:R-:W-:Y:S01]  /*4ab0*/  FFMA.FTZ R2, R228, c[0x0][0x2d0], -R0.reuse ;  /* 0x0000b400e4027a23 */ /* 0x102fe20000010800 */
[----:B--2---:R-:W-:Y:S01]  /*4ac0*/  F2FP.BF16.PACK_AB R96, R18, R19 ;  /* 0x000000131260723e */ /* 0x004fe200000010ff */
[----:B------:R-:W-:-:S05]  /*4ad0*/  FFMA.FTZ R0, R223, c[0x0][0x2d0], -R0 ;  /* 0x0000b400df007a23 */ /* 0x000fca0000010800 */
[----:B-----5:R-:W-:Y:S01]  /*4ae0*/  HMMA.16816.F32.BF16 R88, R92, R4, R188 ;  /* 0x000000045c58723c */ /* 0x020fe200000418bc */
[----:B------:R-:W-:Y:S01]  /*4af0*/  MUFU.EX2 R17, R2 ;  /* 0x0000000200117308 */ /* 0x000fe20000000800 */
[----:B------:R-:W-:-:S06]  /*4b00*/  IADD3 R223, R213, 0x800, RZ ;  /* 0x00000800d5df7810 */ /* 0x000fcc0007ffe0ff */
[C---:B------:R-:W-:Y:S01]  /*4b10*/  HMMA.16816.F32.BF16 R156, R92.reuse, R164, R156 ;  /* 0x000000a45c9c723c */ /* 0x040fe2000004189c */
[----:B------:R1:W2:Y:S07]  /*4b20*/  MUFU.EX2 R16, R0 ;  /* 0x0000000000107308 */ /* 0x0002ae0000000800 */
[C---:B------:R-:W-:Y:S08]  /*4b30*/  HMMA.16816.F32.BF16 R160, R92.reuse, R166, R160 ;  /* 0x000000a65ca0723c */ /* 0x040ff000000418a0 */
[----:B------:R-:W-:Y:S01]  /*4b40*/  HMMA.16816.F32.BF16 R108, R92, R114, R108 ;  /* 0x000000725c6c723c */ /* 0x000fe2000004186c */
[----:B-1----:R-:W-:Y:S01]  /*4b50*/  FFMA.FTZ R0, R217, c[0x0][0x2d0], -R3 ;  /* 0x0000b400d9007a23 */ /* 0x002fe20000010803 */
[----:B--2---:R-:W-:-:S02]  /*4b60*/  F2FP.BF16.PACK_AB R98, R16, R17 ;  /* 0x000000111062723e */ /* 0x004fc400000010ff */
[----:B------:R-:W-:Y:S01]  /*4b70*/  IADD3 R217, R213, 0x2000, RZ ;  /* 0x00002000d5d97810 */ /* 0x000fe20007ffe0ff */
[----:B------:R1:W-:Y:S03]  /*4b80*/  MUFU.EX2 R12, R0 ;  /* 0x00000000000c7308 */ /* 0x0003e60000000800 */
[C---:B------:R-:W-:Y:S08]  /*4b90*/  HMMA.16816.F32.BF16 R132, R92.reuse, R136, R132 ;  /* 0x000000885c84723c */ /* 0x040ff00000041884 */
[----:B------:R-:W-:Y:S01]  /*4ba0*/  HMMA.16816.F32.BF16 R172, R92, R138, R172 ;  /* 0x0000008a5cac723c */ /* 0x000fe200000418ac */
[----:B-1----:R-:W-:Y:S01]  /*4bb0*/  FFMA.FTZ R0, R221, c[0x0][0x2d0], -R3 ;  /* 0x0000b400dd007a23 */ /* 0x002fe20000010803 */
[----:B------:R-:W-:-:S06]  /*4bc0*/  IADD3 R221, R213, 0x1000, RZ ;  /* 0x00001000d5dd7810 */ /* 0x000fcc0007ffe0ff */
[C---:B------:R-:W-:Y:S01]  /*4bd0*/  HMMA.16816.F32.BF16 R72, R92.reuse, R80, R184 ;  /* 0x000000505c48723c */ /* 0x040fe200000418b8 */
[----:B------:R1:W2:Y:S07]  /*4be0*/  MUFU.EX2 R13, R0 ;  /* 0x00000000000d7308 */ /* 0x0002ae0000000800 */
[----:B------:R-:W-:Y:S01]  /*4bf0*/  HMMA.16816.F32.BF16 R92, R92, R6, R148 ;  /* 0x000000065c5c723c */ /* 0x000fe20000041894 */
[--C-:B-1----:R-:W-:Y:S01]  /*4c00*/  FFMA.FTZ R0, R14, c[0x0][0x2d0], -R3.reuse ;  /* 0x0000b4000e007a23 */ /* 0x102fe20000010803 */
[----:B--2---:R-:W-:Y:S01]  /*4c10*/  F2FP.BF16.PACK_AB R97, R13, R12 ;  /* 0x0000000c0d61723e */ /* 0x004fe200000010ff */
[----:B------:R-:W-:-:S02]  /*4c20*/  FFMA.FTZ R3, R15, c[0x0][0x2d0], -R3 ;  /* 0x0000b4000f037a23 */ /* 0x000fc40000010803 */
[----:B------:R1:W-:Y:S08]  /*4c30*/  MUFU.EX2 R14, R0 ;  /* 0x00000000000e7308 */ /* 0x0003f00000000800 */
[----:B------:R2:W3:Y:S01]  /*4c40*/  MUFU.EX2 R15, R3 ;  /* 0x00000003000f7308 */ /* 0x0004e20000000800 */
[----:B-1----:R-:W-:-:S05]  /*4c50*/  @P2 IMAD.HI.U32 R0, R216, c[0x0][0x2c8], RZ ;  /* 0x0000b200d8002a27 */ /* 0x002fca00078e00ff */
[----:B------:R-:W-:Y:S01]  /*4c60*/  @P2 SHF.R.U32.HI R216, RZ, c[0x0][0x2cc], R0 ;  /* 0x0000b300ffd82a19 */ /* 0x000fe20000011600 */
[----:B--2---:R-:W-:-:S03]  /*4c70*/  FADD.FTZ R3, R11, R252 ;  /* 0x000000fc0b037221 */ /* 0x004fc60000010000 */
[----:B------:R-:W-:Y:S01]  /*4c80*/  IADD3 R0, R216, R10, -R9 ;  /* 0x0000000ad8007210 */ /* 0x000fe20007ffe809 */
[----:B------:R-:W-:Y:S01]  /*4c90*/  FADD.FTZ R11, R238, R8 ;  /* 0x00000008ee0b7221 */ /* 0x000fe20000010000 */
[----:B---3--:R-:W-:Y:S01]  /*4ca0*/  F2FP.BF16.PACK_AB R99, R15, R14 ;  /* 0x0000000e0f63723e */ /* 0x008fe200000010ff */
[----:B------:R-:W-:Y:S01]  /*4cb0*/  FADD.FTZ R10, R251, R3 ;  /* 0x00000003fb0a7221 */ /* 0x000fe20000010000 */
[----:B------:R-:W-:Y:S01]  /*4cc0*/  SHF.R.S32.HI R2, RZ, 0x1f, R0 ;  /* 0x0000001fff027819 */ /* 0x000fe20000011400 */
[----:B------:R-:W-:Y:S01]  /*4cd0*/  FADD.FTZ R3, R243, R11 ;  /* 0x0000000bf3037221 */ /* 0x000fe20000010000 */
[----:B------:R-:W-:Y:S02]  /*4ce0*/  IADD3 R216, R213, 0x2400, RZ ;  /* 0x00002400d5d87810 */ /* 0x000fe40007ffe0ff */
[----:B------:R-:W-:Y:S01]  /*4cf0*/  LEA.HI R27, R2, R0, RZ, 0x6 ;  /* 0x00000000021b7211 */ /* 0x000fe200078f30ff */
        /* <DEDUP_REMOVED lines=14> */
[----:B------:R-:W-:Y:S01]  /*4de0*/  FADD.FTZ R0, R224, R5 ;  /* 0x00000005e0007221 */ /* 0x000fe20000010000 */
[----:B------:R-:W-:Y:S01]  /*4df0*/  IADD3 R224, R213, 0x400, RZ ;  /* 0x00000400d5e07810 */ /* 0x000fe20007ffe0ff */
[----:B------:R-:W-:Y:S01]  /*4e00*/  FADD.FTZ R3, R203, R3 ;  /* 0x00000003cb037221 */ /* 0x000fe20000010000 */
[----:B------:R-:W-:Y:S01]  /*4e10*/  HMMA.16816.F32.BF16 R168, R96, R136, R68 ;  /* 0x0000008860a8723c */ /* 0x000fe20000041844 */
[----:B------:R-:W-:-:S02]  /*4e20*/  FADD.FTZ R4, R242, R4 ;  /* 0x00000004f2047221 */ /* 0x000fc40000010000 */
[----:B------:R-:W-:Y:S01]  /*4e30*/  FADD.FTZ R0, R222, R0 ;  /* 0x00000000de007221 */ /* 0x000fe20000010000 */
[----:B------:R-:W-:Y:S01]  /*4e40*/  IADD3 R222, R213, 0xc00, RZ ;  /* 0x00000c00d5de7810 */ /* 0x000fe20007ffe0ff */
[----:B------:R-:W-:Y:S02]  /*4e50*/  FADD.FTZ R5, R234, R2 ;  /* 0x00000002ea057221 */ /* 0x000fe40000010000 */
[----:B------:R-:W-:Y:S01]  /*4e60*/  FADD.FTZ R3, R201, R3 ;  /* 0x00000003c9037221 */ /* 0x000fe20000010000 */
[----:B------:R-:W-:Y:S01]  /*4e70*/  HMMA.16816.F32.BF16 R100, R96, R112, R100 ;  /* 0x000000706064723c */ /* 0x000fe20000041864 */
[----:B------:R-:W-:Y:S02]  /*4e80*/  FADD.FTZ R4, R241, R4 ;  /* 0x00000004f1047221 */ /* 0x000fe40000010000 */
[----:B------:R-:W-:Y:S01]  /*4e90*/  FADD.FTZ R0, R219, R0 ;  /* 0x00000000db007221 */ /* 0x000fe20000010000 */
[----:B------:R-:W-:Y:S01]  /*4ea0*/  IADD3 R219, R213, 0x1800, RZ ;  /* 0x00001800d5db7810 */ /* 0x000fe20007ffe0ff */
        /* <DEDUP_REMOVED lines=32> */
[----:B------:R-:W-:Y:S01]  /*50b0*/  HMMA.16816.F32.BF16 R96, R96, R6, R40 ;  /* 0x000000066060723c */ /* 0x000fe20000041828 */
[----:B------:R-:W-:Y:S02]  /*50c0*/  FADD.FTZ R0, R26, R4 ;  /* 0x000000041a007221 */ /* 0x000fe40000010000 */
[----:B------:R-:W-:Y:S02]  /*50d0*/  FADD.FTZ R4, R17, R3 ;  /* 0x0000000311047221 */ /* 0x000fe40000010000 */
[----:B------:R-:W-:Y:S02]  /*50e0*/  FADD.FTZ R5, R22, R5 ;  /* 0x0000000516057221 */ /* 0x000fe40000010000 */
[----:B------:R-:W-:Y:S02]  /*50f0*/  FADD.FTZ R3, R14, R2 ;  /* 0x000000020e037221 */ /* 0x000fe40000010000 */
[----:B------:R-:W-:Y:S01]  /*5100*/  FADD.FTZ R2, R25, R0 ;  /* 0x0000000019027221 */ /* 0x000fe20000010000 */
[----:B------:R-:W-:Y:S01]  /*5110*/  SHF.R.S32.HI R0, RZ, 0x6, R27 ;  /* 0x00000006ff007819 */ /* 0x000fe2000001141b */
[----:B------:R-:W-:-:S02]  /*5120*/  FADD.FTZ R5, R20, R5 ;  /* 0x0000000514057221 */ /* 0x000fc40000010000 */
[----:B------:R-:W-:Y:S01]  /*5130*/  FADD.FTZ R6, R16, R4 ;  /* 0x0000000410067221 */ /* 0x000fe20000010000 */
[----:B------:R-:W-:Y:S01]  /*5140*/  IMNMX R0, RZ, R0, !PT ;  /* 0x00000000ff007217 */ /* 0x000fe20007800200 */
[----:B------:R-:W-:Y:S02]  /*5150*/  FADD.FTZ R4, R15, R3 ;  /* 0x000000030f047221 */ /* 0x000fe40000010000 */
[----:B------:R-:W-:Y:S01]  /*5160*/  FADD.FTZ R3, R24, R2 ;  /* 0x0000000218037221 */ /* 0x000fe20000010000 */
[----:B------:R1:W-:Y:S01]  /*5170*/  STL [R1], R6 ;  /* 0x0000000601007387 */ /* 0x0003e20000100800 */
[----:B------:R-:W-:Y:S01]  /*5180*/  FADD.FTZ R2, R21, R5 ;  /* 0x0000000515027221 */ /* 0x000fe20000010000 */
[----:B------:R-:W-:Y:S02]  /*5190*/  ISETP.GE.AND P0, PT, R204, R0, PT ;  /* 0x00000000cc00720c */ /* 0x000fe40003f06270 */
[----:B------:R1:W-:Y:S04]  /*51a0*/  STL [R1+0x4], R4 ;  /* 0x0000040401007387 */ /* 0x0003e80000100800 */
[----:B------:R1:W-:Y:S04]  /*51b0*/  STL [R1+0x50], R0 ;  /* 0x0000500001007387 */ /* 0x0003e80000100800 */
[----:B------:R1:W-:Y:S04]  /*51c0*/  STL [R1+0x8], R3 ;  /* 0x0000080301007387 */ /* 0x0003e80000100800 */
[----:B------:R1:W-:Y:S01]  /*51d0*/  STL [R1+0xc], R2 ;  /* 0x00000c0201007387 */ /* 0x0003e20000100800 */
[----:B------:R-:W-:Y:S05]  /*51e0*/  @!P0 BRA `(.L_x_622) ;  /* 0x0000453000008947 */ /* 0x000fea0003800000 */
[----:B------:R-:W2:Y:S04]  /*51f0*/  LDL.64 R32, [R1+0x48] ;  /* 0x0000480001207983 */ /* 0x000ea80000100a00 */
[----:B------:R-:W3:Y:S04]  /*5200*/  LDL.64 R30, [R1+0x40] ;  /* 0x00004000011e7983 */ /* 0x000ee80000100a00 */
[----:B------:R-:W4:Y:S04]  /*5210*/  LDL.64 R28, [R1+0x38] ;  /* 0x00003800011c7983 */ /* 0x000f280000100a00 */
[----:B------:R-:W5:Y:S01]  /*5220*/  LDL.64 R54, [R1+0x30] ;  /* 0x0000300001367983 */ /* 0x000f620000100a00 */
[----:B------:R-:W-:Y:S01]  /*5230*/  IMAD.MOV.U32 R141, RZ, RZ, R144 ;  /* 0x000000ffff8d7224 */ /* 0x000fe200078e0090 */
[----:B------:R-:W-:Y:S01]  /*5240*/  MOV R146, R143 ;  /* 0x0000008f00927202 */ /* 0x000fe20000000f00 */
[----:B------:R-:W-:-:S02]  /*5250*/  IMAD.MOV.U32 R140, RZ, RZ, R145 ;  /* 0x000000ffff8c7224 */ /* 0x000fc400078e0091 */
[----:B------:R-:W-:Y:S02]  /*5260*/  IMAD.MOV.U32 R147, RZ, RZ, R142 ;  /* 0x000000ffff937224 */ /* 0x000fe400078e008e */
[----:B------:R-:W-:Y:S01]  /*5270*/  IMAD.MOV.U32 R226, RZ, RZ, R204 ;  /* 0x000000ffffe27224 */ /* 0x000fe200078e00cc */
[C---:B-12---:R-:W-:Y:S02]  /*5280*/  IADD3 R2, P0, R32.reuse, 0x20, RZ ;  /* 0x0000002020027810 */ /* 0x046fe40007f1e0ff */
[----:B------:R-:W-:Y:S02]  /*5290*/  IADD3 R0, P3, R32, 0x40, RZ ;  /* 0x0000004020007810 */ /* 0x000fe40007f7e0ff */
[----:B---3--:R-:W-:Y:S01]  /*52a0*/  IADD3 R3, P1, R30, 0x20, RZ ;  /* 0x000000201e037810 */ /* 0x008fe20007f3e0ff */
[----:B------:R4:W-:Y:S04]  /*52b0*/  STL [R1+0x2c], R2 ;  /* 0x00002c0201007387 */ /* 0x0009e80000100800 */
[----:B------:R1:W-:Y:S04]  /*52c0*/  STL [R1+0x24], R0 ;  /* 0x0000240001007387 */ /* 0x0003e80000100800 */
[----:B------:R2:W-:Y:S01]  /*52d0*/  STL [R1+0x1c], R3 ;  /* 0x00001c0301007387 */ /* 0x0005e20000100800 */
[----:B----4-:R-:W-:-:S02]  /*52e0*/  IADD3.X R2, RZ, R29, RZ, P0, !PT ;  /* 0x0000001dff027210 */ /* 0x010fc400007fe4ff */
[----:B-1----:R-:W-:-:S03]  /*52f0*/  IADD3 R0, P0, R30, 0x40, RZ ;  /* 0x000000401e007810 */ /* 0x002fc60007f1e0ff */
[----:B------:R5:W-:Y:S01]  /*5300*/  STL [R1+0x28], R2 ;  /* 0x0000280201007387 */ /* 0x000be20000100800 */
[----:B--2---:R-:W-:-:S03]  /*5310*/  IADD3.X R3, RZ, R29, RZ, P3, !PT ;  /* 0x0000001dff037210 */ /* 0x004fc60001ffe4ff */
[----:B------:R1:W-:Y:S04]  /*5320*/  STL [R1+0x14], R0 ;  /* 0x0000140001007387 */ /* 0x0003e80000100800 */
[----:B------:R-:W-:Y:S01]  /*5330*/  STL [R1+0x20], R3 ;  /* 0x0000200301007387 */ /* 0x000fe20000100800 */
[----:B-----5:R-:W-:Y:S01]  /*5340*/  IMAD.X R2, RZ, RZ, R55, P1 ;  /* 0x000000ffff027224 */ /* 0x020fe200008e0637 */
[----:B-1----:R-:W-:-:S05]  /*5350*/  IADD3.X R0, RZ, R55, RZ, P0, !PT ;  /* 0x00000037ff007210 */ /* 0x002fca00007fe4ff */
[----:B------:R1:W-:Y:S04]  /*5360*/  STL [R1+0x10], R0 ;  /* 0x0000100001007387 */ /* 0x0003e80000100800 */
[----:B------:R2:W-:Y:S04]  /*5370*/  STL [R1+0x18], R2 ;  /* 0x0000180201007387 */ /* 0x0005e80000100800 */
[----:B------:R-:W1:Y:S02]  /*5380*/  LDL R55, [R1+0x58] ;  /* 0x0000580001377983 */ /* 0x000e640000100800 */
[----:B-1----:R-:W-:-:S05]  /*5390*/  @P2 IMAD.HI.U32 R0, R55, c[0x0][0x2c8], RZ ;  /* 0x0000b20037002a27 */ /* 0x002fca00078e00ff */
[----:B------:R2:W-:Y:S02]  /*53a0*/  @P2 STL [R1+0x54], R0 ;  /* 0x0000540001002387 */ /* 0x0005e40000100800 */
.L_x_623:
[----:B------:R-:W3:Y:S01]  /*53b0*/  LDL.64 R42, [R1+0x48] ;  /* 0x00004800012a7983 */ /* 0x000ee20000100a00 */
[----:B------:R-:W-:Y:S04]  /*53c0*/  DEPBAR.LE SB0, 0x0 ;  /* 0x000080000000791a */ /* 0x000fe80000000000 */
[C---:B------:R-:W-:Y:S01]  /*53d0*/  ISETP.GE.AND P3, PT, R226.reuse, RZ, PT ;  /* 0x000000ffe200720c */ /* 0x040fe20003f66270 */
[----:B------:R-:W4:Y:S01]  /*53e0*/  LDL.64 R142, [R1+0x38] ;  /* 0x00003800018e7983 */ /* 0x000f220000100a00 */
[----:B------:R-:W-:Y:S01]  /*53f0*/  IMAD.MOV.U32 R45, RZ, RZ, c[0x0][0x208] ;  /* 0x00008200ff2d7624 */ /* 0x000fe200078e00ff */
[----:B------:R-:W-:Y:S02]  /*5400*/  MOV R46, c[0x0][0x20c] ;  /* 0x00008300002e7a02 */ /* 0x000fe40000000f00 */
[----:B------:R-:W-:Y:S02]  /*5410*/  MOV R235, 0xffffffc0 ;  /* 0xffffffc000eb7802 */ /* 0x000fe40000000f00 */
[----:B--2---:R-:W2:Y:S04]  /*5420*/  LDL R47, [R1+0x2c] ;  /* 0x00002c00012f7983 */ /* 0x004ea80000100800 */
[----:B------:R-:W2:Y:S02]  /*5430*/  LDL R55, [R1+0x28] ;  /* 0x0000280001377983 */ /* 0x000ea40000100800 */
[----:B------:R-:W-:Y:S01]  /*5440*/  @P3 SHF.R.S32.HI R0, RZ, 0x1f, R226 ;  /* 0x0000001fff003819 */ /* 0x000fe200000114e2 */
[----:B------:R-:W-:Y:S01]  /*5450*/  @P3 IMAD.WIDE.U32 R36, R226, c[0x0][0x208], RZ ;  /* 0x00008200e2243a25 */ /* 0x000fe200078e00ff */
[----:B------:R-:W2:Y:S03]  /*5460*/  LDL R58, [R1+0x24] ;  /* 0x00002400013a7983 */ /* 0x000ea60000100800 */
[----:B------:R-:W-:Y:S01]  /*5470*/  @P3 IMAD R0, R0, c[0x0][0x208], RZ ;  /* 0x0000820000003a24 */ /* 0x000fe200078e02ff */
[----:B------:R-:W2:Y:S01]  /*5480*/  LDL R54, [R1+0x20] ;  /* 0x0000200001367983 */ /* 0x000ea20000100800 */
[----:B------:R-:W-:Y:S02]  /*5490*/  @P3 IMAD.SHL.U32 R2, R36, 0x40, RZ ;  /* 0x0000004024023824 */ /* 0x000fe400078e00ff */
[----:B------:R-:W-:Y:S01]  /*54a0*/  @P3 IMAD R0, R226, c[0x0][0x20c], R0 ;  /* 0x00008300e2003a24 */ /* 0x000fe200078e0200 */
[----:B------:R-:W-:Y:S03]  /*54b0*/  BAR.SYNC.DEFER_BLOCKING 0x0 ;  /* 0x0000000000007b1d */ /* 0x000fe60000010000 */
[----:B------:R-:W-:Y:S05]  /*54c0*/  @P3 IMAD.IADD R0, R37, 0x1, R0 ;  /* 0x0000000125003824 */ /* 0x000fea00078e0200 */
[----:B------:R-:W-:Y:S01]  /*54d0*/  @P3 SHF.L.U64.HI R0, R36, 0x6, R0 ;  /* 0x0000000624003819 */ /* 0x000fe20000010200 */
[----:B-----5:R-:W-:Y:S04]  /*54e0*/  STL [R1+0x68], R213 ;  /* 0x000068d501007387 */ /* 0x020fe80000100800 */
[----:B------:R-:W-:Y:S04]  /*54f0*/  STL [R1+0x6c], R224 ;  /* 0x00006ce001007387 */ /* 0x000fe80000100800 */
[----:B------:R-:W2:Y:S04]  /*5500*/  LDL R234, [R1+0x54] ;  /* 0x0000540001ea7983 */ /* 0x000ea80000100800 */
[----:B------:R-:W2:Y:S06]  /*5510*/  LDL.64 R232, [R1+0x40] ;  /* 0x0000400001e87983 */ /* 0x000eac0000100a00 */
[----:B------:R-:W-:Y:S08]  /*5520*/  LDSM.16.M88.4 R64, [R211+0x6100] ;  /* 0x00610000d340783b */ /* 0x000ff00000000200 */
[----:B------:R-:W1:Y:S08]  /*5530*/  LDSM.16.M88.4 R16, [R208+0x3100] ;  /* 0x00310000d010783b */ /* 0x000e700000000200 */
[----:B------:R-:W1:Y:S08]  /*5540*/  LDSM.16.M88.4 R60, [R211+0x7100] ;  /* 0x00710000d33c783b */ /* 0x000e700000000200 */
[----:B------:R-:W1:Y:S08]  /*5550*/  LDSM.16.M88.4 R32, [R208+0x3500] ;  /* 0x00350000d020783b */ /* 0x000e700000000200 */
[----:B------:R-:W2:Y:S06]  /*5560*/  LDL.64 R230, [R1+0x30] ;  /* 0x0000300001e67983 */ /* 0x000eac0000100a00 */
[----:B------:R-:W2:Y:S08]  /*5570*/  LDSM.16.M88.4 R48, [R208+0x3900] ;  /* 0x00390000d030783b */ /* 0x000eb00000000200 */
[----:B------:R-:W2:Y:S01]  /*5580*/  LDL R227, [R1+0x14] ;  /* 0x0000140001e37983 */ /* 0x000ea20000100800 */
[-C--:B-1----:R-:W-:Y:S03]  /*5590*/  HMMA.16816.F32.BF16 R4, R64, R16.reuse, RZ ;  /* 0x000000104004723c */ /* 0x082fe600000418ff */
[----:B------:R-:W1:Y:S05]  /*55a0*/  LDSM.16.M88.4 R148, [R208+0x3d00] ;  /* 0x003d0000d094783b */ /* 0x000e6a0000000200 */
[C---:B------:R-:W-:Y:S03]  /*55b0*/  HMMA.16816.F32.BF16 R8, R60.reuse, R16, RZ ;  /* 0x000000103c08723c */ /* 0x040fe600000418ff */
[----:B------:R-:W2:Y:S04]  /*55c0*/  LDL R228, [R1+0x10] ;  /* 0x0000100001e47983 */ /* 0x000ea80000100800 */
[----:B------:R-:W-:Y:S01]  /*55d0*/  LDSM.16.M88.4 R176, [R212+0x6100] ;  /* 0x00610000d4b0783b */ /* 0x000fe20000000200 */
[-C--:B------:R-:W-:Y:S07]  /*55e0*/  HMMA.16816.F32.BF16 R12, R60, R18.reuse, RZ ;  /* 0x000000123c0c723c */ /* 0x080fee00000418ff */
[----:B------:R1:W2:Y:S01]  /*55f0*/  LDSM.16.M88.4 R180, [R213] ;  /* 0x00000000d5b4783b */ /* 0x0002a20000000200 */
[C---:B------:R-:W-:Y:S07]  /*5600*/  HMMA.16816.F32.BF16 R16, R64.reuse, R18, RZ ;  /* 0x000000124010723c */ /* 0x040fee00000418ff */
[----:B------:R-:W2:Y:S01]  /*5610*/  LDSM.16.M88.4 R184, [R212+0x7100] ;  /* 0x00710000d4b8783b */ /* 0x000ea20000000200 */
[-C--:B------:R-:W-:Y:S07]  /*5620*/  HMMA.16816.F32.BF16 R20, R64, R32.reuse, RZ ;  /* 0x000000204014723c */ /* 0x080fee00000418ff */
[----:B------:R1:W2:Y:S01]  /*5630*/  LDSM.16.M88.4 R188, [R224] ;  /* 0x00000000e0bc783b */ /* 0x0002a20000000200 */
[C---:B------:R-:W-:Y:S07]  /*5640*/  HMMA.16816.F32.BF16 R24, R60.reuse, R32, RZ ;  /* 0x000000203c18723c */ /* 0x040fee00000418ff */
[----:B-1----:R-:W2:Y:S01]  /*5650*/  LDL R213, [R1+0x1c] ;  /* 0x00001c0001d57983 */ /* 0x002ea20000100800 */
[-C--:B------:R-:W-:Y:S03]  /*5660*/  HMMA.16816.F32.BF16 R28, R60, R34.reuse, RZ ;  /* 0x000000223c1c723c */ /* 0x080fe600000418ff */
[----:B------:R-:W1:Y:S05]  /*5670*/  LDSM.16.M88.4 R192, [R223] ;  /* 0x00000000dfc0783b */ /* 0x000e6a0000000200 */
[C---:B------:R-:W-:Y:S03]  /*5680*/  HMMA.16816.F32.BF16 R32, R64.reuse, R34, RZ ;  /* 0x000000224020723c */ /* 0x040fe600000418ff */
[----:B------:R-:W1:Y:S08]  /*5690*/  LDSM.16.M88.4 R196, [R222] ;  /* 0x00000000dec4783b */ /* 0x000e700000000200 */
[----:B------:R-:W2:Y:S04]  /*56a0*/  LDL R224, [R1+0x18] ;  /* 0x0000180001e07983 */ /* 0x000ea80000100800 */
[----:B------:R-:W2:Y:S04]  /*56b0*/  LDL R237, [R1+0x5c] ;  /* 0x00005c0001ed7983 */ /* 0x000ea80000100800 */
[----:B------:R-:W2:Y:S04]  /*56c0*/  LDL R236, [R1+0x38] ;  /* 0x0000380001ec7983 */ /* 0x000ea80000100800 */
[----:B------:R-:W2:Y:S01]  /*56d0*/  LDL R229, [R1+0x60] ;  /* 0x0000600001e57983 */ /* 0x000ea20000100800 */
[----:B---3--:R-:W-:Y:S04]  /*56e0*/  @P3 IADD3 R3, P0, R2, R42, RZ ;  /* 0x0000002a02033210 */ /* 0x008fe80007f1e0ff */
[----:B----4-:R-:W-:Y:S02]  /*56f0*/  @P3 IADD3.X R36, R0, R143, RZ, P0, !PT ;  /* 0x0000008f00243210 */ /* 0x010fe400007fe4ff */
[C---:B------:R-:W-:Y:S02]  /*5700*/  @P3 LEA R52, P0, R3.reuse, c[0x0][0x1f8], 0x1 ;  /* 0x00007e0003343a11 */ /* 0x040fe400078008ff */
[-C--:B--2---:R-:W-:Y:S02]  /*5710*/  @P3 IADD3 R40, P1, R2, R47.reuse, RZ ;  /* 0x0000002f02283210 */ /* 0x084fe40007f3e0ff */
[----:B------:R-:W-:Y:S02]  /*5720*/  @P3 LEA.HI.X R53, R3, c[0x0][0x1fc], R36, 0x1, P0 ;  /* 0x00007f0003353a11 */ /* 0x000fe400000f0c24 */
[-C--:B------:R-:W-:Y:S01]  /*5730*/  HMMA.16816.F32.BF16 R36, R64, R48.reuse, RZ ;  /* 0x000000304024723c */ /* 0x080fe200000418ff */
[----:B------:R-:W-:Y:S01]  /*5740*/  @P3 IMAD.X R41, R0, 0x1, R55, P1 ;  /* 0x0000000100293824 */ /* 0x000fe200008e0637 */
[C---:B------:R-:W-:Y:S01]  /*5750*/  @P3 LEA R56, P1, R40.reuse, c[0x0][0x1f8], 0x1 ;  /* 0x00007e0028383a11 */ /* 0x040fe200078208ff */
[----:B------:R-:W-:Y:S01]  /*5760*/  @!PT LDS RZ, [RZ] ;  /* 0x00000000fffff984 */ /* 0x000fe20000000800 */
[----:B------:R-:W-:Y:S01]  /*5770*/  @!PT LDS RZ, [RZ] ;  /* 0x00000000fffff984 */ /* 0x000fe20000000800 */
[----:B------:R-:W-:Y:S01]  /*5780*/  @!PT LDS RZ, [RZ] ;  /* 0x00000000fffff984 */ /* 0x000fe20000000800 */
[----:B------:R2:W-:Y:S01]  /*5790*/  @P3 LDGSTS.E.BYPASS.LTC128B.128 [R225+0x100], [R52.64], !P6 ;  /* 0x0010000034e13fae */ /* 0x0005e2000f101d46 */
[C---:B------:R-:W-:Y:S02]  /*57a0*/  @P3 LEA R3, P0, R45.reuse, R2, 0x5 ;  /* 0x000000022d033211 */ /* 0x040fe400078028ff */
[----:B------:R-:W-:Y:S02]  /*57b0*/  @P3 LEA.HI.X R57, R40, c[0x0][0x1fc], R41, 0x1, P1 ;  /* 0x00007f0028393a11 */ /* 0x000fe400008f0c29 */
[----:B------:R-:W-:Y:S03]  /*57c0*/  @P3 IADD3 R44, P1, R2, R58, RZ ;  /* 0x0000003a022c3210 */ /* 0x000fe60007f3e0ff */
[----:B------:R3:W-:Y:S01]  /*57d0*/  @P3 LDGSTS.E.BYPASS.LTC128B.128 [R225+0x1100], [R56.64], !P5 ;  /* 0x0110000038e13fae */ /* 0x0007e2000e901d46 */
[----:B------:R-:W-:Y:S01]  /*57e0*/  @P3 LEA.HI.X R2, R45, R0, R46, 0x5, P0 ;  /* 0x000000002d023211 */ /* 0x000fe200000f2c2e */
[----:B------:R-:W-:Y:S01]  /*57f0*/  @P3 IMAD.X R46, R0, 0x1, R54, P1 ;  /* 0x00000001002e3824 */ /* 0x000fe200008e0636 */
[----:B------:R-:W-:Y:S02]  /*5800*/  @P3 IADD3 R45, P0, R3, R42, RZ ;  /* 0x0000002a032d3210 */ /* 0x000fe40007f1e0ff */
[C---:B------:R-:W-:Y:S02]  /*5810*/  HMMA.16816.F32.BF16 R40, R60.reuse, R48, RZ ;  /* 0x000000303c28723c */ /* 0x040fe400000418ff */
[----:B------:R-:W-:Y:S01]  /*5820*/  @P3 LEA R144, P1, R44, c[0x0][0x1f8], 0x1 ;  /* 0x00007e002c903a11 */ /* 0x000fe200078208ff */
[----:B------:R-:W-:Y:S01]  /*5830*/  @P3 IMAD.X R0, R2, 0x1, R143, P0 ;  /* 0x0000000102003824 */ /* 0x000fe200000e068f */
[C---:B------:R-:W-:Y:S02]  /*5840*/  @P3 LEA R200, P0, R45.reuse, c[0x0][0x1f8], 0x1 ;  /* 0x00007e002dc83a11 */ /* 0x040fe400078008ff */
[----:B------:R-:W-:Y:S02]  /*5850*/  @P3 LEA.HI.X R145, R44, c[0x0][0x1fc], R46, 0x1, P1 ;  /* 0x00007f002c913a11 */ /* 0x000fe400008f0c2e */
[----:B------:R-:W-:Y:S03]  /*5860*/  @P3 LEA.HI.X R201, R45, c[0x0][0x1fc], R0, 0x1, P0 ;  /* 0x00007f002dc93a11 */ /* 0x000fe600000f0c00 */
[----:B------:R4:W-:Y:S01]  /*5870*/  @P3 LDGSTS.E.BYPASS.LTC128B.128 [R225+0x2100], [R144.64], !P4 ;  /* 0x0210000090e13fae */ /* 0x0009e2000e101d46 */
[C---:B------:R-:W-:Y:S02]  /*5880*/  @P3 IADD3 R0, P1, R3.reuse, R47, RZ ;  /* 0x0000002f03003210 */ /* 0x040fe40007f3e0ff */
[-C--:B------:R-:W-:Y:S01]  /*5890*/  HMMA.16816.F32.BF16 R44, R60, R50.reuse, RZ ;  /* 0x000000323c2c723c */ /* 0x080fe200000418ff */
[----:B------:R-:W-:Y:S02]  /*58a0*/  @P3 IADD3 R3, P0, R3, R58, RZ ;  /* 0x0000003a03033210 */ /* 0x000fe40007f1e0ff */
[----:B------:R-:W-:Y:S02]  /*58b0*/  @P3 IADD3.X R55, R2, R55, RZ, P1, !PT ;  /* 0x0000003702373210 */ /* 0x000fe40000ffe4ff */
[----:B------:R1:W-:Y:S01]  /*58c0*/  @P3 LDGSTS.E.BYPASS.LTC128B.128 [R225+0x900], [R200.64], !P6 ;  /* 0x00900000c8e13fae */ /* 0x0003e2000f101d46 */
[----:B------:R-:W-:Y:S01]  /*58d0*/  @P3 LEA R142, P1, R0, c[0x0][0x1f8], 0x1 ;  /* 0x00007e00008e3a11 */ /* 0x000fe200078208ff */
[----:B------:R-:W-:Y:S01]  /*58e0*/  @P3 IMAD.X R54, R2, 0x1, R54, P0 ;  /* 0x0000000102363824 */ /* 0x000fe200000e0636 */
[C---:B------:R-:W-:Y:S04]  /*58f0*/  HMMA.16816.F32.BF16 R48, R64.reuse, R50, RZ ;  /* 0x000000324030723c */ /* 0x040fe800000418ff */
[C---:B------:R-:W-:Y:S02]  /*5900*/  @P3 LEA R2, P0, R3.reuse, c[0x0][0x1f8], 0x1 ;  /* 0x00007e0003023a11 */ /* 0x040fe400078008ff */
[----:B------:R-:W-:Y:S02]  /*5910*/  @P3 LEA.HI.X R143, R0, c[0x0][0x1fc], R55, 0x1, P1 ;  /* 0x00007f00008f3a11 */ /* 0x000fe400008f0c37 */
[----:B------:R-:W-:Y:S01]  /*5920*/  @P3 LEA.HI.X R3, R3, c[0x0][0x1fc], R54, 0x1, P0 ;  /* 0x00007f0003033a11 */ /* 0x000fe200000f0c36 */
[----:B------:R2:W4:Y:S02]  /*5930*/  LDL R0, [R1+0x58] ;  /* 0x0000580001007983 */ /* 0x0005240000100800 */
[-C--:B--2---:R-:W-:Y:S02]  /*5940*/  HMMA.16816.F32.BF16 R52, R64, R148.reuse, RZ ;  /* 0x000000944034723c */ /* 0x084fe400000418ff */
[----:B------:R2:W-:Y:S06]  /*5950*/  @P3 LDGSTS.E.BYPASS.LTC128B.128 [R225+0x1900], [R142.64], !P5 ;  /* 0x019000008ee13fae */ /* 0x0005ec000e901d46 */
[C---:B---3--:R-:W-:Y:S02]  /*5960*/  HMMA.16816.F32.BF16 R56, R60.reuse, R148, RZ ;  /* 0x000000943c38723c */ /* 0x048fe400000418ff */
[----:B------:R3:W-:Y:S01]  /*5970*/  @P3 LDGSTS.E.BYPASS.LTC128B.128 [R225+0x2900], [R2.64], !P4 ;  /* 0x0290000002e13fae */ /* 0x0007e2000e101d46 */
[----:B------:R-:W-:Y:S05]  /*5980*/  ISETP.GE.AND P3, PT, R226, 0x1, PT ;  /* 0x00000001e200780c */ /* 0x000fea0003f66270 */
[-C--:B------:R-:W-:Y:S02]  /*5990*/  HMMA.16816.F32.BF16 R60, R60, R150.reuse, RZ ;  /* 0x000000963c3c723c */ /* 0x080fe400000418ff */
[----:B-1----:R-:W-:Y:S06]  /*59a0*/  LDSM.16.M88.4 R200, [R211+0x9100] ;  /* 0x00910000d3c8783b */ /* 0x002fec0000000200 */
[----:B------:R-:W-:Y:S02]  /*59b0*/  HMMA.16816.F32.BF16 R64, R64, R150, RZ ;  /* 0x000000964040723c */ /* 0x000fe400000418ff */
[----:B------:R-:W0:Y:S06]  /*59c0*/  LDGDEPBAR ;  /* 0x00000000000079af */ /* 0x000e2c0000000000 */
[-C--:B------:R-:W-:Y:S02]  /*59d0*/  HMMA.16816.F32.BF16 R4, R176, R180.reuse, R4 ;  /* 0x000000b4b004723c */ /* 0x080fe40000041804 */
[----:B------:R-:W-:Y:S06]  /*59e0*/  LDSM.16.M88.4 R148, [R211+0x8100] ;  /* 0x00810000d394783b */ /* 0x000fec0000000200 */
[C---:B------:R-:W-:Y:S02]  /*59f0*/  HMMA.16816.F32.BF16 R8, R184.reuse, R180, R8 ;  /* 0x000000b4b808723c */ /* 0x040fe40000041808 */
[----:B------:R-:W-:Y:S06]  /*5a00*/  LDSM.16.M88.4 R204, [R208+0x4900] ;  /* 0x00490000d0cc783b */ /* 0x000fec0000000200 */
[-C--:B------:R-:W-:Y:S08]  /*5a10*/  HMMA.16816.F32.BF16 R12, R184, R182.reuse, R12 ;  /* 0x000000b6b80c723c */ /* 0x080ff0000004180c */
[C---:B------:R-:W-:Y:S01]  /*5a20*/  HMMA.16816.F32.BF16 R16, R176.reuse, R182, R16 ;  /* 0x000000b6b010723c */ /* 0x040fe20000041810 */
[----:B------:R-:W1:Y:S07]  /*5a30*/  LDSM.16.M88.4 R180, [R208+0x4100] ;  /* 0x00410000d0b4783b */ /* 0x000e6e0000000200 */
[-C--:B------:R-:W-:Y:S08]  /*5a40*/  HMMA.16816.F32.BF16 R20, R176, R188.reuse, R20 ;  /* 0x000000bcb014723c */ /* 0x080ff00000041814 */
[C---:B------:R-:W-:Y:S08]  /*5a50*/  HMMA.16816.F32.BF16 R24, R184.reuse, R188, R24 ;  /* 0x000000bcb818723c */ /* 0x040ff00000041818 */
[-C--:B------:R-:W-:Y:S08]  /*5a60*/  HMMA.16816.F32.BF16 R28, R184, R190.reuse, R28 ;  /* 0x000000beb81c723c */ /* 0x080ff0000004181c */
[C---:B------:R-:W-:Y:S01]  /*5a70*/  HMMA.16816.F32.BF16 R32, R176.reuse, R190, R32 ;  /* 0x000000beb020723c */ /* 0x040fe20000041820 */
[----:B------:R-:W1:Y:S07]  /*5a80*/  LDSM.16.M88.4 R188, [R208+0x4500] ;  /* 0x00450000d0bc783b */ /* 0x000e6e0000000200 */
[-C--:B------:R-:W-:Y:S08]  /*5a90*/  HMMA.16816.F32.BF16 R36, R176, R192.reuse, R36 ;  /* 0x000000c0b024723c */ /* 0x080ff00000041824 */
[C---:B------:R-:W-:Y:S08]  /*5aa0*/  HMMA.16816.F32.BF16 R40, R184.reuse, R192, R40 ;  /* 0x000000c0b828723c */ /* 0x040ff00000041828 */
[-C--:B------:R-:W-:Y:S08]  /*5ab0*/  HMMA.16816.F32.BF16 R44, R184, R194.reuse, R44 ;  /* 0x000000c2b82c723c */ /* 0x080ff0000004182c */
[C---:B------:R-:W-:Y:S01]  /*5ac0*/  HMMA.16816.F32.BF16 R48, R176.reuse, R194, R48 ;  /* 0x000000c2b030723c */ /* 0x040fe20000041830 */
[----:B------:R-:W-:Y:S07]  /*5ad0*/  LDSM.16.M88.4 R192, [R220] ;  /* 0x00000000dcc0783b */ /* 0x000fee0000000200 */
[-C--:B------:R-:W-:Y:S08]  /*5ae0*/  HMMA.16816.F32.BF16 R52, R176, R196.reuse, R52 ;  /* 0x000000c4b034723c */ /* 0x080ff00000041834 */
[C---:B------:R-:W-:Y:S08]  /*5af0*/  HMMA.16816.F32.BF16 R56, R184.reuse, R196, R56 ;  /* 0x000000c4b838723c */ /* 0x040ff00000041838 */
[-C--:B------:R-:W-:Y:S01]  /*5b00*/  HMMA.16816.F32.BF16 R60, R184, R198.reuse, R60 ;  /* 0x000000c6b83c723c */ /* 0x080fe2000004183c */
[----:B------:R-:W-:Y:S07]  /*5b10*/  LDSM.16.M88.4 R184, [R221] ;  /* 0x00000000ddb8783b */ /* 0x000fee0000000200 */
[----:B------:R-:W-:Y:S01]  /*5b20*/  HMMA.16816.F32.BF16 R64, R176, R198, R64 ;  /* 0x000000c6b040723c */ /* 0x000fe20000041840 */
[----:B------:R-:W2:Y:S07]  /*5b30*/  LDSM.16.M88.4 R176, [R208+0x4d00] ;  /* 0x004d0000d0b0783b */ /* 0x000eae0000000200 */
        /* <DEDUP_REMOVED lines=15> */
[----:B------:R-:W3:Y:S07]  /*5c30*/  LDSM.16.M88.4 R204, [R218] ;  /* 0x00000000dacc783b */ /* 0x000eee0000000200 */
[-C--:B--2---:R-:W-:Y:S08]  /*5c40*/  HMMA.16816.F32.BF16 R52, R148, R176.reuse, R52 ;  /* 0x000000b09434723c */ /* 0x084ff00000041834 */
[C---:B------:R-:W-:Y:S08]  /*5c50*/  HMMA.16816.F32.BF16 R56, R200.reuse, R176, R56 ;  /* 0x000000b0c838723c */ /* 0x040ff00000041838 */
[-C--:B------:R-:W-:Y:S01]  /*5c60*/  HMMA.16816.F32.BF16 R60, R200, R178.reuse, R60 ;  /* 0x000000b2c83c723c */ /* 0x080fe2000004183c */
[----:B------:R-:W-:Y:S07]  /*5c70*/  LDSM.16.M88.4 R200, [R208+0x5d00] ;  /* 0x005d0000d0c8783b */ /* 0x000fee0000000200 */
[----:B------:R-:W-:Y:S01]  /*5c80*/  HMMA.16816.F32.BF16 R64, R148, R178, R64 ;  /* 0x000000b29440723c */ /* 0x000fe20000041840 */
[----:B------:R-:W-:Y:S07]  /*5c90*/  LDSM.16.M88.4 R148, [R211+0xa100] ;  /* 0x00a10000d394783b */ /* 0x000fee0000000200 */
[-C--:B-1----:R-:W-:Y:S01]  /*5ca0*/  HMMA.16816.F32.BF16 R4, R180, R184.reuse, R4 ;  /* 0x000000b8b404723c */ /* 0x082fe20000041804 */
[----:B------:R-:W1:Y:S07]  /*5cb0*/  LDSM.16.M88.4 R176, [R208+0x5100] ;  /* 0x00510000d0b0783b */ /* 0x000e6e0000000200 */
[C---:B------:R-:W-:Y:S04]  /*5cc0*/  HMMA.16816.F32.BF16 R8, R188.reuse, R184, R8 ;  /* 0x000000b8bc08723c */ /* 0x040fe80000041808 */
[----:B----4-:R-:W-:Y:S01]  /*5cd0*/  @P2 SHF.R.U32.HI R0, RZ, c[0x0][0x2cc], R234 ;  /* 0x0000b300ff002a19 */ /* 0x010fe200000116ea */
[----:B------:R-:W-:Y:S03]  /*5ce0*/  IMAD.MOV.U32 R234, RZ, RZ, c[0x0][0x1e0] ;  /* 0x00007800ffea7624 */ /* 0x000fe600078e00ff */
[-C--:B------:R-:W-:Y:S01]  /*5cf0*/  HMMA.16816.F32.BF16 R12, R188, R186.reuse, R12 ;  /* 0x000000babc0c723c */ /* 0x080fe2000004180c */
[----:B------:R-:W-:Y:S03]  /*5d00*/  SHFL.IDX PT, R145, R0, 0x3, 0x1c1f ;  /* 0x007c1f0000917f89 */ /* 0x000fe600000e0000 */
[----:B------:R-:W-:Y:S04]  /*5d10*/  IMAD.SHL.U32 R234, R234, 0x20, RZ ;  /* 0x00000020eaea7824 */ /* 0x000fe800078e00ff */
[C---:B------:R-:W-:Y:S01]  /*5d20*/  HMMA.16816.F32.BF16 R16, R180.reuse, R186, R16 ;  /* 0x000000bab410723c */ /* 0x040fe20000041810 */
[----:B------:R-:W2:Y:S07]  /*5d30*/  LDSM.16.M88.4 R184, [R211+0xb100] ;  /* 0x00b10000d3b8783b */ /* 0x000eae0000000200 */
        /* <DEDUP_REMOVED lines=9> */
[----:B------:R-:W2:Y:S07]  /*5dd0*/  LDSM.16.M88.4 R196, [R208+0x5900] ;  /* 0x00590000d0c4783b */ /* 0x000eae0000000200 */
[-C--:B---3--:R-:W-:Y:S08]  /*5de0*/  HMMA.16816.F32.BF16 R52, R180, R204.reuse, R52 ;  /* 0x000000ccb434723c */ /* 0x088ff00000041834 */
[C---:B------:R-:W-:Y:S07]  /*5df0*/  HMMA.16816.F32.BF16 R56, R188.reuse, R204, R56 ;  /* 0x000000ccbc38723c */ /* 0x040fee0000041838 */
[----:B------:R-:W-:Y:S01]  /*5e00*/  IADD3 R204, R226, -0x1, RZ ;  /* 0xffffffffe2cc7810 */ /* 0x000fe20007ffe0ff */
[-C--:B------:R-:W-:Y:S01]  /*5e10*/  HMMA.16816.F32.BF16 R60, R188, R206.reuse, R60 ;  /* 0x000000cebc3c723c */ /* 0x080fe2000004183c */
[----:B------:R-:W-:Y:S03]  /*5e20*/  LDSM.16.M88.4 R188, [R212+0xb100] ;  /* 0x00b10000d4bc783b */ /* 0x000fe60000000200 */
[----:B------:R-:W-:Y:S01]  /*5e30*/  @P3 IMAD.WIDE.U32 R2, R204, c[0x0][0x1e0], RZ ;  /* 0x00007800cc023a25 */ /* 0x000fe200078e00ff */
[----:B------:R-:W-:Y:S03]  /*5e40*/  @P3 SHF.R.S32.HI R142, RZ, 0x1f, R204 ;  /* 0x0000001fff8e3819 */ /* 0x000fe600000114cc */
[----:B------:R-:W-:Y:S01]  /*5e50*/  HMMA.16816.F32.BF16 R64, R180, R206, R64 ;  /* 0x000000ceb440723c */ /* 0x000fe20000041840 */
[----:B------:R-:W-:Y:S03]  /*5e60*/  LDSM.16.M88.4 R180, [R217] ;  /* 0x00000000d9b4783b */ /* 0x000fe60000000200 */
[----:B------:R-:W-:Y:S04]  /*5e70*/  @P3 IMAD R142, R142, c[0x0][0x1e0], RZ ;  /* 0x000078008e8e3a24 */ /* 0x000fe800078e02ff */
[-C--:B-1----:R-:W-:Y:S05]  /*5e80*/  HMMA.16816.F32.BF16 R4, R148, R176.reuse, R4 ;  /* 0x000000b09404723c */ /* 0x082fea0000041804 */
[----:B------:R-:W-:Y:S03]  /*5e90*/  @P3 IMAD R142, R204, c[0x0][0x1e4], R142 ;  /* 0x00007900cc8e3a24 */ /* 0x000fe600078e028e */
[C---:B--2---:R-:W-:Y:S04]  /*5ea0*/  HMMA.16816.F32.BF16 R8, R184.reuse, R176, R8 ;  /* 0x000000b0b808723c */ /* 0x044fe80000041808 */
[----:B------:R-:W-:Y:S01]  /*5eb0*/  @P3 IMAD.IADD R142, R3, 0x1, R142 ;  /* 0x00000001038e3824 */ /* 0x000fe200078e028e */
[C---:B------:R-:W-:Y:S03]  /*5ec0*/  @P3 SHF.L.U32 R3, R2.reuse, 0x6, RZ ;  /* 0x0000000602033819 */ /* 0x040fe600000006ff */
[-C--:B------:R-:W-:Y:S04]  /*5ed0*/  HMMA.16816.F32.BF16 R12, R184, R178.reuse, R12 ;  /* 0x000000b2b80c723c */ /* 0x080fe8000004180c */
[----:B------:R-:W-:Y:S02]  /*5ee0*/  @P3 SHF.L.U64.HI R2, R2, 0x6, R142 ;  /* 0x0000000602023819 */ /* 0x000fe4000001028e */
[C---:B------:R-:W-:Y:S02]  /*5ef0*/  @P3 IADD3 R142, P1, R3.reuse, R232, RZ ;  /* 0x000000e8038e3210 */ /* 0x040fe40007f3e0ff */
[C---:B------:R-:W-:Y:S01]  /*5f00*/  HMMA.16816.F32.BF16 R16, R148.reuse, R178, R16 ;  /* 0x000000b29410723c */ /* 0x040fe20000041810 */
[----:B------:R-:W1:Y:S03]  /*5f10*/  LDSM.16.M88.4 R176, [R212+0xa100] ;  /* 0x00a10000d4b0783b */ /* 0x000e660000000200 */
[----:B------:R-:W-:Y:S01]  /*5f20*/  @P3 IMAD.X R144, R2, 0x1, R231, P1 ;  /* 0x0000000102903824 */ /* 0x000fe200008e06e7 */
[----:B------:R-:W-:Y:S03]  /*5f30*/  @P3 IADD3 R143, P1, R3, R213, RZ ;  /* 0x000000d5038f3210 */ /* 0x000fe60007f3e0ff */
[-C--:B----4-:R-:W-:Y:S08]  /*5f40*/  HMMA.16816.F32.BF16 R20, R148, R192.reuse, R20 ;  /* 0x000000c09414723c */ /* 0x090ff00000041814 */
[C---:B------:R-:W-:Y:S01]  /*5f50*/  HMMA.16816.F32.BF16 R24, R184.reuse, R192, R24 ;  /* 0x000000c0b818723c */ /* 0x040fe20000041818 */
[----:B------:R-:W-:Y:S07]  /*5f60*/  SHFL.IDX PT, R192, R0, 0x1, 0x1c1f ;  /* 0x003c1f0000c07f89 */ /* 0x000fee00000e0000 */
[-C--:B------:R-:W-:Y:S01]  /*5f70*/  HMMA.16816.F32.BF16 R28, R184, R194.reuse, R28 ;  /* 0x000000c2b81c723c */ /* 0x080fe2000004181c */
[----:B------:R-:W-:Y:S07]  /*5f80*/  SHFL.IDX PT, R193, R0, 0x2, 0x1c1f ;  /* 0x005c1f0000c17f89 */ /* 0x000fee00000e0000 */
[C---:B------:R-:W-:Y:S01]  /*5f90*/  HMMA.16816.F32.BF16 R32, R148.reuse, R194, R32 ;  /* 0x000000c29420723c */ /* 0x040fe20000041820 */
[----:B------:R-:W-:Y:S07]  /*5fa0*/  SHFL.IDX PT, R194, R0, RZ, 0x1c1f ;  /* 0x001c1fff00c27589 */ /* 0x000fee00000e0000 */
[-C--:B------:R-:W-:Y:S08]  /*5fb0*/  HMMA.16816.F32.BF16 R36, R148, R196.reuse, R36 ;  /* 0x000000c49424723c */ /* 0x080ff00000041824 */
[C---:B------:R-:W-:Y:S08]  /*5fc0*/  HMMA.16816.F32.BF16 R40, R184.reuse, R196, R40 ;  /* 0x000000c4b828723c */ /* 0x040ff00000041828 */
[-C--:B------:R-:W-:Y:S08]  /*5fd0*/  HMMA.16816.F32.BF16 R44, R184, R198.reuse, R44 ;  /* 0x000000c6b82c723c */ /* 0x080ff0000004182c */
[C---:B------:R-:W-:Y:S08]  /*5fe0*/  HMMA.16816.F32.BF16 R48, R148.reuse, R198, R48 ;  /* 0x000000c69430723c */ /* 0x040ff00000041830 */
[-C--:B------:R-:W-:Y:S08]  /*5ff0*/  HMMA.16816.F32.BF16 R52, R148, R200.reuse, R52 ;  /* 0x000000c89434723c */ /* 0x080ff00000041834 */
[C---:B------:R-:W-:Y:S08]  /*6000*/  HMMA.16816.F32.BF16 R56, R184.reuse, R200, R56 ;  /* 0x000000c8b838723c */ /* 0x040ff00000041838 */
[-C--:B------:R-:W-:Y:S01]  /*6010*/  HMMA.16816.F32.BF16 R60, R184, R202.reuse, R60 ;  /* 0x000000cab83c723c */ /* 0x080fe2000004183c */
[----:B------:R-:W2:Y:S07]  /*6020*/  LDSM.16.M88.4 R184, [R216] ;  /* 0x00000000d8b8783b */ /* 0x000eae0000000200 */
[----:B------:R-:W-:Y:S01]  /*6030*/  HMMA.16816.F32.BF16 R64, R148, R202, R64 ;  /* 0x000000ca9440723c */ /* 0x000fe20000041840 */
[----:B------:R-:W3:Y:S06]  /*6040*/  LDSM.16.M88.4 R148, [R215] ;  /* 0x00000000d794783b */ /* 0x000eec0000000200 */
[C---:B------:R-:W-:Y:S01]  /*6050*/  @P3 LEA R202, P0, R142.reuse, c[0x0][0x1c8], 0x1 ;  /* 0x000072008eca3a11 */ /* 0x040fe200078008ff */
[-C--:B-1----:R-:W-:Y:S05]  /*6060*/  HMMA.16816.F32.BF16 R4, R176, R180.reuse, R4 ;  /* 0x000000b4b004723c */ /* 0x082fea0000041804 */
[----:B------:R-:W-:Y:S01]  /*6070*/  @P3 LEA.HI.X R203, R142, c[0x0][0x1cc], R144, 0x1, P0 ;  /* 0x000073008ecb3a11 */ /* 0x000fe200000f0c90 */
[----:B------:R-:W-:Y:S01]  /*6080*/  @P3 IMAD.X R144, R2, 0x1, R224, P1 ;  /* 0x0000000102903824 */ /* 0x000fe200008e06e0 */
[C---:B------:R-:W-:Y:S01]  /*6090*/  @P3 LEA R200, P0, R143.reuse, c[0x0][0x1c8], 0x1 ;  /* 0x000072008fc83a11 */ /* 0x040fe200078008ff */
[C---:B------:R-:W-:Y:S04]  /*60a0*/  HMMA.16816.F32.BF16 R8, R188.reuse, R180, R8 ;  /* 0x000000b4bc08723c */ /* 0x040fe80000041808 */
[----:B------:R-:W-:Y:S01]  /*60b0*/  @P3 LEA.HI.X R201, R143, c[0x0][0x1cc], R144, 0x1, P0 ;  /* 0x000073008fc93a11 */ /* 0x000fe200000f0c90 */
[----:B------:R-:W-:Y:S01]  /*60c0*/  IMAD R142, R226, R235, 0x1 ;  /* 0x00000001e28e7424 */ /* 0x000fe200078e02eb */
[----:B------:R-:W-:Y:S02]  /*60d0*/  MOV R235, 0x5 ;  /* 0x0000000500eb7802 */ /* 0x000fe40000000f00 */
[-C--:B------:R-:W-:Y:S04]  /*60e0*/  HMMA.16816.F32.BF16 R12, R188, R182.reuse, R12 ;  /* 0x000000b6bc0c723c */ /* 0x080fe8000004180c */
[----:B------:R-:W-:Y:S01]  /*60f0*/  @P3 IADD3 R180, P0, R234, R3, RZ ;  /* 0x00000003eab43210 */ /* 0x000fe20007f1e0ff */
[----:B------:R-:W-:Y:S01]  /*6100*/  IMAD.MOV.U32 R234, RZ, RZ, c[0x0][0x1e0] ;  /* 0x00007800ffea7624 */ /* 0x000fe200078e00ff */
[----:B------:R-:W-:Y:S02]  /*6110*/  @P3 IADD3 R3, P1, R3, R227, RZ ;  /* 0x000000e303033210 */ /* 0x000fe40007f3e0ff */
[C---:B------:R-:W-:Y:S04]  /*6120*/  HMMA.16816.F32.BF16 R16, R176.reuse, R182, R16 ;  /* 0x000000b6b010723c */ /* 0x040fe80000041810 */
[----:B------:R-:W-:Y:S02]  /*6130*/  SHF.L.U64.HI R234, R234, R235, c[0x0][0x1e4] ;  /* 0x00007900eaea7619 */ /* 0x000fe400000102eb */
[----:B------:R-:W-:Y:S02]  /*6140*/  IADD3 R142, R236, R142, -R237 ;  /* 0x0000008eec8e7210 */ /* 0x000fe40007ffe8ed */
[-C--:B--2---:R-:W-:Y:S04]  /*6150*/  HMMA.16816.F32.BF16 R20, R176, R184.reuse, R20 ;  /* 0x000000b8b014723c */ /* 0x084fe80000041814 */
[----:B------:R-:W-:Y:S01]  /*6160*/  @P3 IMAD.X R181, R234, 0x1, R2, P0 ;  /* 0x00000001eab53824 */ /* 0x000fe200000e0602 */
[----:B------:R-:W-:Y:S01]  /*6170*/  @P3 IADD3 R0, P0, R180, R232, RZ ;  /* 0x000000e8b4003210 */ /* 0x000fe20007f1e0ff */
[----:B------:R-:W-:Y:S01]  /*6180*/  @P3 IMAD.X R2, R2, 0x1, R228, P1 ;  /* 0x0000000102023824 */ /* 0x000fe200008e06e4 */
[----:B------:R-:W-:Y:S01]  /*6190*/  IADD3 R143, R142, -R229, RZ ;  /* 0x800000e58e8f7210 */ /* 0x000fe20007ffe0ff */
[C---:B------:R-:W-:Y:S04]  /*61a0*/  HMMA.16816.F32.BF16 R24, R188.reuse, R184, R24 ;  /* 0x000000b8bc18723c */ /* 0x040fe80000041818 */
[----:B------:R-:W-:Y:S01]  /*61b0*/  @P3 LEA R196, P1, R3, c[0x0][0x1c8], 0x1 ;  /* 0x0000720003c43a11 */ /* 0x000fe200078208ff */
[----:B------:R-:W-:Y:S01]  /*61c0*/  @P3 IMAD.X R144, R181, 0x1, R231, P0 ;  /* 0x00000001b5903824 */ /* 0x000fe200000e06e7 */
[C---:B------:R-:W-:Y:S02]  /*61d0*/  @P3 LEA R198, P0, R0.reuse, c[0x0][0x1c8], 0x1 ;  /* 0x0000720000c63a11 */ /* 0x040fe400078008ff */
[-C--:B------:R-:W-:Y:S04]  /*61e0*/  HMMA.16816.F32.BF16 R28, R188, R186.reuse, R28 ;  /* 0x000000babc1c723c */ /* 0x080fe8000004181c */
[----:B------:R-:W-:Y:S02]  /*61f0*/  IADD3 R142, R143, R194, RZ ;  /* 0x000000c28f8e7210 */ /* 0x000fe40007ffe0ff */
[----:B------:R-:W-:Y:S01]  /*6200*/  @P3 LEA.HI.X R197, R3, c[0x0][0x1cc], R2, 0x1, P1 ;  /* 0x0000730003c53a11 */ /* 0x000fe200008f0c02 */
[C---:B------:R-:W-:Y:S01]  /*6210*/  IMAD.IADD R3, R143.reuse, 0x1, R192 ;  /* 0x000000018f037824 */ /* 0x040fe200078e02c0 */
[C---:B------:R-:W-:Y:S04]  /*6220*/  HMMA.16816.F32.BF16 R32, R176.reuse, R186, R32 ;  /* 0x000000bab020723c */ /* 0x040fe80000041820 */
[----:B------:R-:W-:Y:S01]  /*6230*/  @P3 LEA.HI.X R199, R0, c[0x0][0x1cc], R144, 0x1, P0 ;  /* 0x0000730000c73a11 */ /* 0x000fe200000f0c90 */
[----:B------:R-:W-:Y:S01]  /*6240*/  IMAD.IADD R2, R143, 0x1, R193 ;  /* 0x000000018f027824 */ /* 0x000fe200078e02c1 */
[C---:B------:R-:W-:Y:S02]  /*6250*/  ISETP.GT.AND P1, PT, R142.reuse, RZ, PT ;  /* 0x000000ff8e00720c */ /* 0x040fe40003f24270 */
[-C--:B---3--:R-:W-:Y:S03]  /*6260*/  HMMA.16816.F32.BF16 R36, R176, R148.reuse, R36 ;  /* 0x00000094b024723c */ /* 0x088fe60000041824 */
[----:B------:R-:W-:Y:S02]  /*6270*/  ISETP.GT.AND P0, PT, R142, 0x1, PT ;  /* 0x000000018e00780c */ /* 0x000fe40003f04270 */
[----:B------:R-:W-:Y:S02]  /*6280*/  FSEL R182, R4, -INF , P1 ;  /* 0xff80000004b67808 */ /* 0x000fe40000800000 */
[----:B------:R-:W-:Y:S01]  /*6290*/  FSEL R183, R5, -INF , P0 ;  /* 0xff80000005b77808 */ /* 0x000fe20000000000 */
[C---:B------:R-:W-:Y:S04]  /*62a0*/  HMMA.16816.F32.BF16 R40, R188.reuse, R148, R40 ;  /* 0x00000094bc28723c */ /* 0x040fe80000041828 */
[C---:B------:R-:W-:Y:S02]  /*62b0*/  ISETP.GT.AND P1, PT, R3.reuse, RZ, PT ;  /* 0x000000ff0300720c */ /* 0x040fe40003f24270 */
[----:B------:R-:W-:Y:S02]  /*62c0*/  ISETP.GT.AND P0, PT, R3, 0x1, PT ;  /* 0x000000010300780c */ /* 0x000fe40003f04270 */
[-C--:B------:R-:W-:Y:S04]  /*62d0*/  HMMA.16816.F32.BF16 R44, R188, R150.reuse, R44 ;  /* 0x00000096bc2c723c */ /* 0x080fe8000004182c */
[----:B------:R-:W-:Y:S02]  /*62e0*/  FSEL R185, R6, -INF , P1 ;  /* 0xff80000006b97808 */ /* 0x000fe40000800000 */
[----:B------:R-:W-:Y:S02]  /*62f0*/  FSEL R184, R7, -INF , P0 ;  /* 0xff80000007b87808 */ /* 0x000fe40000000000 */
[C---:B------:R-:W-:Y:S01]  /*6300*/  HMMA.16816.F32.BF16 R48, R176.reuse, R150, R48 ;  /* 0x00000096b030723c */ /* 0x040fe20000041830 */
[----:B------:R-:W1:Y:S01]  /*6310*/  LDSM.16.M88.4 R4, [R214] ;  /* 0x00000000d604783b */ /* 0x000e620000000200 */
[----:B------:R-:W-:Y:S04]  /*6320*/  DEPBAR.LE SB0, 0x0 ;  /* 0x000080000000791a */ /* 0x000fe80000000000 */
[----:B------:R-:W-:Y:S01]  /*6330*/  IADD3 R0, R143, R145, RZ ;  /* 0x000000918f007210 */ /* 0x000fe20007ffe0ff */
[----:B------:R-:W-:Y:S02]  /*6340*/  IMAD.MOV.U32 R143, RZ, RZ, R228 ;  /* 0x000000ffff8f7224 */ /* 0x000fe400078e00e4 */
[----:B------:R-:W-:Y:S01]  /*6350*/  BAR.SYNC.DEFER_BLOCKING 0x0 ;  /* 0x0000000000007b1d */ /* 0x000fe20000010000 */
[C---:B------:R-:W-:Y:S02]  /*6360*/  ISETP.GT.AND P1, PT, R2.reuse, RZ, PT ;  /* 0x000000ff0200720c */ /* 0x040fe40003f24270 */
[----:B------:R-:W-:Y:S02]  /*6370*/  ISETP.GT.AND P0, PT, R2, 0x1, PT ;  /* 0x000000010200780c */ /* 0x000fe40003f04270 */
[----:B------:R-:W-:Y:S02]  /*6380*/  FSEL R187, R8, -INF , P1 ;  /* 0xff80000008bb7808 */ /* 0x000fe40000800000 */
[----:B------:R-:W-:Y:S02]  /*6390*/  ISETP.GT.AND P1, PT, R0, RZ, PT ;  /* 0x000000ff0000720c */ /* 0x000fe40003f24270 */
[----:B------:R-:W-:Y:S01]  /*63a0*/  FSEL R186, R9, -INF , P0 ;  /* 0xff80000009ba7808 */ /* 0x000fe20000000000 */
[----:B------:R-:W-:Y:S01]  /*63b0*/  IMAD.MOV.U32 R9, RZ, RZ, R213 ;  /* 0x000000ffff097224 */ /* 0x000fe200078e00d5 */
[----:B------:R-:W-:Y:S02]  /*63c0*/  FSEL R10, R10, -INF , P1 ;  /* 0xff8000000a0a7808 */ /* 0x000fe40000800000 */
[----:B------:R-:W-:Y:S02]  /*63d0*/  ISETP.GT.AND P0, PT, R0, 0x1, PT ;  /* 0x000000010000780c */ /* 0x000fe40003f04270 */
[----:B------:R-:W-:Y:S02]  /*63e0*/  ISETP.GT.AND P1, PT, R2, 0x8, PT ;  /* 0x000000080200780c */ /* 0x000fe40003f24270 */
[----:B------:R-:W-:Y:S02]  /*63f0*/  FSEL R11, R11, -INF , P0 ;  /* 0xff8000000b0b7808 */ /* 0x000fe40000000000 */
[----:B------:R-:W-:Y:S02]  /*6400*/  FSEL R12, R12, -INF , P1 ;  /* 0xff8000000c0c7808 */ /* 0x000fe40000800000 */
[----:B------:R-:W-:Y:S02]  /*6410*/  ISETP.GT.AND P0, PT, R2, 0x9, PT ;  /* 0x000000090200780c */ /* 0x000fe40003f04270 */
[----:B------:R-:W-:Y:S01]  /*6420*/  ISETP.GT.AND P1, PT, R0, 0x8, PT ;  /* 0x000000080000780c */ /* 0x000fe20003f24270 */
[----:B------:R-:W-:Y:S01]  /*6430*/  @!PT LDS RZ, [RZ] ;  /* 0x00000000fffff984 */ /* 0x000fe20000000800 */
[----:B------:R-:W-:Y:S01]  /*6440*/  @!PT LDS RZ, [RZ] ;  /* 0x00000000fffff984 */ /* 0x000fe20000000800 */
[----:B------:R-:W-:Y:S01]  /*6450*/  @!PT LDS RZ, [RZ] ;  /* 0x00000000fffff984 */ /* 0x000fe20000000800 */
[----:B------:R2:W-:Y:S01]  /*6460*/  @P3 LDGSTS.E.BYPASS.LTC128B.128 [R225+0x3100], [R202.64], !P6 ;  /* 0x03100000cae13fae */ /* 0x0005e2000f101d46 */
[----:B------:R-:W-:Y:S02]  /*6470*/  FSEL R13, R13, -INF , P0 ;  /* 0xff8000000d0d7808 */ /* 0x000fe40000000000 */
[----:B------:R-:W-:Y:S02]  /*6480*/  FSEL R14, R14, -INF , P1 ;  /* 0xff8000000e0e7808 */ /* 0x000fe40000800000 */
[----:B------:R-:W-:Y:S02]  /*6490*/  ISETP.GT.AND P0, PT, R0, 0x9, PT ;  /* 0x000000090000780c */ /* 0x000fe40003f04270 */
[----:B------:R-:W-:Y:S01]  /*64a0*/  ISETP.GT.AND P1, PT, R142, 0x8, PT ;  /* 0x000000088e00780c */ /* 0x000fe20003f24270 */
[-C--:B-1----:R-:W-:Y:S01]  /*64b0*/  HMMA.16816.F32.BF16 R52, R176, R4.reuse, R52 ;  /* 0x00000004b034723c */ /* 0x082fe20000041834 */
[----:B------:R1:W-:Y:S04]  /*64c0*/  @P3 LDGSTS.E.BYPASS.LTC128B.128 [R225+0x4100], [R200.64], !P5 ;  /* 0x04100000c8e13fae */ /* 0x0003e8000e901d46 */
[----:B------:R-:W-:Y:S02]  /*64d0*/  FSEL R15, R15, -INF , P0 ;  /* 0xff8000000f0f7808 */ /* 0x000fe40000000000 */
[----:B------:R-:W-:Y:S01]  /*64e0*/  FSEL R16, R16, -INF , P1 ;  /* 0xff80000010107808 */ /* 0x000fe20000800000 */
[C---:B------:R-:W-:Y:S01]  /*64f0*/  HMMA.16816.F32.BF16 R56, R188.reuse, R4, R56 ;  /* 0x00000004bc38723c */ /* 0x040fe20000041838 */
[----:B------:R3:W-:Y:S03]  /*6500*/  @P3 LDGSTS.E.BYPASS.LTC128B.128 [R225+0x5100], [R196.64], !P4 ;  /* 0x05100000c4e13fae */ /* 0x0007e6000e101d46 */
[----:B------:R-:W-:Y:S02]  /*6510*/  ISETP.GT.AND P1, PT, R3, 0x8, PT ;  /* 0x000000080300780c */ /* 0x000fe40003f24270 */
[----:B------:R-:W-:Y:S02]  /*6520*/  ISETP.GT.AND P0, PT, R142, 0x9, PT ;  /* 0x000000098e00780c */ /* 0x000fe40003f04270 */
[-C--:B------:R-:W-:Y:S01]  /*6530*/  HMMA.16816.F32.BF16 R60, R188, R6.reuse, R60 ;  /* 0x00000006bc3c723c */ /* 0x080fe2000004183c */
[----:B------:R4:W-:Y:S03]  /*6540*/  @P3 LDGSTS.E.BYPASS.LTC128B.128 [R225+0x3900], [R198.64], !P6 ;  /* 0x03900000c6e13fae */ /* 0x0009e6000f101d46 */
[----:B------:R-:W-:Y:S02]  /*6550*/  FSEL R17, R17, -INF , P0 ;  /* 0xff80000011117808 */ /* 0x000fe40000000000 */
[----:B------:R-:W-:Y:S02]  /*6560*/  ISETP.GT.AND P0, PT, R3, 0x9, PT ;  /* 0x000000090300780c */ /* 0x000fe40003f04270 */
[----:B------:R-:W-:Y:S04]  /*6570*/  HMMA.16816.F32.BF16 R64, R176, R6, R64 ;  /* 0x00000006b040723c */ /* 0x000fe80000041840 */
[----:B------:R-:W-:Y:S02]  /*6580*/  FSEL R18, R18, -INF , P1 ;  /* 0xff80000012127808 */ /* 0x000fe40000800000 */
[C---:B------:R-:W-:Y:S02]  /*6590*/  ISETP.GT.AND P1, PT, R142.reuse, 0x10, PT ;  /* 0x000000108e00780c */ /* 0x040fe40003f24270 */
[----:B------:R-:W-:Y:S02]  /*65a0*/  FSEL R19, R19, -INF , P0 ;  /* 0xff80000013137808 */ /* 0x000fe40000000000 */
[----:B------:R-:W-:Y:S02]  /*65b0*/  ISETP.GT.AND P0, PT, R142, 0x11, PT ;  /* 0x000000118e00780c */ /* 0x000fe40003f04270 */
[----:B------:R-:W-:Y:S01]  /*65c0*/  FSEL R193, R20, -INF , P1 ;  /* 0xff80000014c17808 */ /* 0x000fe20000800000 */
[----:B------:R-:W-:Y:S01]  /*65d0*/  IMAD.MOV.U32 R20, RZ, RZ, R227 ;  /* 0x000000ffff147224 */ /* 0x000fe200078e00e3 */
[----:B------:R-:W-:Y:S02]  /*65e0*/  ISETP.GT.AND P1, PT, R3, 0x10, PT ;  /* 0x000000100300780c */ /* 0x000fe40003f24270 */
[----:B------:R-:W-:Y:S02]  /*65f0*/  FSEL R192, R21, -INF , P0 ;  /* 0xff80000015c07808 */ /* 0x000fe40000000000 */
[----:B------:R-:W-:Y:S02]  /*6600*/  ISETP.GT.AND P0, PT, R3, 0x11, PT ;  /* 0x000000110300780c */ /* 0x000fe40003f04270 */
[----:B------:R-:W-:Y:S02]  /*6610*/  FSEL R194, R22, -INF , P1 ;  /* 0xff80000016c27808 */ /* 0x000fe40000800000 */
[----:B------:R-:W-:Y:S02]  /*6620*/  FMNMX.FTZ R4, R182, R140, !PT ;  /* 0x0000008cb6047209 */ /* 0x000fe40007810000 */
[C---:B------:R-:W-:Y:S02]  /*6630*/  ISETP.GT.AND P1, PT, R2.reuse, 0x10, PT ;  /* 0x000000100200780c */ /* 0x040fe40003f24270 */
[----:B------:R-:W-:Y:S02]  /*6640*/  FSEL R195, R23, -INF , P0 ;  /* 0xff80000017c37808 */ /* 0x000fe40000000000 */
[----:B------:R-:W-:Y:S02]  /*6650*/  FMNMX.FTZ R4, R183, R4, !PT ;  /* 0x00000004b7047209 */ /* 0x000fe40007810000 */
[----:B------:R-:W-:Y:S02]  /*6660*/  ISETP.GT.AND P0, PT, R2, 0x11, PT ;  /* 0x000000110200780c */ /* 0x000fe40003f04270 */
[----:B------:R-:W-:Y:S02]  /*6670*/  FSEL R206, R24, -INF , P1 ;  /* 0xff80000018ce7808 */ /* 0x000fe40000800000 */
[----:B------:R-:W-:Y:S02]  /*6680*/  ISETP.GT.AND P1, PT, R0, 0x10, PT ;  /* 0x000000100000780c */ /* 0x000fe40003f24270 */
        /* <DEDUP_REMOVED lines=27> */
[C---:B------:R-:W-:Y:S02]  /*6840*/  ISETP.GT.AND P0, PT, R142.reuse, 0x21, PT ;  /* 0x000000218e00780c */ /* 0x040fe40003f04270 */
[----:B------:R-:W-:Y:S02]  /*6850*/  FMNMX.FTZ R145, R189, R145, !PT ;  /* 0x00000091bd917209 */ /* 0x000fe40007810000 */
[----:B------:R-:W-:Y:S02]  /*6860*/  FSEL R233, R37, -INF , P0 ;  /* 0xff80000025e97808 */ /* 0x000fe40000000000 */
[C---:B------:R-:W-:Y:S02]  /*6870*/  ISETP.GT.AND P1, PT, R3.reuse, 0x20, PT ;  /* 0x000000200300780c */ /* 0x040fe40003f24270 */
[----:B------:R-:W-:Y:S02]  /*6880*/  ISETP.GT.AND P0, PT, R142, 0x28, PT ;  /* 0x000000288e00780c */ /* 0x000fe40003f04270 */
[----:B------:R-:W-:Y:S02]  /*6890*/  FMNMX.FTZ R145, R232, R145, !PT ;  /* 0x00000091e8917209 */ /* 0x000fe40007810000 */
[----:B------:R-:W-:Y:S02]  /*68a0*/  FSEL R249, R38, -INF , P1 ;  /* 0xff80000026f97808 */ /* 0x000fe40000800000 */
[----:B------:R-:W-:Y:S02]  /*68b0*/  ISETP.GT.AND P1, PT, R3, 0x21, PT ;  /* 0x000000210300780c */ /* 0x000fe40003f24270 */
[----:B------:R-:W-:Y:S02]  /*68c0*/  FSEL R234, R48, -INF , P0 ;  /* 0xff80000030ea7808 */ /* 0x000fe40000000000 */
[C---:B------:R-:W-:Y:S02]  /*68d0*/  ISETP.GT.AND P0, PT, R142.reuse, 0x29, PT ;  /* 0x000000298e00780c */ /* 0x040fe40003f04270 */
[----:B------:R-:W-:Y:S02]  /*68e0*/  FMNMX.FTZ R145, R233, R145, !PT ;  /* 0x00000091e9917209 */ /* 0x000fe40007810000 */
[----:B------:R-:W-:Y:S02]  /*68f0*/  FSEL R252, R39, -INF , P1 ;  /* 0xff80000027fc7808 */ /* 0x000fe40000800000 */
[----:B------:R-:W-:Y:S02]  /*6900*/  ISETP.GT.AND P1, PT, R142, 0x30, PT ;  /* 0x000000308e00780c */ /* 0x000fe40003f24270 */
[----:B------:R-:W-:Y:S02]  /*6910*/  FSEL R235, R49, -INF , P0 ;  /* 0xff80000031eb7808 */ /* 0x000fe40000000000 */
[----:B------:R-:W-:Y:S02]  /*6920*/  FMNMX.FTZ R145, R234, R145, !PT ;  /* 0x00000091ea917209 */ /* 0x000fe40007810000 */
[----:B------:R-:W-:Y:S02]  /*6930*/  FSEL R236, R52, -INF , P1 ;  /* 0xff80000034ec7808 */ /* 0x000fe40000800000 */
[C---:B------:R-:W-:Y:S02]  /*6940*/  ISETP.GT.AND P0, PT, R142.reuse, 0x31, PT ;  /* 0x000000318e00780c */ /* 0x040fe40003f04270 */
[----:B------:R-:W-:Y:S02]  /*6950*/  FMNMX.FTZ R145, R235, R145, !PT ;  /* 0x00000091eb917209 */ /* 0x000fe40007810000 */
[----:B------:R-:W-:Y:S02]  /*6960*/  FSEL R251, R53, -INF , P0 ;  /* 0xff80000035fb7808 */ /* 0x000fe40000000000 */
[----:B------:R-:W-:Y:S02]  /*6970*/  ISETP.GT.AND P1, PT, R142, 0x38, PT ;  /* 0x000000388e00780c */ /* 0x000fe40003f24270 */
[----:B------:R-:W-:Y:S02]  /*6980*/  FMNMX.FTZ R145, R236, R145, !PT ;  /* 0x00000091ec917209 */ /* 0x000fe40007810000 */
[----:B------:R-:W-:Y:S02]  /*6990*/  FSEL R24, R64, -INF , P1 ;  /* 0xff80000040187808 */ /* 0x000fe40000800000 */
[----:B------:R-:W-:Y:S02]  /*69a0*/  ISETP.GT.AND P0, PT, R142, 0x39, PT ;  /* 0x000000398e00780c */ /* 0x000fe40003f04270 */
[----:B------:R-:W-:Y:S02]  /*69b0*/  FMNMX.FTZ R145, R251, R145, !PT ;  /* 0x00000091fb917209 */ /* 0x000fe40007810000 */
[----:B------:R-:W-:Y:S02]  /*69c0*/  FSEL R65, R65, -INF , P0 ;  /* 0xff80000041417808 */ /* 0x000fe40000000000 */
[----:B------:R-:W-:Y:S02]  /*69d0*/  FMNMX.FTZ R145, R24, R145, !PT ;  /* 0x0000009118917209 */ /* 0x000fe40007810000 */
[----:B------:R-:W-:Y:S02]  /*69e0*/  FMNMX.FTZ R144, R185, R141, !PT ;  /* 0x0000008db9907209 */ /* 0x000fe40007810000 */
[----:B------:R-:W-:Y:S02]  /*69f0*/  FMNMX.FTZ R145, R65, R145, !PT ;  /* 0x0000009141917209 */ /* 0x000fe40007810000 */
[----:B------:R-:W-:Y:S02]  /*6a00*/  FMNMX.FTZ R144, R184, R144, !PT ;  /* 0x00000090b8907209 */ /* 0x000fe40007810000 */
[----:B------:R-:W-:Y:S01]  /*6a10*/  ISETP.GT.AND P1, PT, R2, 0x20, PT ;  /* 0x000000200200780c */ /* 0x000fe20003f24270 */
[----:B------:R-:W1:Y:S01]  /*6a20*/  SHFL.BFLY PT, R5, R145, 0x2, 0x1f ;  /* 0x0c401f0091057f89 */ /* 0x000e6200000e0000 */
[----:B------:R-:W-:Y:S02]  /*6a30*/  FMNMX.FTZ R144, R18, R144, !PT ;  /* 0x0000009012907209 */ /* 0x000fe40007810000 */
[----:B------:R-:W-:Y:S02]  /*6a40*/  ISETP.GT.AND P0, PT, R2, 0x21, PT ;  /* 0x000000210200780c */ /* 0x000fe40003f04270 */
[----:B------:R-:W-:Y:S02]  /*6a50*/  FMNMX.FTZ R144, R19, R144, !PT ;  /* 0x0000009013907209 */ /* 0x000fe40007810000 */
        /* <DEDUP_REMOVED lines=9> */
[----:B------:R-:W-:Y:S02]  /*6af0*/  ISETP.GT.AND P0, PT, R3, 0x29, PT ;  /* 0x000000290300780c */ /* 0x000fe40003f04270 */
[----:B------:R-:W-:Y:S01]  /*6b00*/  FMNMX.FTZ R144, R190, R144, !PT ;  /* 0x00000090be907209 */ /* 0x000fe20007810000 */
[----:B-1----:R-:W-:Y:S01]  /*6b10*/  IMAD.MOV.U32 R200, RZ, RZ, R246 ;  /* 0x000000ffffc87224 */ /* 0x002fe200078e00f6 */
[----:B------:R-:W-:Y:S02]  /*6b20*/  FMNMX.FTZ R4, R187, R146, !PT ;  /* 0x00000092bb047209 */ /* 0x000fe40007810000 */
[----:B------:R-:W-:Y:S02]  /*6b30*/  FSEL R250, R50, -INF , P1 ;  /* 0xff80000032fa7808 */ /* 0x000fe40000800000 */
[----:B------:R-:W-:Y:S02]  /*6b40*/  ISETP.GT.AND P1, PT, R3, 0x30, PT ;  /* 0x000000300300780c */ /* 0x000fe40003f24270 */
[----:B------:R-:W-:Y:S02]  /*6b50*/  FSEL R239, R51, -INF , P0 ;  /* 0xff80000033ef7808 */ /* 0x000fe40000000000 */
[----:B------:R-:W-:Y:S02]  /*6b60*/  ISETP.GT.AND P0, PT, R3, 0x31, PT ;  /* 0x000000310300780c */ /* 0x000fe40003f04270 */
[----:B------:R-:W-:Y:S02]  /*6b70*/  FMNMX.FTZ R145, R145, R5, !PT ;  /* 0x0000000591917209 */ /* 0x000fe40007810000 */
[----:B------:R-:W-:Y:S02]  /*6b80*/  FMNMX.FTZ R144, R191, R144, !PT ;  /* 0x00000090bf907209 */ /* 0x000fe40007810000 */
[----:B------:R-:W-:Y:S01]  /*6b90*/  FSEL R247, R55, -INF , P0 ;  /* 0xff80000037f77808 */ /* 0x000fe20000000000 */
[----:B------:R-:W1:Y:S01]  /*6ba0*/  SHFL.BFLY PT, R6, R145, 0x1, 0x1f ;  /* 0x0c201f0091067f89 */ /* 0x000e6200000e0000 */
[----:B------:R-:W-:Y:S02]  /*6bb0*/  MOV R8, R224 ;  /* 0x000000e000087202 */ /* 0x000fe40000000f00 */
[----:B------:R-:W-:Y:S02]  /*6bc0*/  FSEL R224, R54, -INF , P1 ;  /* 0xff80000036e07808 */ /* 0x000fe40000800000 */
[----:B------:R-:W-:Y:S02]  /*6bd0*/  FMNMX.FTZ R4, R186, R4, !PT ;  /* 0x00000004ba047209 */ /* 0x000fe40007810000 */
[C---:B------:R-:W-:Y:S02]  /*6be0*/  ISETP.GT.AND P1, PT, R3.reuse, 0x38, PT ;  /* 0x000000380300780c */ /* 0x040fe40003f24270 */
[----:B------:R-:W-:Y:S02]  /*6bf0*/  ISETP.GT.AND P0, PT, R3, 0x39, PT ;  /* 0x000000390300780c */ /* 0x000fe40003f04270 */
[----:B------:R-:W-:Y:S02]  /*6c00*/  FMNMX.FTZ R3, R10, R147, !PT ;  /* 0x000000930a037209 */ /* 0x000fe40007810000 */
[----:B------:R-:W-:Y:S02]  /*6c10*/  FMNMX.FTZ R144, R249, R144, !PT ;  /* 0x00000090f9907209 */ /* 0x000fe40007810000 */
[----:B------:R-:W-:Y:S02]  /*6c20*/  FMNMX.FTZ R4, R12, R4, !PT ;  /* 0x000000040c047209 */ /* 0x000fe40007810000 */
[----:B------:R-:W-:Y:S02]  /*6c30*/  FMNMX.FTZ R3, R11, R3, !PT ;  /* 0x000000030b037209 */ /* 0x000fe40007810000 */
[----:B------:R-:W-:Y:S02]  /*6c40*/  FMNMX.FTZ R144, R252, R144, !PT ;  /* 0x00000090fc907209 */ /* 0x000fe40007810000 */
[----:B------:R-:W-:Y:S01]  /*6c50*/  FSEL R25, R66, -INF , P1 ;  /* 0xff80000042197808 */ /* 0x000fe20000800000 */
[----:B------:R-:W-:Y:S01]  /*6c60*/  IMAD.MOV.U32 R66, RZ, RZ, R24 ;  /* 0x000000ffff427224 */ /* 0x000fe200078e0018 */
[----:B------:R-:W-:Y:S02]  /*6c70*/  FMNMX.FTZ R4, R13, R4, !PT ;  /* 0x000000040d047209 */ /* 0x000fe40007810000 */
[----:B------:R-:W-:Y:S02]  /*6c80*/  ISETP.GT.AND P1, PT, R2, 0x28, PT ;  /* 0x000000280200780c */ /* 0x000fe40003f24270 */
[----:B------:R-:W-:Y:S02]  /*6c90*/  FMNMX.FTZ R3, R14, R3, !PT ;  /* 0x000000030e037209 */ /* 0x000fe40007810000 */
[----:B------:R-:W-:Y:S02]  /*6ca0*/  FMNMX.FTZ R144, R250, R144, !PT ;  /* 0x00000090fa907209 */ /* 0x000fe40007810000 */
[----:B------:R-:W-:Y:S02]  /*6cb0*/  FSEL R51, R44, -INF , P1 ;  /* 0xff8000002c337808 */ /* 0x000fe40000800000 */
[----:B------:R-:W-:Y:S01]  /*6cc0*/  FSEL R242, R67, -INF , P0 ;  /* 0xff80000043f27808 */ /* 0x000fe20000000000 */
[----:B------:R-:W-:Y:S01]  /*6cd0*/  IMAD.MOV.U32 R67, RZ, RZ, R251 ;  /* 0x000000ffff437224 */ /* 0x000fe200078e00fb */
[----:B------:R-:W-:Y:S02]  /*6ce0*/  FMNMX.FTZ R4, R206, R4, !PT ;  /* 0x00000004ce047209 */ /* 0x000fe40007810000 */
[----:B------:R-:W-:Y:S02]  /*6cf0*/  FMNMX.FTZ R3, R15, R3, !PT ;  /* 0x000000030f037209 */ /* 0x000fe40007810000 */
[----:B------:R-:W-:Y:S02]  /*6d00*/  ISETP.GT.AND P0, PT, R2, 0x29, PT ;  /* 0x000000290200780c */ /* 0x000fe40003f04270 */
[----:B------:R-:W-:Y:S02]  /*6d10*/  ISETP.GT.AND P1, PT, R0, 0x28, PT ;  /* 0x000000280000780c */ /* 0x000fe40003f24270 */
[----:B------:R-:W-:Y:S02]  /*6d20*/  FMNMX.FTZ R144, R239, R144, !PT ;  /* 0x00000090ef907209 */ /* 0x000fe40007810000 */
[----:B------:R-:W-:Y:S02]  /*6d30*/  FMNMX.FTZ R4, R205, R4, !PT ;  /* 0x00000004cd047209 */ /* 0x000fe40007810000 */
[----:B------:R-:W-:Y:S02]  /*6d40*/  FSEL R245, R45, -INF , P0 ;  /* 0xff8000002df57808 */ /* 0x000fe40000000000 */
[----:B------:R-:W-:Y:S02]  /*6d50*/  FSEL R43, R46, -INF , P1 ;  /* 0xff8000002e2b7808 */ /* 0x000fe40000800000 */
[----:B------:R-:W-:Y:S01]  /*6d60*/  ISETP.GT.AND P0, PT, R0, 0x29, PT ;  /* 0x000000290000780c */ /* 0x000fe20003f04270 */
[----:B------:R-:W-:Y:S01]  /*6d70*/  IMAD.MOV.U32 R201, RZ, RZ, R245 ;  /* 0x000000ffffc97224 */ /* 0x000fe200078e00f5 */
[----:B------:R-:W-:Y:S02]  /*6d80*/  ISETP.GT.AND P1, PT, R2, 0x30, PT ;  /* 0x000000300200780c */ /* 0x000fe40003f24270 */
[----:B------:R-:W-:Y:S02]  /*6d90*/  FMNMX.FTZ R3, R207, R3, !PT ;  /* 0x00000003cf037209 */ /* 0x000fe40007810000 */
[----:B------:R-:W-:Y:S02]  /*6da0*/  FMNMX.FTZ R144, R224, R144, !PT ;  /* 0x00000090e0907209 */ /* 0x000fe40007810000 */
[----:B------:R-:W-:Y:S02]  /*6db0*/  FSEL R56, R56, -INF , P1 ;  /* 0xff80000038387808 */ /* 0x000fe40000800000 */
[----:B------:R-:W-:Y:S02]  /*6dc0*/  FMNMX.FTZ R3, R227, R3, !PT ;  /* 0x00000003e3037209 */ /* 0x000fe40007810000 */
[----:B------:R-:W-:Y:S02]  /*6dd0*/  FMNMX.FTZ R4, R228, R4, !PT ;  /* 0x00000004e4047209 */ /* 0x000fe40007810000 */
        /* <DEDUP_REMOVED lines=8> */
[----:B------:R-:W-:Y:S02]  /*6e60*/  ISETP.GT.AND P1, PT, R2, 0x39, PT ;  /* 0x000000390200780c */ /* 0x000fe40003f24270 */
[----:B------:R-:W-:Y:S02]  /*6e70*/  FMNMX.FTZ R2, R230, R3, !PT ;  /* 0x00000003e6027209 */ /* 0x000fe40007810000 */
[----:B-1----:R-:W-:Y:S02]  /*6e80*/  FMNMX.FTZ R145, R145, R6, !PT ;  /* 0x0000000691917209 */ /* 0x002fe40007810000 */
[----:B------:R-:W-:Y:S02]  /*6e90*/  FMNMX.FTZ R144, R25, R144, !PT ;  /* 0x0000009019907209 */ /* 0x000fe40007810000 */
[----:B------:R-:W-:Y:S01]  /*6ea0*/  FMNMX.FTZ R2, R231, R2, !PT ;  /* 0x00000002e7027209 */ /* 0x000fe20007810000 */
[----:B------:R-:W-:Y:S01]  /*6eb0*/  FMUL.FTZ R149, R145, c[0x0][0x2d0] ;  /* 0x0000b40091957a20 */ /* 0x000fe20000410000 */
[----:B------:R-:W-:Y:S02]  /*6ec0*/  FMNMX.FTZ R4, R241, R4, !PT ;  /* 0x00000004f1047209 */ /* 0x000fe40007810000 */
[----:B------:R-:W-:Y:S02]  /*6ed0*/  FSEL R244, R61, -INF , P1 ;  /* 0xff8000003df47808 */ /* 0x000fe40000800000 */
[----:B------:R-:W-:Y:S02]  /*6ee0*/  FMNMX.FTZ R144, R242, R144, !PT ;  /* 0x00000090f2907209 */ /* 0x000fe40007810000 */
[----:B------:R-:W-:Y:S02]  /*6ef0*/  FSETP.NEU.FTZ.AND P1, PT, R145, -INF , PT ;  /* 0xff8000009100780b */ /* 0x000fe40003f3d000 */
[----:B------:R-:W-:Y:S01]  /*6f00*/  FSEL R27, R60, -INF , P0 ;  /* 0xff8000003c1b7808 */ /* 0x000fe20000000000 */
[----:B------:R-:W1:Y:S01]  /*6f10*/  SHFL.BFLY PT, R5, R144, 0x2, 0x1f ;  /* 0x0c401f0090057f89 */ /* 0x000e6200000e0000 */
[----:B------:R-:W-:Y:S02]  /*6f20*/  FMNMX.FTZ R2, R64, R2, !PT ;  /* 0x0000000240027209 */ /* 0x000fe40007810000 */
[----:B------:R-:W-:Y:S02]  /*6f30*/  FMNMX.FTZ R4, R243, R4, !PT ;  /* 0x00000004f3047209 */ /* 0x000fe40007810000 */
[C---:B------:R-:W-:Y:S02]  /*6f40*/  ISETP.GT.AND P0, PT, R0.reuse, 0x31, PT ;  /* 0x000000310000780c */ /* 0x040fe40003f04270 */
[----:B------:R-:W-:Y:S02]  /*6f50*/  FSEL R149, R149, RZ, P1 ;  /* 0x000000ff95957208 */ /* 0x000fe40000800000 */
[----:B------:R-:W-:Y:S02]  /*6f60*/  FMNMX.FTZ R4, R51, R4, !PT ;  /* 0x0000000433047209 */ /* 0x000fe40007810000 */
[----:B------:R-:W-:Y:S01]  /*6f70*/  FSEL R26, R59, -INF , P0 ;  /* 0xff8000003b1a7808 */ /* 0x000fe20000000000 */
[--C-:B------:R-:W-:Y:S01]  /*6f80*/  FFMA.FTZ R3, R183, c[0x0][0x2d0], -R149.reuse ;  /* 0x0000b400b7037a23 */ /* 0x100fe20000010895 */
[----:B------:R-:W-:Y:S02]  /*6f90*/  ISETP.GT.AND P0, PT, R0, 0x38, PT ;  /* 0x000000380000780c */ /* 0x000fe40003f04270 */
[----:B------:R-:W-:Y:S01]  /*6fa0*/  FMNMX.FTZ R2, R246, R2, !PT ;  /* 0x00000002f6027209 */ /* 0x000fe20007810000 */
[----:B------:R-:W-:Y:S01]  /*6fb0*/  MUFU.EX2 R22, R3 ;  /* 0x0000000300167308 */ /* 0x000fe20000000800 */
[----:B------:R-:W-:Y:S02]  /*6fc0*/  FSEL R213, R62, -INF , P0 ;  /* 0xff8000003ed57808 */ /* 0x000fe40000000000 */
[----:B------:R-:W-:Y:S02]  /*6fd0*/  ISETP.GT.AND P0, PT, R0, 0x39, PT ;  /* 0x000000390000780c */ /* 0x000fe40003f04270 */
[----:B------:R-:W-:Y:S01]  /*6fe0*/  FMNMX.FTZ R0, R43, R2, !PT ;  /* 0x000000022b007209 */ /* 0x000fe20007810000 */
[----:B------:R-:W-:Y:S01]  /*6ff0*/  FFMA.FTZ R2, R182, c[0x0][0x2d0], -R149 ;  /* 0x0000b400b6027a23 */ /* 0x000fe20000010895 */
[----:B------:R-:W-:Y:S02]  /*7000*/  FMNMX.FTZ R4, R245, R4, !PT ;  /* 0x00000004f5047209 */ /* 0x000fe40007810000 */
[----:B-1----:R-:W-:Y:S01]  /*7010*/  FMNMX.FTZ R144, R144, R5, !PT ;  /* 0x0000000590907209 */ /* 0x002fe20007810000 */
[----:B------:R1:W-:Y:S01]  /*7020*/  MUFU.EX2 R240, R2 ;  /* 0x0000000200f07308 */ /* 0x0003e20000000800 */
[----:B------:R-:W-:Y:S02]  /*7030*/  FMNMX.FTZ R4, R56, R4, !PT ;  /* 0x0000000438047209 */ /* 0x000fe40007810000 */
[----:B------:R-:W-:Y:S01]  /*7040*/  FSEL R148, R63, -INF , P0 ;  /* 0xff8000003f947808 */ /* 0x000fe20000000000 */
[----:B------:R-:W3:Y:S01]  /*7050*/  SHFL.BFLY PT, R7, R144, 0x1, 0x1f ;  /* 0x0c201f0090077f89 */ /* 0x000ee200000e0000 */
[----:B------:R-:W-:Y:S02]  /*7060*/  FMNMX.FTZ R4, R237, R4, !PT ;  /* 0x00000004ed047209 */ /* 0x000fe40007810000 */
[----:B------:R-:W-:Y:S02]  /*7070*/  FMNMX.FTZ R0, R248, R0, !PT ;  /* 0x00000000f8007209 */ /* 0x000fe40007810000 */
[----:B------:R-:W-:Y:S02]  /*7080*/  FMNMX.FTZ R4, R27, R4, !PT ;  /* 0x000000041b047209 */ /* 0x000fe40007810000 */
[----:B------:R-:W-:Y:S02]  /*7090*/  FMNMX.FTZ R0, R238, R0, !PT ;  /* 0x00000000ee007209 */ /* 0x000fe40007810000 */
[----:B------:R-:W-:Y:S02]  /*70a0*/  FMNMX.FTZ R4, R244, R4, !PT ;  /* 0x00000004f4047209 */ /* 0x000fe40007810000 */
[----:B------:R-:W-:Y:S02]  /*70b0*/  FMNMX.FTZ R0, R26, R0, !PT ;  /* 0x000000001a007209 */ /* 0x000fe40007810000 */
[----:B--2---:R-:W-:Y:S01]  /*70c0*/  MOV R203, R244 ;  /* 0x000000f400cb7202 */ /* 0x004fe20000000f00 */
[----:B------:R-:W2:Y:S01]  /*70d0*/  SHFL.BFLY PT, R6, R4, 0x2, 0x1f ;  /* 0x0c401f0004067f89 */ /* 0x000ea200000e0000 */
[----:B------:R-:W-:Y:S02]  /*70e0*/  FMNMX.FTZ R0, R213, R0, !PT ;  /* 0x00000000d5007209 */ /* 0x000fe40007810000 */
[----:B----4-:R-:W-:Y:S02]  /*70f0*/  MOV R199, R43 ;  /* 0x0000002b00c77202 */ /* 0x010fe40000000f00 */
[----:B------:R-:W-:Y:S02]  /*7100*/  FMNMX.FTZ R0, R148, R0, !PT ;  /* 0x0000000094007209 */ /* 0x000fe40007810000 */
[----:B-1----:R-:W-:Y:S02]  /*7110*/  @P3 IADD3 R2, P0, R180, R9, RZ ;  /* 0x00000009b4023210 */ /* 0x002fe40007f1e0ff */
[----:B---3--:R-:W-:Y:S03]  /*7120*/  FMNMX.FTZ R144, R144, R7, !PT ;  /* 0x0000000790907209 */ /* 0x008fe60007810000 */
[C---:B------:R-:W-:Y:S01]  /*7130*/  @P3 IMAD.X R5, R181.reuse, 0x1, R8, P0 ;  /* 0x00000001b5053824 */ /* 0x040fe200000e0608 */
[----:B------:R-:W-:Y:S01]  /*7140*/  @P3 LEA R8, P0, R2, c[0x0][0x1c8], 0x1 ;  /* 0x0000720002083a11 */ /* 0x000fe200078008ff */
[----:B------:R-:W-:Y:S03]  /*7150*/  FMUL.FTZ R150, R144, c[0x0][0x2d0] ;  /* 0x0000b40090967a20 */ /* 0x000fe60000410000 */
[----:B------:R-:W-:Y:S01]  /*7160*/  @P3 LEA.HI.X R9, R2, c[0x0][0x1cc], R5, 0x1, P0 ;  /* 0x0000730002093a11 */ /* 0x000fe200000f0c05 */
[----:B------:R-:W-:Y:S01]  /*7170*/  FFMA.FTZ R2, R16, c[0x0][0x2d0], -R149 ;  /* 0x0000b40010027a23 */ /* 0x000fe20000010895 */
[----:B------:R-:W-:Y:S03]  /*7180*/  @P3 IADD3 R3, P0, R180, R20, RZ ;  /* 0x00000014b4033210 */ /* 0x000fe60007f1e0ff */
[----:B------:R1:W-:Y:S01]  /*7190*/  MUFU.EX2 R20, R2 ;  /* 0x0000000200147308 */ /* 0x0003e20000000800 */
[----:B------:R-:W-:Y:S01]  /*71a0*/  @P3 IADD3.X R5, R181, R143, RZ, P0, !PT ;  /* 0x0000008fb5053210 */ /* 0x000fe200007fe4ff */
[----:B------:R3:W-:Y:S01]  /*71b0*/  @P3 LDGSTS.E.BYPASS.LTC128B.128 [R225+0x4900], [R8.64], !P5 ;  /* 0x0490000008e13fae */ /* 0x0007e2000e901d46 */
[----:B--2---:R-:W-:Y:S02]  /*71c0*/  FMNMX.FTZ R4, R4, R6, !PT ;  /* 0x0000000604047209 */ /* 0x004fe40007810000 */
[C---:B------:R-:W-:Y:S04]  /*71d0*/  @P3 LEA R6, P0, R3.reuse, c[0x0][0x1c8], 0x1 ;  /* 0x0000720003063a11 */ /* 0x040fe800078008ff */
[----:B------:R-:W-:Y:S01]  /*71e0*/  @P3 LEA.HI.X R7, R3, c[0x0][0x1cc], R5, 0x1, P0 ;  /* 0x0000730003073a11 */ /* 0x000fe200000f0c05 */
[----:B------:R-:W-:Y:S01]  /*71f0*/  FFMA.FTZ R3, R17, c[0x0][0x2d0], -R149 ;  /* 0x0000b40011037a23 */ /* 0x000fe20000010895 */
[----:B------:R-:W-:Y:S01]  /*7200*/  FSETP.NEU.FTZ.AND P0, PT, R144, -INF , PT ;  /* 0xff8000009000780b */ /* 0x000fe20003f1d000 */
[----:B------:R-:W2:Y:S02]  /*7210*/  SHFL.BFLY PT, R143, R4, 0x1, 0x1f ;  /* 0x0c201f00048f7f89 */ /* 0x000ea400000e0000 */
[----:B------:R4:W-:Y:S01]  /*7220*/  MUFU.EX2 R48, R3 ;  /* 0x0000000300307308 */ /* 0x0009e20000000800 */
[----:B------:R-:W-:Y:S05]  /*7230*/  FSEL R150, R150, RZ, P0 ;  /* 0x000000ff96967208 */ /* 0x000fea0000000000 */
[----:B------:R3:W-:Y:S08]  /*7240*/  @P3 LDGSTS.E.BYPASS.LTC128B.128 [R225+0x5900], [R6.64], !P4 ;  /* 0x0590000006e13fae */ /* 0x0007f0000e101d46 */
[----:B-1----:R-:W1:Y:S01]  /*7250*/  SHFL.BFLY PT, R2, R0, 0x2, 0x1f ;  /* 0x0c401f0000027f89 */ /* 0x002e6200000e0000 */
[----:B--2---:R-:W-:Y:S01]  /*7260*/  FMNMX.FTZ R143, R4, R143, !PT ;  /* 0x0000008f048f7209 */ /* 0x004fe20007810000 */
[--C-:B------:R-:W-:Y:S06]  /*7270*/  FFMA.FTZ R4, R19, c[0x0][0x2d0], -R150.reuse ;  /* 0x0000b40013047a23 */ /* 0x100fec0000010896 */
[----:B------:R-:W-:Y:S01]  /*7280*/  LDSM.16.MT88.4 R36, [R210+0x100] ;  /* 0x00010000d224783b */ /* 0x000fe20000004200 */
[--C-:B----4-:R-:W-:Y:S02]  /*7290*/  FFMA.FTZ R3, R185, c[0x0][0x2d0], -R150.reuse ;  /* 0x0000b400b9037a23 */ /* 0x110fe40000010896 */
[----:B------:R-:W-:Y:S01]  /*72a0*/  FMUL.FTZ R151, R143, c[0x0][0x2d0] ;  /* 0x0000b4008f977a20 */ /* 0x000fe20000410000 */
[----:B------:R-:W-:Y:S01]  /*72b0*/  MUFU.EX2 R46, R4 ;  /* 0x00000004002e7308 */ /* 0x000fe20000000800 */
[----:B------:R-:W-:Y:S03]  /*72c0*/  IMAD.MOV.U32 R185, RZ, RZ, R27 ;  /* 0x000000ffffb97224 */ /* 0x000fe600078e001b */
[----:B------:R-:W-:Y:S06]  /*72d0*/  LDSM.16.MT88.4 R52, [R209+0x1100] ;  /* 0x00110000d134783b */ /* 0x000fec0000004200 */
[----:B------:R2:W-:Y:S01]  /*72e0*/  MUFU.EX2 R28, R3 ;  /* 0x00000003001c7308 */ /* 0x0005e20000000800 */
[----:B-1----:R-:W-:Y:S01]  /*72f0*/  FMNMX.FTZ R0, R0, R2, !PT ;  /* 0x0000000200007209 */ /* 0x002fe20007810000 */
[--C-:B------:R-:W-:Y:S01]  /*7300*/  FFMA.FTZ R2, R18, c[0x0][0x2d0], -R150.reuse ;  /* 0x0000b40012027a23 */ /* 0x100fe20000010896 */
[----:B------:R-:W0:Y:S07]  /*7310*/  LDGDEPBAR ;  /* 0x00000000000079af */ /* 0x000e2e0000000000 */
[----:B------:R1:W4:Y:S01]  /*7320*/  MUFU.EX2 R49, R2 ;  /* 0x0000000200317308 */ /* 0x0003220000000800 */
[----:B--2---:R-:W-:Y:S09]  /*7330*/  FFMA.FTZ R3, R184, c[0x0][0x2d0], -R150 ;  /* 0x0000b400b8037a23 */ /* 0x004ff20000010896 */
[----:B------:R2:W-:Y:S01]  /*7340*/  MUFU.EX2 R47, R3 ;  /* 0x00000003002f7308 */ /* 0x0005e20000000800 */
[----:B-1----:R-:W1:Y:S01]  /*7350*/  SHFL.BFLY PT, R2, R0, 0x1, 0x1f ;  /* 0x0c201f0000027f89 */ /* 0x002e6200000e0000 */
[----:B----4-:R-:W-:Y:S02]  /*7360*/  F2FP.BF16.PACK_AB R179, R46, R49 ;  /* 0x000000312eb3723e */ /* 0x010fe400000010ff */
[----:B--2---:R-:W-:Y:S02]  /*7370*/  FSEL R3, R145, RZ, P1 ;  /* 0x000000ff91037208 */ /* 0x004fe40000800000 */
[----:B------:R-:W-:Y:S04]  /*7380*/  FSETP.NEU.FTZ.AND P1, PT, R143, -INF , PT ;  /* 0xff8000008f00780b */ /* 0x000fe80003f3d000 */
[----:B------:R-:W-:Y:S02]  /*7390*/  FSEL R151, R151, RZ, P1 ;  /* 0x000000ff97977208 */ /* 0x000fe40000800000 */
[----:B-1----:R-:W-:Y:S02]  /*73a0*/  FMNMX.FTZ R142, R0, R2, !PT ;  /* 0x00000002008e7209 */ /* 0x002fe40007810000 */
[----:B------:R-:W-:Y:S01]  /*73b0*/  FSEL R2, R144, RZ, P0 ;  /* 0x000000ff90027208 */ /* 0x000fe20000000000 */
[--C-:B------:R-:W-:Y:S01]  /*73c0*/  FFMA.FTZ R0, R12, c[0x0][0x2d0], -R151.reuse ;  /* 0x0000b4000c007a23 */ /* 0x100fe20000010897 */
[C---:B------:R-:W-:Y:S01]  /*73d0*/  FSETP.NEU.FTZ.AND P0, PT, R142.reuse, -INF , PT ;  /* 0xff8000008e00780b */ /* 0x040fe20003f1d000 */
[----:B------:R-:W-:Y:S02]  /*73e0*/  FMUL.FTZ R184, R142, c[0x0][0x2d0] ;  /* 0x0000b4008eb87a20 */ /* 0x000fe40000410000 */
[----:B------:R1:W-:Y:S01]  /*73f0*/  MUFU.EX2 R50, R0 ;  /* 0x0000000000327308 */ /* 0x0003e20000000800 */
[--C-:B------:R-:W-:Y:S02]  /*7400*/  FFMA.FTZ R4, R187, c[0x0][0x2d0], -R151.reuse ;  /* 0x0000b400bb047a23 */ /* 0x100fe40000010897 */
[----:B------:R-:W-:Y:S01]  /*7410*/  FSEL R184, R184, RZ, P0 ;  /* 0x000000ffb8b87208 */ /* 0x000fe20000000000 */
[----:B------:R-:W-:Y:S06]  /*7420*/  IMAD.MOV.U32 R187, RZ, RZ, R26 ;  /* 0x000000ffffbb7224 */ /* 0x000fec00078e001a */
[----:B------:R2:W4:Y:S01]  /*7430*/  MUFU.EX2 R21, R4 ;  /* 0x0000000400157308 */ /* 0x0005220000000800 */
[--C-:B-1----:R-:W-:Y:S09]  /*7440*/  FFMA.FTZ R0, R13, c[0x0][0x2d0], -R151.reuse ;  /* 0x0000b4000d007a23 */ /* 0x102ff20000010897 */
[----:B------:R1:W-:Y:S01]  /*7450*/  MUFU.EX2 R17, R0 ;  /* 0x0000000000117308 */ /* 0x0003e20000000800 */
[----:B--2---:R-:W-:Y:S02]  /*7460*/  FFMA.FTZ R4, R186, c[0x0][0x2d0], -R151 ;  /* 0x0000b400ba047a23 */ /* 0x004fe40000010897 */
[----:B------:R-:W-:Y:S07]  /*7470*/  IMAD.MOV.U32 R186, RZ, RZ, R22 ;  /* 0x000000ffffba7224 */ /* 0x000fee00078e0016 */
[----:B------:R2:W2:Y:S01]  /*7480*/  MUFU.EX2 R5, R4 ;  /* 0x0000000400057308 */ /* 0x0004a20000000800 */
[----:B----4-:R-:W-:Y:S01]  /*7490*/  IMAD.MOV.U32 R197, RZ, RZ, R21 ;  /* 0x000000ffffc57224 */ /* 0x010fe200078e0015 */
[----:B------:R-:W-:Y:S01]  /*74a0*/  F2FP.BF16.PACK_AB R176, R186, R240 ;  /* 0x000000f0bab0723e */ /* 0x000fe200000010ff */
[--C-:B-1----:R-:W-:Y:S07]  /*74b0*/  FFMA.FTZ R0, R10, c[0x0][0x2d0], -R184.reuse ;  /* 0x0000b4000a007a23 */ /* 0x102fee00000108b8 */
[----:B------:R1:W-:Y:S01]  /*74c0*/  MUFU.EX2 R44, R0 ;  /* 0x00000000002c7308 */ /* 0x0003e20000000800 */
[--C-:B--2---:R-:W-:Y:S02]  /*74d0*/  FFMA.FTZ R4, R15, c[0x0][0x2d0], -R184.reuse ;  /* 0x0000b4000f047a23 */ /* 0x104fe400000108b8 */
[----:B------:R-:W-:Y:S07]  /*74e0*/  IMAD.MOV.U32 R198, RZ, RZ, R5 ;  /* 0x000000ffffc67224 */ /* 0x000fee00078e0005 */
[----:B------:R-:W-:Y:S01]  /*74f0*/  MUFU.EX2 R16, R4 ;  /* 0x0000000400107308 */ /* 0x000fe20000000800 */
[----:B------:R-:W-:Y:S01]  /*7500*/  F2FP.BF16.PACK_AB R180, R198, R197 ;  /* 0x000000c5c6b4723e */ /* 0x000fe200000010ff */
[--C-:B-1----:R-:W-:Y:S08]  /*7510*/  FFMA.FTZ R0, R11, c[0x0][0x2d0], -R184.reuse ;  /* 0x0000b4000b007a23 */ /* 0x102ff000000108b8 */
[----:B------:R1:W2:Y:S02]  /*7520*/  MUFU.EX2 R18, R0 ;  /* 0x0000000000127308 */ /* 0x0002a40000000800 */
[----:B-1----:R-:W-:Y:S02]  /*7530*/  FFMA.FTZ R0, R14, c[0x0][0x2d0], -R184 ;  /* 0x0000b4000e007a23 */ /* 0x002fe400000108b8 */
[----:B--2---:R-:W-:Y:S06]  /*7540*/  IMAD.MOV.U32 R202, RZ, RZ, R18 ;  /* 0x000000ffffca7224 */ /* 0x004fec00078e0012 */
[----:B------:R1:W2:Y:S01]  /*7550*/  MUFU.EX2 R19, R0 ;  /* 0x0000000000137308 */ /* 0x0002a20000000800 */
[----:B------:R-:W-:Y:S01]  /*7560*/  F2FP.BF16.PACK_AB R181, R202, R44 ;  /* 0x0000002ccab5723e */ /* 0x000fe200000010ff */
[----:B-1----:R-:W-:Y:S01]  /*7570*/  FADD.FTZ R0, -R3, R140 ;  /* 0x0000008c03007221 */ /* 0x002fe20000010100 */
[----:B--2---:R-:W-:Y:S03]  /*7580*/  MOV R196, R19 ;  /* 0x0000001300c47202 */ /* 0x004fe60000000f00 */
[----:B------:R-:W-:Y:S04]  /*7590*/  FMUL.FTZ R0, R0, c[0x0][0x2d0] ;  /* 0x0000b40000007a20 */ /* 0x000fe80000410000 */
[----:B------:R1:W2:Y:S02]  /*75a0*/  MUFU.EX2 R140, R0 ;  /* 0x00000000008c7308 */ /* 0x0002a40000000800 */
[----:B-1----:R-:W-:Y:S01]  /*75b0*/  FADD.FTZ R0, -R2, R141 ;  /* 0x0000008d02007221 */ /* 0x002fe20000010100 */
[----:B------:R-:W-:Y:S01]  /*75c0*/  FSEL R2, R143, RZ, P1 ;  /* 0x000000ff8f027208 */ /* 0x000fe20000800000 */
[----:B--2---:R-:W-:Y:S02]  /*75d0*/  FMUL.FTZ R4, R140, R152 ;  /* 0x000000988c047220 */ /* 0x004fe40000410000 */
[----:B------:R-:W-:Y:S02]  /*75e0*/  FMUL.FTZ R0, R0, c[0x0][0x2d0] ;  /* 0x0000b40000007a20 */ /* 0x000fe40000410000 */
[C---:B------:R-:W-:Y:S02]  /*75f0*/  FMUL.FTZ R5, R140.reuse, R153 ;  /* 0x000000998c057220 */ /* 0x040fe40000410000 */
[----:B------:R1:W2:Y:S01]  /*7600*/  MUFU.EX2 R141, R0 ;  /* 0x00000000008d7308 */ /* 0x0002a20000000800 */
[----:B------:R-:W-:Y:S02]  /*7610*/  IMAD.MOV.U32 R153, RZ, RZ, R46 ;  /* 0x000000ffff997224 */ /* 0x000fe400078e002e */
[C---:B------:R-:W-:Y:S02]  /*7620*/  FMUL.FTZ R32, R140.reuse, R112 ;  /* 0x000000708c207220 */ /* 0x040fe40000410000 */
[C---:B------:R-:W-:Y:S02]  /*7630*/  FMUL.FTZ R33, R140.reuse, R113 ;  /* 0x000000718c217220 */ /* 0x040fe40000410000 */
[----:B------:R-:W-:Y:S02]  /*7640*/  IMAD.MOV.U32 R152, RZ, RZ, R47 ;  /* 0x000000ffff987224 */ /* 0x000fe400078e002f */
[C---:B------:R-:W-:Y:S02]  /*7650*/  FMUL.FTZ R68, R140.reuse, R68 ;  /* 0x000000448c447220 */ /* 0x040fe40000410000 */
[C---:B------:R-:W-:Y:S02]  /*7660*/  FMUL.FTZ R69, R140.reuse, R69 ;  /* 0x000000458c457220 */ /* 0x040fe40000410000 */
[C---:B------:R-:W-:Y:S02]  /*7670*/  FMUL.FTZ R80, R140.reuse, R80 ;  /* 0x000000508c507220 */ /* 0x040fe40000410000 */
[C---:B------:R-:W-:Y:S02]  /*7680*/  FMUL.FTZ R81, R140.reuse, R81 ;  /* 0x000000518c517220 */ /* 0x040fe40000410000 */
[C---:B------:R-:W-:Y:S02]  /*7690*/  FMUL.FTZ R84, R140.reuse, R84 ;  /* 0x000000548c547220 */ /* 0x040fe40000410000 */
[C---:B------:R-:W-:Y:S02]  /*76a0*/  FMUL.FTZ R85, R140.reuse, R85 ;  /* 0x000000558c557220 */ /* 0x040fe40000410000 */
[C---:B------:R-:W-:Y:S02]  /*76b0*/  FMUL.FTZ R96, R140.reuse, R96 ;  /* 0x000000608c607220 */ /* 0x040fe40000410000 */
[----:B------:R-:W-:Y:S02]  /*76c0*/  FMUL.FTZ R97, R140, R97 ;  /* 0x000000618c617220 */ /* 0x000fe40000410000 */
[----:B-1----:R-:W-:Y:S01]  /*76d0*/  FADD.FTZ R0, -R2, R146 ;  /* 0x0000009202007221 */ /* 0x002fe20000010100 */
[----:B------:R-:W-:Y:S01]  /*76e0*/  FSEL R2, R142, RZ, P0 ;  /* 0x000000ff8e027208 */ /* 0x000fe20000000000 */
[C---:B--2---:R-:W-:Y:S01]  /*76f0*/  FMUL.FTZ R18, R141.reuse, R166 ;  /* 0x000000a68d127220 */ /* 0x044fe20000410000 */
[----:B------:R-:W-:Y:S01]  /*7700*/  MOV R166, R238 ;  /* 0x000000ee00a67202 */ /* 0x000fe20000000f00 */
[----:B------:R-:W-:Y:S01]  /*7710*/  FMUL.FTZ R0, R0, c[0x0][0x2d0] ;  /* 0x0000b40000007a20 */ /* 0x000fe20000410000 */
[----:B------:R-:W-:Y:S01]  /*7720*/  MOV R146, R20 ;  /* 0x0000001400927202 */ /* 0x000fe20000000f00 */
[C---:B------:R-:W-:Y:S01]  /*7730*/  FMUL.FTZ R19, R141.reuse, R167 ;  /* 0x000000a78d137220 */ /* 0x040fe20000410000 */
[----:B------:R-:W-:Y:S01]  /*7740*/  MOV R167, R237 ;  /* 0x000000ed00a77202 */ /* 0x000fe20000000f00 */
[----:B------:R1:W2:Y:S01]  /*7750*/  MUFU.EX2 R3, R0 ;  /* 0x0000000000037308 */ /* 0x0002a20000000800 */
[----:B------:R-:W4:Y:S01]  /*7760*/  LDSM.16.MT88.4 R20, [R209+0x100] ;  /* 0x00010000d114783b */ /* 0x000f220000004200 */
[----:B------:R-:W-:Y:S01]  /*7770*/  F2FP.BF16.PACK_AB R178, R48, R146 ;  /* 0x0000009230b2723e */ /* 0x000fe200000010ff */
[C---:B---3--:R-:W-:Y:S02]  /*7780*/  FMUL.FTZ R6, R141.reuse, R154 ;  /* 0x0000009a8d067220 */ /* 0x048fe40000410000 */
[----:B------:R-:W-:Y:S01]  /*7790*/  FMUL.FTZ R7, R141, R155 ;  /* 0x0000009b8d077220 */ /* 0x000fe20000410000 */
[----:B------:R-:W-:Y:S01]  /*77a0*/  MOV R155, R16 ;  /* 0x00000010009b7202 */ /* 0x000fe20000000f00 */
[----:B------:R-:W-:Y:S02]  /*77b0*/  IMAD.MOV.U32 R154, RZ, RZ, R17 ;  /* 0x000000ffff9a7224 */ /* 0x000fe400078e0011 */
[C---:B------:R-:W-:Y:S01]  /*77c0*/  FMUL.FTZ R16, R140.reuse, R164 ;  /* 0x000000a48c107220 */ /* 0x040fe20000410000 */
[----:B------:R-:W-:Y:S01]  /*77d0*/  F2FP.BF16.PACK_AB R183, R155, R196 ;  /* 0x000000c49bb7723e */ /* 0x000fe200000010ff */
[----:B------:R-:W-:Y:S01]  /*77e0*/  FMUL.FTZ R17, R140, R165 ;  /* 0x000000a58c117220 */ /* 0x000fe20000410000 */
[----:B------:R-:W-:Y:S01]  /*77f0*/  F2FP.BF16.PACK_AB R182, R154, R50 ;  /* 0x000000329ab6723e */ /* 0x000fe200000010ff */
[C---:B------:R-:W-:Y:S01]  /*7800*/  FMUL.FTZ R34, R141.reuse, R114 ;  /* 0x000000728d227220 */ /* 0x040fe20000410000 */
[----:B------:R-:W-:Y:S01]  /*7810*/  MOV R165, R25 ;  /* 0x0000001900a57202 */ /* 0x000fe20000000f00 */
[C---:B------:R-:W-:Y:S01]  /*7820*/  FMUL.FTZ R35, R141.reuse, R115 ;  /* 0x000000738d237220 */ /* 0x040fe20000410000 */
[----:B------:R-:W-:Y:S01]  /*7830*/  MOV R164, R48 ;  /* 0x0000003000a47202 */ /* 0x000fe20000000f00 */
[----:B------:R-:W-:Y:S01]  /*7840*/  FMUL.FTZ R48, R140, R128 ;  /* 0x000000808c307220 */ /* 0x000fe20000410000 */
[----:B------:R-:W-:Y:S01]  /*7850*/  LDSM.16.MT88.4 R112, [R210+0x500] ;  /* 0x00050000d270783b */ /* 0x000fe20000004200 */
[C---:B------:R-:W-:Y:S02]  /*7860*/  FMUL.FTZ R70, R141.reuse, R70 ;  /* 0x000000468d467220 */ /* 0x040fe40000410000 */
[C---:B------:R-:W-:Y:S02]  /*7870*/  FMUL.FTZ R71, R141.reuse, R71 ;  /* 0x000000478d477220 */ /* 0x040fe40000410000 */
[----:B------:R-:W-:Y:S02]  /*7880*/  FMUL.FTZ R82, R141, R82 ;  /* 0x000000528d527220 */ /* 0x000fe40000410000 */
[----:B-1----:R-:W-:Y:S02]  /*7890*/  FADD.FTZ R0, -R2, R147 ;  /* 0x0000009302007221 */ /* 0x002fe40000010100 */
[----:B------:R-:W-:Y:S02]  /*78a0*/  FFMA.FTZ R2, R193, c[0x0][0x2d0], -R149 ;  /* 0x0000b400c1027a23 */ /* 0x000fe40000010895 */
[----:B------:R-:W-:Y:S02]  /*78b0*/  FMUL.FTZ R0, R0, c[0x0][0x2d0] ;  /* 0x0000b40000007a20 */ /* 0x000fe40000410000 */
[----:B------:R1:W-:Y:S01]  /*78c0*/  MUFU.EX2 R251, R2 ;  /* 0x0000000200fb7308 */ /* 0x0003e20000000800 */
[C---:B--2---:R-:W-:Y:S02]  /*78d0*/  FMUL.FTZ R9, R3.reuse, R157 ;  /* 0x0000009d03097220 */ /* 0x044fe40000410000 */
[----:B------:R-:W-:Y:S02]  /*78e0*/  IMAD.MOV.U32 R157, RZ, RZ, R242 ;  /* 0x000000ffff9d7224 */ /* 0x000fe400078e00f2 */
[C---:B------:R-:W-:Y:S01]  /*78f0*/  FMUL.FTZ R8, R3.reuse, R156 ;  /* 0x0000009c03087220 */ /* 0x040fe20000410000 */
[----:B------:R-:W-:Y:S01]  /*7900*/  MOV R156, R44 ;  /* 0x0000002c009c7202 */ /* 0x000fe20000000f00 */
[C---:B------:R-:W-:Y:S01]  /*7910*/  FMUL.FTZ R44, R3.reuse, R124 ;  /* 0x0000007c032c7220 */ /* 0x040fe20000410000 */
[----:B------:R-:W-:Y:S01]  /*7920*/  MOV R124, R241 ;  /* 0x000000f1007c7202 */ /* 0x000fe20000000f00 */
[C---:B------:R-:W-:Y:S01]  /*7930*/  FMUL.FTZ R45, R3.reuse, R125 ;  /* 0x0000007d032d7220 */ /* 0x040fe20000410000 */
[----:B------:R-:W2:Y:S01]  /*7940*/  MUFU.EX2 R0, R0 ;  /* 0x0000000000007308 */ /* 0x000ea20000000800 */
[----:B------:R-:W-:Y:S02]  /*7950*/  IMAD.MOV.U32 R125, RZ, RZ, R239 ;  /* 0x000000ffff7d7224 */ /* 0x000fe400078e00ef */
[----:B------:R-:W-:Y:S02]  /*7960*/  IMAD.MOV.U32 R193, RZ, RZ, R236 ;  /* 0x000000ffffc17224 */ /* 0x000fe400078e00ec */
[C---:B------:R-:W-:Y:S02]  /*7970*/  FMUL.FTZ R40, R3.reuse, R120 ;  /* 0x0000007803287220 */ /* 0x040fe40000410000 */
[----:B------:R-:W-:Y:S02]  /*7980*/  IMAD.MOV.U32 R120, RZ, RZ, R235 ;  /* 0x000000ffff787224 */ /* 0x000fe400078e00eb */
[----:B------:R-:W-:Y:S02]  /*7990*/  IMAD.MOV.U32 R147, RZ, RZ, R28 ;  /* 0x000000ffff937224 */ /* 0x000fe400078e001c */
[C---:B------:R-:W-:Y:S02]  /*79a0*/  FMUL.FTZ R12, R3.reuse, R160 ;  /* 0x000000a0030c7220 */ /* 0x040fe40000410000 */
[----:B------:R-:W-:Y:S01]  /*79b0*/  FMUL.FTZ R13, R3, R161 ;  /* 0x000000a1030d7220 */ /* 0x000fe20000410000 */
[----:B------:R-:W-:Y:S01]  /*79c0*/  F2FP.BF16.PACK_AB R177, R47, R147 ;  /* 0x000000932fb1723e */ /* 0x000fe200000010ff */
[----:B-1----:R-:W-:Y:S01]  /*79d0*/  FFMA.FTZ R2, R192, c[0x0][0x2d0], -R149 ;  /* 0x0000b400c0027a23 */ /* 0x002fe20000010895 */
[----:B------:R-:W-:Y:S01]  /*79e0*/  MOV R192, R248 ;  /* 0x000000f800c07202 */ /* 0x000fe20000000f00 */
[C---:B------:R-:W-:Y:S02]  /*79f0*/  FMUL.FTZ R24, R3.reuse, R104 ;  /* 0x0000006803187220 */ /* 0x040fe40000410000 */
[----:B------:R1:W3:Y:S01]  /*7a00*/  MUFU.EX2 R248, R2 ;  /* 0x0000000200f87308 */ /* 0x0002e20000000800 */
[C---:B------:R-:W-:Y:S01]  /*7a10*/  FMUL.FTZ R25, R3.reuse, R105 ;  /* 0x0000006903197220 */ /* 0x040fe20000410000 */
[-C--:B----4-:R-:W-:Y:S03]  /*7a20*/  HMMA.16816.F32.BF16 R4, R176, R20.reuse, R4 ;  /* 0x00000014b004723c */ /* 0x090fe60000041804 */
[C---:B--2---:R-:W-:Y:S02]  /*7a30*/  FMUL.FTZ R11, R0.reuse, R159 ;  /* 0x0000009f000b7220 */ /* 0x044fe40000410000 */
[----:B------:R-:W-:Y:S02]  /*7a40*/  IMAD.MOV.U32 R159, RZ, RZ, R247 ;  /* 0x000000ffff9f7224 */ /* 0x000fe400078e00f7 */
[C---:B------:R-:W-:Y:S02]  /*7a50*/  FMUL.FTZ R10, R0.reuse, R158 ;  /* 0x0000009e000a7220 */ /* 0x040fe40000410000 */
[----:B------:R-:W-:Y:S03]  /*7a60*/  IMAD.MOV.U32 R158, RZ, RZ, R240 ;  /* 0x000000ffff9e7224 */ /* 0x000fe600078e00f0 */
[C---:B------:R-:W-:Y:S01]  /*7a70*/  FMUL.FTZ R46, R0.reuse, R126 ;  /* 0x0000007e002e7220 */ /* 0x040fe20000410000 */
[----:B------:R-:W-:Y:S01]  /*7a80*/  MOV R126, R234 ;  /* 0x000000ea007e7202 */ /* 0x000fe20000000f00 */
[C---:B------:R-:W-:Y:S04]  /*7a90*/  HMMA.16816.F32.BF16 R8, R180.reuse, R20, R8 ;  /* 0x00000014b408723c */ /* 0x040fe80000041808 */
[C---:B------:R-:W-:Y:S02]  /*7aa0*/  FMUL.FTZ R14, R0.reuse, R162 ;  /* 0x000000a2000e7220 */ /* 0x040fe40000410000 */
[----:B------:R-:W-:Y:S01]  /*7ab0*/  FMUL.FTZ R15, R0, R163 ;  /* 0x000000a3000f7220 */ /* 0x000fe20000410000 */
[----:B------:R-:W-:Y:S01]  /*7ac0*/  MOV R163, R65 ;  /* 0x0000004100a37202 */ /* 0x000fe20000000f00 */
[--C-:B-1----:R-:W-:Y:S04]  /*7ad0*/  FFMA.FTZ R2, R194, c[0x0][0x2d0], -R150.reuse ;  /* 0x0000b400c2027a23 */ /* 0x102fe80000010896 */
[----:B------:R1:W-:Y:S01]  /*7ae0*/  MUFU.EX2 R247, R2 ;  /* 0x0000000200f77308 */ /* 0x0003e20000000800 */
[-C--:B------:R-:W-:Y:S03]  /*7af0*/  HMMA.16816.F32.BF16 R12, R180, R22.reuse, R12 ;  /* 0x00000016b40c723c */ /* 0x080fe6000004180c */
[C---:B------:R-:W-:Y:S02]  /*7b00*/  FMUL.FTZ R20, R140.reuse, R100 ;  /* 0x000000648c147220 */ /* 0x040fe40000410000 */
[----:B------:R-:W-:Y:S02]  /*7b10*/  FMUL.FTZ R21, R140, R101 ;  /* 0x000000658c157220 */ /* 0x000fe40000410000 */
[C---:B------:R-:W-:Y:S01]  /*7b20*/  FMUL.FTZ R26, R0.reuse, R106 ;  /* 0x0000006a001a7220 */ /* 0x040fe20000410000 */
[C---:B------:R-:W-:Y:S04]  /*7b30*/  HMMA.16816.F32.BF16 R16, R176.reuse, R22, R16 ;  /* 0x00000016b010723c */ /* 0x040fe80000041810 */
[----:B------:R-:W-:Y:S02]  /*7b40*/  FMUL.FTZ R27, R0, R107 ;  /* 0x0000006b001b7220 */ /* 0x000fe40000410000 */
[----:B------:R-:W-:Y:S01]  /*7b50*/  FMUL.FTZ R28, R3, R108 ;  /* 0x0000006c031c7220 */ /* 0x000fe20000410000 */
[----:B------:R-:W-:Y:S01]  /*7b60*/  LDSM.16.MT88.4 R104, [R209+0x2100] ;  /* 0x00210000d168783b */ /* 0x000fe20000004200 */
[C---:B------:R-:W-:Y:S04]  /*7b70*/  FMUL.FTZ R22, R141.reuse, R102 ;  /* 0x000000668d167220 */ /* 0x040fe80000410000 */
[----:B------:R-:W-:Y:S02]  /*7b80*/  FMUL.FTZ R23, R141, R103 ;  /* 0x000000678d177220 */ /* 0x000fe40000410000 */
[----:B------:R-:W-:Y:S01]  /*7b90*/  FMUL.FTZ R65, R140, R137 ;  /* 0x000000898c417220 */ /* 0x000fe20000410000 */
[----:B------:R-:W2:Y:S01]  /*7ba0*/  LDSM.16.MT88.4 R100, [R210+0x1100] ;  /* 0x00110000d264783b */ /* 0x000ea20000004200 */
[----:B-1----:R-:W-:Y:S02]  /*7bb0*/  FFMA.FTZ R2, R195, c[0x0][0x2d0], -R150 ;  /* 0x0000b400c3027a23 */ /* 0x002fe40000010896 */
[----:B------:R-:W-:Y:S01]  /*7bc0*/  IMAD.MOV.U32 R195, RZ, RZ, R243 ;  /* 0x000000ffffc37224 */ /* 0x000fe200078e00f3 */
[-C--:B------:R-:W-:Y:S01]  /*7bd0*/  HMMA.16816.F32.BF16 R20, R176, R36.reuse, R20 ;  /* 0x00000024b014723c */ /* 0x080fe20000041814 */
[----:B------:R1:W4:Y:S02]  /*7be0*/  MUFU.EX2 R246, R2 ;  /* 0x0000000200f67308 */ /* 0x0003240000000800 */
[C---:B------:R-:W-:Y:S02]  /*7bf0*/  FMUL.FTZ R29, R3.reuse, R109 ;  /* 0x0000006d031d7220 */ /* 0x040fe40000410000 */
[C---:B------:R-:W-:Y:S02]  /*7c00*/  FMUL.FTZ R30, R0.reuse, R110 ;  /* 0x0000006e001e7220 */ /* 0x040fe40000410000 */
[C---:B------:R-:W-:Y:S01]  /*7c10*/  FMUL.FTZ R31, R0.reuse, R111 ;  /* 0x0000006f001f7220 */ /* 0x040fe20000410000 */
[C---:B------:R-:W-:Y:S04]  /*7c20*/  HMMA.16816.F32.BF16 R24, R180.reuse, R36, R24 ;  /* 0x00000024b418723c */ /* 0x040fe80000041818 */
[----:B------:R-:W-:Y:S02]  /*7c30*/  FMUL.FTZ R41, R3, R121 ;  /* 0x0000007903297220 */ /* 0x000fe40000410000 */
[----:B------:R-:W-:Y:S02]  /*7c40*/  FMUL.FTZ R42, R0, R122 ;  /* 0x0000007a002a7220 */ /* 0x000fe40000410000 */
[-C--:B------:R-:W-:Y:S04]  /*7c50*/  HMMA.16816.F32.BF16 R28, R180, R38.reuse, R28 ;  /* 0x00000026b41c723c */ /* 0x080fe8000004181c */
[C---:B------:R-:W-:Y:S02]  /*7c60*/  FMUL.FTZ R36, R140.reuse, R116 ;  /* 0x000000748c247220 */ /* 0x040fe40000410000 */
[----:B------:R-:W-:Y:S02]  /*7c70*/  FMUL.FTZ R37, R140, R117 ;  /* 0x000000758c257220 */ /* 0x000fe40000410000 */
[C---:B------:R-:W-:Y:S04]  /*7c80*/  HMMA.16816.F32.BF16 R32, R176.reuse, R38, R32 ;  /* 0x00000026b020723c */ /* 0x040fe80000041820 */
[----:B-1----:R-:W-:Y:S02]  /*7c90*/  FFMA.FTZ R2, R188, c[0x0][0x2d0], -R149 ;  /* 0x0000b400bc027a23 */ /* 0x002fe40000010895 */
[C---:B------:R-:W-:Y:S02]  /*7ca0*/  FMUL.FTZ R43, R0.reuse, R123 ;  /* 0x0000007b002b7220 */ /* 0x040fe40000410000 */
[----:B------:R1:W-:Y:S01]  /*7cb0*/  MUFU.EX2 R245, R2 ;  /* 0x0000000200f57308 */ /* 0x0003e20000000800 */
[C---:B------:R-:W-:Y:S03]  /*7cc0*/  FMUL.FTZ R38, R141.reuse, R118 ;  /* 0x000000768d267220 */ /* 0x040fe60000410000 */
[C---:B------:R-:W-:Y:S02]  /*7cd0*/  FMUL.FTZ R39, R141.reuse, R119 ;  /* 0x000000778d277220 */ /* 0x040fe40000410000 */
[----:B------:R-:W-:Y:S01]  /*7ce0*/  LDSM.16.MT88.4 R116, [R209+0x1500] ;  /* 0x00150000d174783b */ /* 0x000fe20000004200 */
[----:B------:R-:W-:Y:S02]  /*7cf0*/  FMUL.FTZ R47, R0, R127 ;  /* 0x0000007f002f7220 */ /* 0x000fe40000410000 */
[----:B------:R-:W-:Y:S02]  /*7d00*/  IMAD.MOV.U32 R123, RZ, RZ, R51 ;  /* 0x000000ffff7b7224 */ /* 0x000fe400078e0033 */
[-C--:B------:R-:W-:Y:S03]  /*7d10*/  HMMA.16816.F32.BF16 R36, R176, R52.reuse, R36 ;  /* 0x00000034b024723c */ /* 0x080fe60000041824 */
[C---:B------:R-:W-:Y:S02]  /*7d20*/  FMUL.FTZ R51, R141.reuse, R131 ;  /* 0x000000838d337220 */ /* 0x040fe40000410000 */
[----:B------:R-:W-:Y:S02]  /*7d30*/  IMAD.MOV.U32 R160, RZ, RZ, R50 ;  /* 0x000000ffffa07224 */ /* 0x000fe400078e0032 */
[----:B------:R-:W-:Y:S01]  /*7d40*/  FMUL.FTZ R50, R141, R130 ;  /* 0x000000828d327220 */ /* 0x000fe20000410000 */
[C---:B------:R-:W-:Y:S04]  /*7d50*/  HMMA.16816.F32.BF16 R40, R180.reuse, R52, R40 ;  /* 0x00000034b428723c */ /* 0x040fe80000041828 */
[----:B------:R-:W-:Y:S02]  /*7d60*/  IMAD.MOV.U32 R161, RZ, RZ, R49 ;  /* 0x000000ffffa17224 */ /* 0x000fe400078e0031 */
[----:B-1----:R-:W-:Y:S02]  /*7d70*/  FFMA.FTZ R2, R189, c[0x0][0x2d0], -R149 ;  /* 0x0000b400bd027a23 */ /* 0x002fe40000010895 */
[-C--:B------:R-:W-:Y:S02]  /*7d80*/  HMMA.16816.F32.BF16 R44, R180, R54.reuse, R44 ;  /* 0x00000036b42c723c */ /* 0x080fe4000004182c */
[----:B------:R1:W-:Y:S02]  /*7d90*/  MUFU.EX2 R244, R2 ;  /* 0x0000000200f47308 */ /* 0x0003e40000000800 */
[C---:B------:R-:W-:Y:S02]  /*7da0*/  FMUL.FTZ R49, R140.reuse, R129 ;  /* 0x000000818c317220 */ /* 0x040fe40000410000 */
[----:B------:R-:W-:Y:S01]  /*7db0*/  LDSM.16.MT88.4 R128, [R209+0x1d00] ;  /* 0x001d0000d180783b */ /* 0x000fe20000004200 */
[C---:B------:R-:W-:Y:S02]  /*7dc0*/  FMUL.FTZ R52, R140.reuse, R168 ;  /* 0x000000a88c347220 */ /* 0x040fe40000410000 */
[----:B------:R-:W-:Y:S02]  /*7dd0*/  FMUL.FTZ R53, R140, R169 ;  /* 0x000000a98c357220 */ /* 0x000fe40000410000 */
[C---:B------:R-:W-:Y:S04]  /*7de0*/  HMMA.16816.F32.BF16 R48, R176.reuse, R54, R48 ;  /* 0x00000036b030723c */ /* 0x040fe80000041830 */
[----:B------:R-:W-:Y:S02]  /*7df0*/  FMUL.FTZ R57, R3, R133 ;  /* 0x0000008503397220 */ /* 0x000fe40000410000 */
[C---:B------:R-:W-:Y:S02]  /*7e00*/  FMUL.FTZ R58, R0.reuse, R134 ;  /* 0x00000086003a7220 */ /* 0x040fe40000410000 */
[C---:B------:R-:W-:Y:S04]  /*7e10*/  FMUL.FTZ R54, R141.reuse, R170 ;  /* 0x000000aa8d367220 */ /* 0x040fe80000410000 */
[----:B------:R-:W-:Y:S02]  /*7e20*/  FMUL.FTZ R55, R141, R171 ;  /* 0x000000ab8d377220 */ /* 0x000fe40000410000 */
[----:B------:R-:W-:Y:S02]  /*7e30*/  FMUL.FTZ R59, R0, R135 ;  /* 0x00000087003b7220 */ /* 0x000fe40000410000 */
[----:B-1----:R-:W-:Y:S02]  /*7e40*/  FFMA.FTZ R2, R190, c[0x0][0x2d0], -R150 ;  /* 0x0000b400be027a23 */ /* 0x002fe40000010896 */
[C---:B------:R-:W-:Y:S01]  /*7e50*/  FMUL.FTZ R60, R3.reuse, R172 ;  /* 0x000000ac033c7220 */ /* 0x040fe20000410000 */
[-C--:B--2---:R-:W-:Y:S01]  /*7e60*/  HMMA.16816.F32.BF16 R52, R176, R100.reuse, R52 ;  /* 0x00000064b034723c */ /* 0x084fe20000041834 */
[----:B------:R1:W-:Y:S02]  /*7e70*/  MUFU.EX2 R243, R2 ;  /* 0x0000000200f37308 */ /* 0x0003e40000000800 */
[----:B------:R-:W-:Y:S02]  /*7e80*/  IMAD.MOV.U32 R162, RZ, RZ, R56 ;  /* 0x000000ffffa27224 */ /* 0x000fe400078e0038 */
[C---:B------:R-:W-:Y:S02]  /*7e90*/  FMUL.FTZ R56, R3.reuse, R132 ;  /* 0x0000008403387220 */ /* 0x040fe40000410000 */
[----:B------:R-:W-:Y:S02]  /*7ea0*/  FMUL.FTZ R61, R3, R173 ;  /* 0x000000ad033d7220 */ /* 0x000fe40000410000 */
[C---:B------:R-:W-:Y:S03]  /*7eb0*/  FMUL.FTZ R62, R0.reuse, R174 ;  /* 0x000000ae003e7220 */ /* 0x040fe60000410000 */
[C---:B------:R-:W-:Y:S04]  /*7ec0*/  HMMA.16816.F32.BF16 R56, R180.reuse, R100, R56 ;  /* 0x00000064b438723c */ /* 0x040fe80000041838 */
[----:B------:R-:W-:Y:S02]  /*7ed0*/  FMUL.FTZ R63, R0, R175 ;  /* 0x000000af003f7220 */ /* 0x000fe40000410000 */
[----:B------:R-:W-:Y:S02]  /*7ee0*/  IMAD.MOV.U32 R122, RZ, RZ, R67 ;  /* 0x000000ffff7a7224 */ /* 0x000fe400078e0043 */
[----:B------:R-:W-:Y:S03]  /*7ef0*/  FMUL.FTZ R67, R141, R139 ;  /* 0x0000008b8d437220 */ /* 0x000fe60000410000 */
[-C--:B------:R-:W-:Y:S03]  /*7f00*/  HMMA.16816.F32.BF16 R60, R180, R102.reuse, R60 ;  /* 0x00000066b43c723c */ /* 0x080fe6000004183c */
[----:B-1----:R-:W-:Y:S02]  /*7f10*/  FFMA.FTZ R2, R191, c[0x0][0x2d0], -R150 ;  /* 0x0000b400bf027a23 */ /* 0x002fe40000010896 */
[----:B------:R-:W-:Y:S02]  /*7f20*/  IMAD.MOV.U32 R121, RZ, RZ, R66 ;  /* 0x000000ffff797224 */ /* 0x000fe400078e0042 */
[----:B------:R1:W-:Y:S01]  /*7f30*/  MUFU.EX2 R242, R2 ;  /* 0x0000000200f27308 */ /* 0x0003e20000000800 */
[----:B------:R-:W-:Y:S04]  /*7f40*/  FMUL.FTZ R66, R141, R138 ;  /* 0x0000008a8d427220 */ /* 0x000fe80000410000 */
[----:B------:R-:W-:Y:S02]  /*7f50*/  IMAD.MOV.U32 R194, RZ, RZ, R64 ;  /* 0x000000ffffc27224 */ /* 0x000fe400078e0040 */
[----:B------:R-:W-:Y:S02]  /*7f60*/  FMUL.FTZ R64, R140, R136 ;  /* 0x000000888c407220 */ /* 0x000fe40000410000 */
[----:B------:R-:W-:Y:S01]  /*7f70*/  LDSM.16.MT88.4 R136, [R210+0x1d00] ;  /* 0x001d0000d288783b */ /* 0x000fe20000004200 */
[C---:B------:R-:W-:Y:S02]  /*7f80*/  FMUL.FTZ R72, R3.reuse, R72 ;  /* 0x0000004803487220 */ /* 0x040fe40000410000 */
[C---:B------:R-:W-:Y:S02]  /*7f90*/  FMUL.FTZ R73, R3.reuse, R73 ;  /* 0x0000004903497220 */ /* 0x040fe40000410000 */
[C---:B------:R-:W-:Y:S03]  /*7fa0*/  HMMA.16816.F32.BF16 R64, R176.reuse, R102, R64 ;  /* 0x00000066b040723c */ /* 0x040fe60000041840 */
[----:B------:R-:W2:Y:S01]  /*7fb0*/  LDSM.16.MT88.4 R100, [R210+0x2100] ;  /* 0x00210000d264783b */ /* 0x000ea20000004200 */
[C---:B------:R-:W-:Y:S02]  /*7fc0*/  FMUL.FTZ R74, R0.reuse, R74 ;  /* 0x0000004a004a7220 */ /* 0x040fe40000410000 */
[----:B------:R-:W-:Y:S02]  /*7fd0*/  FMUL.FTZ R75, R0, R75 ;  /* 0x0000004b004b7220 */ /* 0x000fe40000410000 */
[-C--:B------:R-:W-:Y:S04]  /*7fe0*/  HMMA.16816.F32.BF16 R68, R176, R104.reuse, R68 ;  /* 0x00000068b044723c */ /* 0x080fe80000041844 */
[--C-:B-1----:R-:W-:Y:S02]  /*7ff0*/  FFMA.FTZ R2, R206, c[0x0][0x2d0], -R151.reuse ;  /* 0x0000b400ce027a23 */ /* 0x102fe40000010897 */
[C---:B------:R-:W-:Y:S02]  /*8000*/  FMUL.FTZ R76, R3.reuse, R76 ;  /* 0x0000004c034c7220 */ /* 0x040fe40000410000 */
[C---:B------:R-:W-:Y:S01]  /*8010*/  HMMA.16816.F32.BF16 R72, R180.reuse, R104, R72 ;  /* 0x00000068b448723c */ /* 0x040fe20000041848 */
[----:B------:R1:W-:Y:S03]  /*8020*/  MUFU.EX2 R241, R2 ;  /* 0x0000000200f17308 */ /* 0x0003e60000000800 */
[----:B------:R-:W-:Y:S02]  /*8030*/  FMUL.FTZ R77, R3, R77 ;  /* 0x0000004d034d7220 */ /* 0x000fe40000410000 */
[C---:B------:R-:W-:Y:S02]  /*8040*/  FMUL.FTZ R78, R0.reuse, R78 ;  /* 0x0000004e004e7220 */ /* 0x040fe40000410000 */
[C---:B------:R-:W-:Y:S04]  /*8050*/  FMUL.FTZ R79, R0.reuse, R79 ;  /* 0x0000004f004f7220 */ /* 0x040fe80000410000 */
[----:B------:R-:W-:Y:S02]  /*8060*/  FMUL.FTZ R83, R141, R83 ;  /* 0x000000538d537220 */ /* 0x000fe40000410000 */
[C---:B------:R-:W-:Y:S01]  /*8070*/  FMUL.FTZ R88, R3.reuse, R88 ;  /* 0x0000005803587220 */ /* 0x040fe20000410000 */
[-C--:B------:R-:W-:Y:S03]  /*8080*/  HMMA.16816.F32.BF16 R76, R180, R106.reuse, R76 ;  /* 0x0000006ab44c723c */ /* 0x080fe6000004184c */
[----:B------:R-:W-:Y:S02]  /*8090*/  FMUL.FTZ R89, R3, R89 ;  /* 0x0000005903597220 */ /* 0x000fe40000410000 */
[C---:B------:R-:W-:Y:S02]  /*80a0*/  FMUL.FTZ R90, R0.reuse, R90 ;  /* 0x0000005a005a7220 */ /* 0x040fe40000410000 */
[C---:B------:R-:W-:Y:S01]  /*80b0*/  FMUL.FTZ R91, R0.reuse, R91 ;  /* 0x0000005b005b7220 */ /* 0x040fe20000410000 */
[C---:B------:R-:W-:Y:S01]  /*80c0*/  HMMA.16816.F32.BF16 R80, R176.reuse, R106, R80 ;  /* 0x0000006ab050723c */ /* 0x040fe20000041850 */
[----:B------:R-:W4:Y:S03]  /*80d0*/  LDSM.16.MT88.4 R104, [R209+0x500] ;  /* 0x00050000d168783b */ /* 0x000f260000004200 */
[----:B-1----:R-:W-:Y:S02]  /*80e0*/  FFMA.FTZ R2, R205, c[0x0][0x2d0], -R151 ;  /* 0x0000b400cd027a23 */ /* 0x002fe40000010897 */
[C---:B------:R-:W-:Y:S02]  /*80f0*/  FMUL.FTZ R86, R141.reuse, R86 ;  /* 0x000000568d567220 */ /* 0x040fe40000410000 */
[----:B------:R1:W1:Y:S01]  /*8100*/  MUFU.EX2 R240, R2 ;  /* 0x0000000200f07308 */ /* 0x0002620000000800 */
[----:B------:R-:W-:Y:S03]  /*8110*/  FMUL.FTZ R87, R141, R87 ;  /* 0x000000578d577220 */ /* 0x000fe60000410000 */
[C---:B------:R-:W-:Y:S02]  /*8120*/  FMUL.FTZ R92, R3.reuse, R92 ;  /* 0x0000005c035c7220 */ /* 0x040fe40000410000 */
[----:B------:R-:W-:Y:S02]  /*8130*/  FMUL.FTZ R93, R3, R93 ;  /* 0x0000005d035d7220 */ /* 0x000fe40000410000 */
[-C--:B--2---:R-:W-:Y:S03]  /*8140*/  HMMA.16816.F32.BF16 R84, R176, R100.reuse, R84 ;  /* 0x00000064b054723c */ /* 0x084fe60000041854 */
[C---:B------:R-:W-:Y:S02]  /*8150*/  FMUL.FTZ R94, R0.reuse, R94 ;  /* 0x0000005e005e7220 */ /* 0x040fe40000410000 */
[----:B------:R-:W-:Y:S02]  /*8160*/  FMUL.FTZ R95, R0, R95 ;  /* 0x0000005f005f7220 */ /* 0x000fe40000410000 */
[C---:B------:R-:W-:Y:S01]  /*8170*/  FMUL.FTZ R98, R141.reuse, R98 ;  /* 0x000000628d627220 */ /* 0x040fe20000410000 */
[C---:B------:R-:W-:Y:S04]  /*8180*/  HMMA.16816.F32.BF16 R88, R180.reuse, R100, R88 ;  /* 0x00000064b458723c */ /* 0x040fe80000041858 */
[----:B------:R-:W-:Y:S02]  /*8190*/  FMUL.FTZ R99, R141, R99 ;  /* 0x000000638d637220 */ /* 0x000fe40000410000 */
[----:B------:R-:W-:Y:S01]  /*81a0*/  FFMA.FTZ R120, R120, c[0x0][0x2d0], -R149 ;  /* 0x0000b40078787a23 */ /* 0x000fe20000010895 */
[----:B---3--:R-:W-:Y:S01]  /*81b0*/  F2FP.BF16.PACK_AB R100, R248, R251 ;  /* 0x000000fbf864723e */ /* 0x008fe200000010ff */
[-C--:B------:R-:W-:Y:S01]  /*81c0*/  HMMA.16816.F32.BF16 R92, R180, R102.reuse, R92 ;  /* 0x00000066b45c723c */ /* 0x080fe2000004185c */
[----:B------:R-:W-:Y:S03]  /*81d0*/  LDSM.16.MT88.4 R180, [R209+0x2d00] ;  /* 0x002d0000d1b4783b */ /* 0x000fe60000004200 */
[--C-:B-1----:R-:W-:Y:S01]  /*81e0*/  FFMA.FTZ R2, R207, c[0x0][0x2d0], -R184.reuse ;  /* 0x0000b400cf027a23 */ /* 0x102fe200000108b8 */
[----:B----4-:R-:W-:Y:S02]  /*81f0*/  F2FP.BF16.PACK_AB R101, R246, R247 ;  /* 0x000000f7f665723e */ /* 0x010fe400000010ff */
[----:B------:R-:W-:Y:S01]  /*8200*/  F2FP.BF16.PACK_AB R108, R240, R241 ;  /* 0x000000f1f06c723e */ /* 0x000fe200000010ff */
[----:B------:R-:W-:Y:S01]  /*8210*/  HMMA.16816.F32.BF16 R96, R176, R102, R96 ;  /* 0x00000066b060723c */ /* 0x000fe20000041860 */
[----:B------:R1:W-:Y:S06]  /*8220*/  MUFU.EX2 R239, R2 ;  /* 0x0000000200ef7308 */ /* 0x0003ec0000000800 */
[----:B------:R-:W-:Y:S02]  /*8230*/  F2FP.BF16.PACK_AB R102, R244, R245 ;  /* 0x000000f5f466723e */ /* 0x000fe400000010ff */
[----:B------:R-:W-:Y:S07]  /*8240*/  F2FP.BF16.PACK_AB R103, R242, R243 ;  /* 0x000000f3f267723e */ /* 0x000fee00000010ff */
[-C--:B------:R-:W-:Y:S05]  /*8250*/  HMMA.16816.F32.BF16 R4, R100, R104.reuse, R4 ;  /* 0x000000686404723c */ /* 0x080fea0000041804 */
[--C-:B-1----:R-:W-:Y:S04]  /*8260*/  FFMA.FTZ R2, R227, c[0x0][0x2d0], -R184.reuse ;  /* 0x0000b400e3027a23 */ /* 0x102fe800000108b8 */
[----:B------:R1:W2:Y:S03]  /*8270*/  MUFU.EX2 R238, R2 ;  /* 0x0000000200ee7308 */ /* 0x0002a60000000800 */
[--C-:B-1----:R-:W-:Y:S01]  /*8280*/  FFMA.FTZ R2, R228, c[0x0][0x2d0], -R151.reuse ;  /* 0x0000b400e4027a23 */ /* 0x102fe20000010897 */
[----:B--2---:R-:W-:Y:S06]  /*8290*/  F2FP.BF16.PACK_AB R109, R238, R239 ;  /* 0x000000efee6d723e */ /* 0x004fec00000010ff */
[----:B------:R-:W-:Y:S10]  /*82a0*/  MUFU.EX2 R228, R120 ;  /* 0x0000007800e47308 */ /* 0x000ff40000000800 */
[----:B------:R1:W-:Y:S02]  /*82b0*/  MUFU.EX2 R237, R2 ;  /* 0x0000000200ed7308 */ /* 0x0003e40000000800 */
[----:B-1----:R-:W-:Y:S08]  /*82c0*/  FFMA.FTZ R2, R229, c[0x0][0x2d0], -R151 ;  /* 0x0000b400e5027a23 */ /* 0x002ff00000010897 */
[----:B------:R1:W2:Y:S02]  /*82d0*/  MUFU.EX2 R236, R2 ;  /* 0x0000000200ec7308 */ /* 0x0002a40000000800 */
[--C-:B-1----:R-:W-:Y:S01]  /*82e0*/  FFMA.FTZ R2, R230, c[0x0][0x2d0], -R184.reuse ;  /* 0x0000b400e6027a23 */ /* 0x102fe200000108b8 */
[----:B--2---:R-:W-:Y:S07]  /*82f0*/  F2FP.BF16.PACK_AB R110, R236, R237 ;  /* 0x000000edec6e723e */ /* 0x004fee00000010ff */
[----:B------:R1:W-:Y:S02]  /*8300*/  MUFU.EX2 R235, R2 ;  /* 0x0000000200eb7308 */ /* 0x0003e40000000800 */
[----:B-1----:R-:W-:Y:S08]  /*8310*/  FFMA.FTZ R2, R231, c[0x0][0x2d0], -R184 ;  /* 0x0000b400e7027a23 */ /* 0x002ff000000108b8 */
[----:B------:R1:W2:Y:S02]  /*8320*/  MUFU.EX2 R234, R2 ;  /* 0x0000000200ea7308 */ /* 0x0002a40000000800 */
[--C-:B-1----:R-:W-:Y:S01]  /*8330*/  FFMA.FTZ R2, R232, c[0x0][0x2d0], -R149.reuse ;  /* 0x0000b400e8027a23 */ /* 0x102fe20000010895 */
[----:B--2---:R-:W-:Y:S07]  /*8340*/  F2FP.BF16.PACK_AB R111, R234, R235 ;  /* 0x000000ebea6f723e */ /* 0x004fee00000010ff */
[----:B------:R1:W-:Y:S01]  /*8350*/  MUFU.EX2 R232, R2 ;  /* 0x0000000200e87308 */ /* 0x0003e20000000800 */
[C---:B------:R-:W-:Y:S08]  /*8360*/  HMMA.16816.F32.BF16 R8, R108.reuse, R104, R8 ;  /* 0x000000686c08723c */ /* 0x040ff00000041808 */
[-C--:B------:R-:W-:Y:S08]  /*8370*/  HMMA.16816.F32.BF16 R12, R108, R106.reuse, R12 ;  /* 0x0000006a6c0c723c */ /* 0x080ff0000004180c */
[C---:B------:R-:W-:Y:S01]  /*8380*/  HMMA.16816.F32.BF16 R16, R100.reuse, R106, R16 ;  /* 0x0000006a6410723c */ /* 0x040fe20000041810 */
[----:B------:R-:W2:Y:S03]  /*8390*/  LDSM.16.MT88.4 R104, [R210+0x1500] ;  /* 0x00150000d268783b */ /* 0x000ea60000004200 */
[----:B-1----:R-:W-:Y:S04]  /*83a0*/  FFMA.FTZ R2, R233, c[0x0][0x2d0], -R149 ;  /* 0x0000b400e9027a23 */ /* 0x002fe80000010895 */
[-C--:B------:R-:W-:Y:S01]  /*83b0*/  HMMA.16816.F32.BF16 R20, R100, R112.reuse, R20 ;  /* 0x000000706414723c */ /* 0x080fe20000041814 */
[----:B------:R1:W3:Y:S07]  /*83c0*/  MUFU.EX2 R233, R2 ;  /* 0x0000000200e97308 */ /* 0x0002ee0000000800 */
[C---:B------:R-:W-:Y:S08]  /*83d0*/  HMMA.16816.F32.BF16 R24, R108.reuse, R112, R24 ;  /* 0x000000706c18723c */ /* 0x040ff00000041818 */
[-C--:B------:R-:W-:Y:S08]  /*83e0*/  HMMA.16816.F32.BF16 R28, R108, R114.reuse, R28 ;  /* 0x000000726c1c723c */ /* 0x080ff0000004181c */
[C---:B------:R-:W-:Y:S01]  /*83f0*/  HMMA.16816.F32.BF16 R32, R100.reuse, R114, R32 ;  /* 0x000000726420723c */ /* 0x040fe20000041820 */
[----:B------:R-:W4:Y:S03]  /*8400*/  LDSM.16.MT88.4 R112, [R209+0x2500] ;  /* 0x00250000d170783b */ /* 0x000f260000004200 */
[--C-:B-1----:R-:W-:Y:S02]  /*8410*/  FFMA.FTZ R2, R249, c[0x0][0x2d0], -R150.reuse ;  /* 0x0000b400f9027a23 */ /* 0x102fe40000010896 */
[----:B------:R-:W-:Y:S02]  /*8420*/  IMAD.MOV.U32 R249, RZ, RZ, R155 ;  /* 0x000000fffff97224 */ /* 0x000fe400078e009b */
[-C--:B------:R-:W-:Y:S01]  /*8430*/  HMMA.16816.F32.BF16 R36, R100, R116.reuse, R36 ;  /* 0x000000746424723c */ /* 0x080fe20000041824 */
[----:B------:R1:W-:Y:S07]  /*8440*/  MUFU.EX2 R231, R2 ;  /* 0x0000000200e77308 */ /* 0x0003ee0000000800 */
[C---:B------:R-:W-:Y:S08]  /*8450*/  HMMA.16816.F32.BF16 R40, R108.reuse, R116, R40 ;  /* 0x000000746c28723c */ /* 0x040ff00000041828 */
[-C--:B------:R-:W-:Y:S08]  /*8460*/  HMMA.16816.F32.BF16 R44, R108, R118.reuse, R44 ;  /* 0x000000766c2c723c */ /* 0x080ff0000004182c */
[C---:B------:R-:W-:Y:S01]  /*8470*/  HMMA.16816.F32.BF16 R48, R100.reuse, R118, R48 ;  /* 0x000000766430723c */ /* 0x040fe20000041830 */
[----:B------:R-:W3:Y:S03]  /*8480*/  LDSM.16.MT88.4 R116, [R210+0x2500] ;  /* 0x00250000d274783b */ /* 0x000ee60000004200 */
[----:B-1----:R-:W-:Y:S02]  /*8490*/  FFMA.FTZ R2, R252, c[0x0][0x2d0], -R150 ;  /* 0x0000b400fc027a23 */ /* 0x002fe40000010896 */
[----:B------:R-:W-:Y:S02]  /*84a0*/  IMAD.MOV.U32 R252, RZ, RZ, R154 ;  /* 0x000000fffffc7224 */ /* 0x000fe400078e009a */
[-C--:B--2---:R-:W-:Y:S01]  /*84b0*/  HMMA.16816.F32.BF16 R52, R100, R104.reuse, R52 ;  /* 0x000000686434723c */ /* 0x084fe20000041834 */
[----:B------:R1:W2:Y:S07]  /*84c0*/  MUFU.EX2 R229, R2 ;  /* 0x0000000200e57308 */ /* 0x0002ae0000000800 */
[C---:B------:R-:W-:Y:S08]  /*84d0*/  HMMA.16816.F32.BF16 R56, R108.reuse, R104, R56 ;  /* 0x000000686c38723c */ /* 0x040ff00000041838 */
[-C--:B------:R-:W-:Y:S08]  /*84e0*/  HMMA.16816.F32.BF16 R60, R108, R106.reuse, R60 ;  /* 0x0000006a6c3c723c */ /* 0x080ff0000004183c */
[C---:B------:R-:W-:Y:S04]  /*84f0*/  HMMA.16816.F32.BF16 R64, R100.reuse, R106, R64 ;  /* 0x0000006a6440723c */ /* 0x040fe80000041840 */
[----:B-1----:R-:W-:Y:S02]  /*8500*/  FFMA.FTZ R2, R126, c[0x0][0x2d0], -R149 ;  /* 0x0000b4007e027a23 */ /* 0x002fe40000010895 */
[----:B------:R-:W-:Y:S02]  /*8510*/  IMAD.MOV.U32 R126, RZ, RZ, R125 ;  /* 0x000000ffff7e7224 */ /* 0x000fe400078e007d */
[-C--:B----4-:R-:W-:Y:S01]  /*8520*/  HMMA.16816.F32.BF16 R68, R100, R112.reuse, R68 ;  /* 0x000000706444723c */ /* 0x090fe20000041844 */
[----:B------:R1:W4:Y:S03]  /*8530*/  MUFU.EX2 R230, R2 ;  /* 0x0000000200e67308 */ /* 0x0003260000000800 */
[----:B------:R-:W-:Y:S01]  /*8540*/  MOV R127, R126 ;  /* 0x0000007e007f7202 */ /* 0x000fe20000000f00 */
[----:B------:R-:W-:Y:S01]  /*8550*/  IMAD.MOV.U32 R125, RZ, RZ, R124 ;  /* 0x000000ffff7d7224 */ /* 0x000fe200078e007c */
[----:B------:R-:W-:Y:S01]  /*8560*/  MOV R124, R195 ;  /* 0x000000c3007c7202 */ /* 0x000fe20000000f00 */
[----:B------:R-:W-:Y:S01]  /*8570*/  IMAD.MOV.U32 R195, RZ, RZ, R194 ;  /* 0x000000ffffc37224 */ /* 0x000fe200078e00c2 */
[C---:B------:R-:W-:Y:S04]  /*8580*/  HMMA.16816.F32.BF16 R72, R108.reuse, R112, R72 ;  /* 0x000000706c48723c */ /* 0x040fe80000041848 */
[----:B------:R-:W-:Y:S02]  /*8590*/  IMAD.MOV.U32 R126, RZ, RZ, R125 ;  /* 0x000000ffff7e7224 */ /* 0x000fe400078e007d */
[----:B------:R-:W-:Y:S01]  /*85a0*/  IMAD.MOV.U32 R194, RZ, RZ, R123 ;  /* 0x000000ffffc27224 */ /* 0x000fe200078e007b */
[----:B------:R-:W-:Y:S01]  /*85b0*/  MOV R123, R192 ;  /* 0x000000c0007b7202 */ /* 0x000fe20000000f00 */
[-C--:B------:R-:W-:Y:S04]  /*85c0*/  HMMA.16816.F32.BF16 R76, R108, R114.reuse, R76 ;  /* 0x000000726c4c723c */ /* 0x080fe8000004184c */
[----:B------:R-:W-:Y:S02]  /*85d0*/  IMAD.MOV.U32 R192, RZ, RZ, R165 ;  /* 0x000000ffffc07224 */ /* 0x000fe400078e00a5 */
[----:B------:R-:W-:Y:S02]  /*85e0*/  IMAD.MOV.U32 R165, RZ, RZ, R224 ;  /* 0x000000ffffa57224 */ /* 0x000fe400078e00e0 */
[C---:B------:R-:W-:Y:S01]  /*85f0*/  HMMA.16816.F32.BF16 R80, R100.reuse, R114, R80 ;  /* 0x000000726450723c */ /* 0x040fe20000041850 */
[----:B------:R-:W-:Y:S03]  /*8600*/  LDSM.16.MT88.4 R112, [R210+0x900] ;  /* 0x00090000d270783b */ /* 0x000fe60000004200 */
[----:B-1----:R-:W-:Y:S01]  /*8610*/  FFMA.FTZ R2, R250, c[0x0][0x2d0], -R150 ;  /* 0x0000b400fa027a23 */ /* 0x002fe20000010896 */
[----:B------:R-:W-:Y:S01]  /*8620*/  MOV R250, R153 ;  /* 0x0000009900fa7202 */ /* 0x000fe20000000f00 */
[----:B------:R-:W-:Y:S01]  /*8630*/  IMAD.MOV.U32 R125, RZ, RZ, R124 ;  /* 0x000000ffff7d7224 */ /* 0x000fe200078e007c */
[----:B------:R-:W-:Y:S01]  /*8640*/  MOV R124, R195 ;  /* 0x000000c3007c7202 */ /* 0x000fe20000000f00 */
[-C--:B---3--:R-:W-:Y:S01]  /*8650*/  HMMA.16816.F32.BF16 R84, R100, R116.reuse, R84 ;  /* 0x000000746454723c */ /* 0x088fe20000041854 */
[----:B------:R1:W-:Y:S01]  /*8660*/  MUFU.EX2 R227, R2 ;  /* 0x0000000200e37308 */ /* 0x0003e20000000800 */
[----:B------:R3:W5:Y:S02]  /*8670*/  LDL.LU R224, [R1+0x6c] ;  /* 0x00006c0001e07983 */ /* 0x0007640000300800 */
[----:B------:R-:W-:Y:S02]  /*8680*/  IMAD.MOV.U32 R195, RZ, RZ, R194 ;  /* 0x000000ffffc37224 */ /* 0x000fe400078e00c2 */
[----:B------:R-:W-:Y:S01]  /*8690*/  IMAD.MOV.U32 R194, RZ, RZ, R123 ;  /* 0x000000ffffc27224 */ /* 0x000fe200078e007b */
[----:B------:R-:W-:Y:S01]  /*86a0*/  MOV R123, R192 ;  /* 0x000000c0007b7202 */ /* 0x000fe20000000f00 */
[C---:B------:R-:W-:Y:S04]  /*86b0*/  HMMA.16816.F32.BF16 R88, R108.reuse, R116, R88 ;  /* 0x000000746c58723c */ /* 0x040fe80000041858 */
[----:B------:R-:W-:Y:S02]  /*86c0*/  IMAD.MOV.U32 R192, RZ, RZ, R165 ;  /* 0x000000ffffc07224 */ /* 0x000fe400078e00a5 */
[----:B------:R-:W-:Y:S02]  /*86d0*/  FFMA.FTZ R104, R125, c[0x0][0x2d0], -R151 ;  /* 0x0000b4007d687a23 */ /* 0x000fe40000010897 */
[-C--:B------:R-:W-:Y:S02]  /*86e0*/  HMMA.16816.F32.BF16 R92, R108, R118.reuse, R92 ;  /* 0x000000766c5c723c */ /* 0x080fe4000004185c */
[----:B------:R3:W-:Y:S02]  /*86f0*/  MUFU.EX2 R205, R104 ;  /* 0x0000006800cd7308 */ /* 0x0007e40000000800 */
[----:B------:R-:W-:Y:S02]  /*8700*/  IMAD.MOV.U32 R165, RZ, RZ, R213 ;  /* 0x000000ffffa57224 */ /* 0x000fe400078e00d5 */
[----:B------:R3:W5:Y:S02]  /*8710*/  LDL.LU R213, [R1+0x68] ;  /* 0x0000680001d57983 */ /* 0x0007640000300800 */
[----:B------:R-:W-:Y:S02]  /*8720*/  HMMA.16816.F32.BF16 R96, R100, R118, R96 ;  /* 0x000000766460723c */ /* 0x000fe40000041860 */
[----:B------:R-:W-:Y:S02]  /*8730*/  LDSM.16.MT88.4 R116, [R209+0x1900] ;  /* 0x00190000d174783b */ /* 0x000fe40000004200 */
[----:B-1----:R-:W-:Y:S03]  /*8740*/  FFMA.FTZ R2, R127, c[0x0][0x2d0], -R150 ;  /* 0x0000b4007f027a23 */ /* 0x002fe60000010896 */
[----:B------:R-:W-:Y:S01]  /*8750*/  F2FP.BF16.PACK_AB R100, R233, R232 ;  /* 0x000000e8e964723e */ /* 0x000fe200000010ff */
[----:B------:R1:W1:Y:S01]  /*8760*/  MUFU.EX2 R207, R2 ;  /* 0x0000000200cf7308 */ /* 0x0002620000000800 */
[----:B--2---:R-:W-:Y:S03]  /*8770*/  F2FP.BF16.PACK_AB R101, R229, R231 ;  /* 0x000000e7e565723e */ /* 0x004fe600000010ff */
[----:B----4-:R-:W-:Y:S01]  /*8780*/  F2FP.BF16.PACK_AB R102, R228, R230 ;  /* 0x000000e6e466723e */ /* 0x010fe200000010ff */
[----:B---3--:R-:W2:Y:S01]  /*8790*/  LDSM.16.MT88.4 R104, [R209+0x900] ;  /* 0x00090000d168783b */ /* 0x008ea20000004200 */
[----:B-1----:R-:W-:Y:S01]  /*87a0*/  FFMA.FTZ R2, R126, c[0x0][0x2d0], -R151 ;  /* 0x0000b4007e027a23 */ /* 0x002fe20000010897 */
[----:B------:R-:W-:Y:S03]  /*87b0*/  F2FP.BF16.PACK_AB R103, R207, R227 ;  /* 0x000000e3cf67723e */ /* 0x000fe600000010ff */
[----:B------:R1:W3:Y:S04]  /*87c0*/  MUFU.EX2 R206, R2 ;  /* 0x0000000200ce7308 */ /* 0x0002e80000000800 */
[-C--:B--2---:R-:W-:Y:S03]  /*87d0*/  HMMA.16816.F32.BF16 R4, R100, R104.reuse, R4 ;  /* 0x000000686404723c */ /* 0x084fe60000041804 */
[----:B-1----:R-:W-:Y:S01]  /*87e0*/  FFMA.FTZ R2, R124, c[0x0][0x2d0], -R184 ;  /* 0x0000b4007c027a23 */ /* 0x002fe200000108b8 */
[----:B------:R-:W-:Y:S01]  /*87f0*/  MOV R124, R195 ;  /* 0x000000c3007c7202 */ /* 0x000fe20000000f00 */
[----:B------:R-:W-:Y:S01]  /*8800*/  IMAD.MOV.U32 R195, RZ, RZ, R194 ;  /* 0x000000ffffc37224 */ /* 0x000fe200078e00c2 */
[----:B---3--:R-:W-:Y:S01]  /*8810*/  F2FP.BF16.PACK_AB R108, R205, R206 ;  /* 0x000000cecd6c723e */ /* 0x008fe200000010ff */
[----:B------:R-:W-:Y:S01]  /*8820*/  IMAD.MOV.U32 R194, RZ, RZ, R123 ;  /* 0x000000ffffc27224 */ /* 0x000fe200078e007b */
[----:B------:R-:W-:Y:S01]  /*8830*/  MOV R123, R192 ;  /* 0x000000c0007b7202 */ /* 0x000fe20000000f00 */
[----:B------:R-:W-:Y:S03]  /*8840*/  IMAD.MOV.U32 R192, RZ, RZ, R193 ;  /* 0x000000ffffc07224 */ /* 0x000fe600078e00c1 */
[----:B------:R-:W-:Y:S01]  /*8850*/  IMAD.MOV.U32 R193, RZ, RZ, R159 ;  /* 0x000000ffffc17224 */ /* 0x000fe200078e009f */
[----:B------:R-:W-:Y:S01]  /*8860*/  MOV R159, R157 ;  /* 0x0000009d009f7202 */ /* 0x000fe20000000f00 */
[----:B------:R-:W-:Y:S02]  /*8870*/  IMAD.MOV.U32 R157, RZ, RZ, R197 ;  /* 0x000000ffff9d7224 */ /* 0x000fe400078e00c5 */
[----:B------:R-:W-:Y:S02]  /*8880*/  IMAD.MOV.U32 R197, RZ, RZ, R203 ;  /* 0x000000ffffc57224 */ /* 0x000fe400078e00cb */
[----:B------:R1:W-:Y:S02]  /*8890*/  MUFU.EX2 R203, R2 ;  /* 0x0000000200cb7308 */ /* 0x0003e40000000800 */
[----:B-1----:R-:W-:Y:S01]  /*88a0*/  FFMA.FTZ R2, R200, c[0x0][0x2d0], -R184 ;  /* 0x0000b400c8027a23 */ /* 0x002fe200000108b8 */
[----:B------:R-:W-:Y:S07]  /*88b0*/  MOV R200, R201 ;  /* 0x000000c900c87202 */ /* 0x000fee0000000f00 */
[----:B------:R1:W2:Y:S02]  /*88c0*/  MUFU.EX2 R201, R2 ;  /* 0x0000000200c97308 */ /* 0x0002a40000000800 */
[----:B-1----:R-:W-:Y:S01]  /*88d0*/  FFMA.FTZ R2, R124, c[0x0][0x2d0], -R151 ;  /* 0x0000b4007c027a23 */ /* 0x002fe20000010897 */
[----:B--2---:R-:W-:Y:S01]  /*88e0*/  F2FP.BF16.PACK_AB R109, R201, R203 ;  /* 0x000000cbc96d723e */ /* 0x004fe200000010ff */
[----:B------:R-:W-:Y:S02]  /*88f0*/  IMAD.MOV.U32 R124, RZ, RZ, R195 ;  /* 0x000000ffff7c7224 */ /* 0x000fe400078e00c3 */
[----:B------:R-:W-:Y:S01]  /*8900*/  IMAD.MOV.U32 R195, RZ, RZ, R194 ;  /* 0x000000ffffc37224 */ /* 0x000fe200078e00c2 */
[----:B------:R-:W-:Y:S01]  /*8910*/  MOV R194, R123 ;  /* 0x0000007b00c27202 */ /* 0x000fe20000000f00 */
[----:B------:R-:W-:Y:S02]  /*8920*/  IMAD.MOV.U32 R123, RZ, RZ, R192 ;  /* 0x000000ffff7b7224 */ /* 0x000fe400078e00c0 */
[----:B------:R-:W-:Y:S01]  /*8930*/  IMAD.MOV.U32 R192, RZ, RZ, R163 ;  /* 0x000000ffffc07224 */ /* 0x000fe200078e00a3 */
[----:B------:R-:W-:Y:S02]  /*8940*/  MOV R163, R202 ;  /* 0x000000ca00a37202 */ /* 0x000fe40000000f00 */
[----:B------:R1:W-:Y:S02]  /*8950*/  MUFU.EX2 R202, R2 ;  /* 0x0000000200ca7308 */ /* 0x0003e40000000800 */
[----:B-1----:R-:W-:Y:S08]  /*8960*/  FFMA.FTZ R2, R200, c[0x0][0x2d0], -R151 ;  /* 0x0000b400c8027a23 */ /* 0x002ff00000010897 */
[----:B------:R1:W2:Y:S02]  /*8970*/  MUFU.EX2 R200, R2 ;  /* 0x0000000200c87308 */ /* 0x0002a40000000800 */
[--C-:B-1----:R-:W-:Y:S01]  /*8980*/  FFMA.FTZ R2, R199, c[0x0][0x2d0], -R184.reuse ;  /* 0x0000b400c7027a23 */ /* 0x102fe200000108b8 */
[----:B--2---:R-:W-:Y:S07]  /*8990*/  F2FP.BF16.PACK_AB R110, R200, R202 ;  /* 0x000000cac86e723e */ /* 0x004fee00000010ff */
[----:B------:R1:W-:Y:S02]  /*89a0*/  MUFU.EX2 R199, R2 ;  /* 0x0000000200c77308 */ /* 0x0003e40000000800 */
[----:B-1----:R-:W-:Y:S02]  /*89b0*/  FFMA.FTZ R2, R124, c[0x0][0x2d0], -R184 ;  /* 0x0000b4007c027a23 */ /* 0x002fe400000108b8 */
[----:B------:R-:W-:Y:S02]  /*89c0*/  IMAD.MOV.U32 R124, RZ, RZ, R194 ;  /* 0x000000ffff7c7224 */ /* 0x000fe400078e00c2 */
[----:B------:R-:W-:Y:S01]  /*89d0*/  IMAD.MOV.U32 R194, RZ, RZ, R122 ;  /* 0x000000ffffc27224 */ /* 0x000fe200078e007a */
[----:B------:R-:W-:Y:S01]  /*89e0*/  MOV R122, R121 ;  /* 0x00000079007a7202 */ /* 0x000fe20000000f00 */
[----:B------:R-:W-:Y:S02]  /*89f0*/  IMAD.MOV.U32 R121, RZ, RZ, R162 ;  /* 0x000000ffff797224 */ /* 0x000fe400078e00a2 */
[----:B------:R-:W-:Y:S02]  /*8a00*/  IMAD.MOV.U32 R162, RZ, RZ, R198 ;  /* 0x000000ffffa27224 */ /* 0x000fe400078e00c6 */
[----:B------:R-:W1:Y:S02]  /*8a10*/  MUFU.EX2 R198, R2 ;  /* 0x0000000200c67308 */ /* 0x000e640000000800 */
[----:B-1----:R-:W-:Y:S01]  /*8a20*/  F2FP.BF16.PACK_AB R111, R198, R199 ;  /* 0x000000c7c66f723e */ /* 0x002fe200000010ff */
[----:B------:R-:W-:Y:S01]  /*8a30*/  FFMA.FTZ R2, R123, c[0x0][0x2d0], -R149 ;  /* 0x0000b4007b027a23 */ /* 0x000fe20000010895 */
[----:B------:R-:W-:Y:S01]  /*8a40*/  MOV R123, R193 ;  /* 0x000000c1007b7202 */ /* 0x000fe20000000f00 */
[----:B------:R-:W-:Y:S02]  /*8a50*/  IMAD.MOV.U32 R193, RZ, RZ, R159 ;  /* 0x000000ffffc17224 */ /* 0x000fe400078e009f */
[----:B------:R-:W-:Y:S02]  /*8a60*/  IMAD.MOV.U32 R159, RZ, RZ, R197 ;  /* 0x000000ffff9f7224 */ /* 0x000fe400078e00c5 */
[C---:B------:R-:W-:Y:S01]  /*8a70*/  HMMA.16816.F32.BF16 R8, R108.reuse, R104, R8 ;  /* 0x000000686c08723c */ /* 0x040fe20000041808 */
[----:B------:R1:W-:Y:S07]  /*8a80*/  MUFU.EX2 R197, R2 ;  /* 0x0000000200c57308 */ /* 0x0003ee0000000800 */
[-C--:B------:R-:W-:Y:S08]  /*8a90*/  HMMA.16816.F32.BF16 R12, R108, R106.reuse, R12 ;  /* 0x0000006a6c0c723c */ /* 0x080ff0000004180c */
[C---:B------:R-:W-:Y:S01]  /*8aa0*/  HMMA.16816.F32.BF16 R16, R100.reuse, R106, R16 ;  /* 0x0000006a6410723c */ /* 0x040fe20000041810 */
[----:B------:R-:W2:Y:S07]  /*8ab0*/  LDSM.16.MT88.4 R104, [R210+0x1900] ;  /* 0x00190000d268783b */ /* 0x000eae0000004200 */
[-C--:B------:R-:W-:Y:S04]  /*8ac0*/  HMMA.16816.F32.BF16 R20, R100, R112.reuse, R20 ;  /* 0x000000706414723c */ /* 0x080fe80000041814 */
[----:B-1----:R-:W-:Y:S01]  /*8ad0*/  FFMA.FTZ R2, R194, c[0x0][0x2d0], -R149 ;  /* 0x0000b400c2027a23 */ /* 0x002fe20000010895 */
[----:B------:R-:W-:Y:S01]  /*8ae0*/  MOV R194, R122 ;  /* 0x0000007a00c27202 */ /* 0x000fe20000000f00 */
[----:B------:R-:W-:Y:S02]  /*8af0*/  IMAD.MOV.U32 R122, RZ, RZ, R121 ;  /* 0x000000ffff7a7224 */ /* 0x000fe400078e0079 */
[C---:B------:R-:W-:Y:S04]  /*8b00*/  HMMA.16816.F32.BF16 R24, R108.reuse, R112, R24 ;  /* 0x000000706c18723c */ /* 0x040fe80000041818 */
[----:B------:R-:W-:Y:S01]  /*8b10*/  IMAD.MOV.U32 R121, RZ, RZ, R192 ;  /* 0x000000ffff797224 */ /* 0x000fe200078e00c0 */
[----:B------:R-:W-:Y:S01]  /*8b20*/  MOV R192, R167 ;  /* 0x000000a700c07202 */ /* 0x000fe20000000f00 */
[----:B------:R-:W-:Y:S02]  /*8b30*/  IMAD.MOV.U32 R167, RZ, RZ, R166 ;  /* 0x000000ffffa77224 */ /* 0x000fe400078e00a6 */
[-C--:B------:R-:W-:Y:S04]  /*8b40*/  HMMA.16816.F32.BF16 R28, R108, R114.reuse, R28 ;  /* 0x000000726c1c723c */ /* 0x080fe8000004181c */
[----:B------:R-:W-:Y:S01]  /*8b50*/  IMAD.MOV.U32 R166, RZ, RZ, R165 ;  /* 0x000000ffffa67224 */ /* 0x000fe200078e00a5 */
[----:B------:R-:W-:Y:S01]  /*8b60*/  MOV R165, R164 ;  /* 0x000000a400a57202 */ /* 0x000fe20000000f00 */
[----:B------:R-:W-:Y:S02]  /*8b70*/  IMAD.MOV.U32 R164, RZ, RZ, R196 ;  /* 0x000000ffffa47224 */ /* 0x000fe400078e00c4 */
[C---:B------:R-:W-:Y:S01]  /*8b80*/  HMMA.16816.F32.BF16 R32, R100.reuse, R114, R32 ;  /* 0x000000726420723c */ /* 0x040fe20000041820 */
[----:B------:R-:W1:Y:S01]  /*8b90*/  LDSM.16.MT88.4 R112, [R209+0x2900] ;  /* 0x00290000d170783b */ /* 0x000e620000004200 */
[----:B------:R3:W-:Y:S06]  /*8ba0*/  MUFU.EX2 R196, R2 ;  /* 0x0000000200c47308 */ /* 0x0007ec0000000800 */
[-C--:B------:R-:W-:Y:S08]  /*8bb0*/  HMMA.16816.F32.BF16 R36, R100, R116.reuse, R36 ;  /* 0x000000746424723c */ /* 0x080ff00000041824 */
[C---:B------:R-:W-:Y:S08]  /*8bc0*/  HMMA.16816.F32.BF16 R40, R108.reuse, R116, R40 ;  /* 0x000000746c28723c */ /* 0x040ff00000041828 */
[-C--:B------:R-:W-:Y:S04]  /*8bd0*/  HMMA.16816.F32.BF16 R44, R108, R118.reuse, R44 ;  /* 0x000000766c2c723c */ /* 0x080fe8000004182c */
[--C-:B---3--:R-:W-:Y:S02]  /*8be0*/  FFMA.FTZ R2, R124, c[0x0][0x2d0], -R150.reuse ;  /* 0x0000b4007c027a23 */ /* 0x108fe40000010896 */
[----:B------:R-:W-:Y:S02]  /*8bf0*/  IMAD.MOV.U32 R124, RZ, RZ, R195 ;  /* 0x000000ffff7c7224 */ /* 0x000fe400078e00c3 */
[C---:B------:R-:W-:Y:S01]  /*8c00*/  HMMA.16816.F32.BF16 R48, R100.reuse, R118, R48 ;  /* 0x000000766430723c */ /* 0x040fe20000041830 */
[----:B------:R-:W3:Y:S01]  /*8c10*/  LDSM.16.MT88.4 R116, [R210+0x2900] ;  /* 0x00290000d274783b */ /* 0x000ee20000004200 */
[----:B------:R4:W-:Y:S06]  /*8c20*/  MUFU.EX2 R195, R2 ;  /* 0x0000000200c37308 */ /* 0x0009ec0000000800 */
[-C--:B--2---:R-:W-:Y:S08]  /*8c30*/  HMMA.16816.F32.BF16 R52, R100, R104.reuse, R52 ;  /* 0x000000686434723c */ /* 0x084ff00000041834 */
[C---:B------:R-:W-:Y:S08]  /*8c40*/  HMMA.16816.F32.BF16 R56, R108.reuse, R104, R56 ;  /* 0x000000686c38723c */ /* 0x040ff00000041838 */
[-C--:B------:R-:W-:Y:S04]  /*8c50*/  HMMA.16816.F32.BF16 R60, R108, R106.reuse, R60 ;  /* 0x0000006a6c3c723c */ /* 0x080fe8000004183c */
[----:B----4-:R-:W-:Y:S01]  /*8c60*/  FFMA.FTZ R2, R123, c[0x0][0x2d0], -R150 ;  /* 0x0000b4007b027a23 */ /* 0x010fe20000010896 */
[----:B------:R-:W-:Y:S03]  /*8c70*/  MOV R123, R193 ;  /* 0x000000c1007b7202 */ /* 0x000fe60000000f00 */
[C---:B------:R-:W-:Y:S01]  /*8c80*/  HMMA.16816.F32.BF16 R64, R100.reuse, R106, R64 ;  /* 0x0000006a6440723c */ /* 0x040fe20000041840 */
[----:B------:R-:W2:Y:S01]  /*8c90*/  LDL.LU R107, [R1] ;  /* 0x00000000016b7983 */ /* 0x000ea20000300800 */
[----:B------:R4:W3:Y:S03]  /*8ca0*/  MUFU.EX2 R193, R2 ;  /* 0x0000000200c17308 */ /* 0x0008e60000000800 */
[----:B------:R-:W2:Y:S03]  /*8cb0*/  LDL.LU R106, [R1+0x4] ;  /* 0x00000400016a7983 */ /* 0x000ea60000300800 */
[-C--:B-1----:R-:W-:Y:S01]  /*8cc0*/  HMMA.16816.F32.BF16 R68, R100, R112.reuse, R68 ;  /* 0x000000706444723c */ /* 0x082fe20000041844 */
[----:B------:R-:W2:Y:S04]  /*8cd0*/  LDL.LU R105, [R1+0x8] ;  /* 0x0000080001697983 */ /* 0x000ea80000300800 */
[----:B------:R-:W2:Y:S03]  /*8ce0*/  LDL.LU R104, [R1+0xc] ;  /* 0x00000c0001687983 */ /* 0x000ea60000300800 */
[C---:B------:R-:W-:Y:S08]  /*8cf0*/  HMMA.16816.F32.BF16 R72, R108.reuse, R112, R72 ;  /* 0x000000706c48723c */ /* 0x040ff00000041848 */
[-C--:B------:R-:W-:Y:S04]  /*8d00*/  HMMA.16816.F32.BF16 R76, R108, R114.reuse, R76 ;  /* 0x000000726c4c723c */ /* 0x080fe8000004184c */
[--C-:B----4-:R-:W-:Y:S02]  /*8d10*/  FFMA.FTZ R2, R194, c[0x0][0x2d0], -R149.reuse ;  /* 0x0000b400c2027a23 */ /* 0x110fe40000010895 */
[----:B------:R-:W-:Y:S02]  /*8d20*/  FFMA.FTZ R149, R121, c[0x0][0x2d0], -R149 ;  /* 0x0000b40079957a23 */ /* 0x000fe40000010895 */
[C---:B------:R-:W-:Y:S01]  /*8d30*/  HMMA.16816.F32.BF16 R80, R100.reuse, R114, R80 ;  /* 0x000000726450723c */ /* 0x040fe20000041850 */
[----:B------:R1:W-:Y:S01]  /*8d40*/  MUFU.EX2 R194, R2 ;  /* 0x0000000200c27308 */ /* 0x0003e20000000800 */
[----:B------:R-:W-:Y:S02]  /*8d50*/  LDSM.16.MT88.4 R112, [R210+0xd00] ;  /* 0x000d0000d270783b */ /* 0x000fe40000004200 */
[----:B------:R-:W-:Y:S04]  /*8d60*/  IMAD.MOV.U32 R121, RZ, RZ, R192 ;  /* 0x000000ffff797224 */ /* 0x000fe800078e00c0 */
[-C--:B---3--:R-:W-:Y:S03]  /*8d70*/  HMMA.16816.F32.BF16 R84, R100, R116.reuse, R84 ;  /* 0x000000746454723c */ /* 0x088fe60000041854 */
[----:B------:R3:W4:Y:S05]  /*8d80*/  MUFU.EX2 R192, R149 ;  /* 0x0000009500c07308 */ /* 0x00072a0000000800 */
[C---:B------:R-:W-:Y:S08]  /*8d90*/  HMMA.16816.F32.BF16 R88, R108.reuse, R116, R88 ;  /* 0x000000746c58723c */ /* 0x040ff00000041858 */
[-C--:B------:R-:W-:Y:S04]  /*8da0*/  HMMA.16816.F32.BF16 R92, R108, R118.reuse, R92 ;  /* 0x000000766c5c723c */ /* 0x080fe8000004185c */
[--C-:B-1----:R-:W-:Y:S02]  /*8db0*/  FFMA.FTZ R2, R124, c[0x0][0x2d0], -R150.reuse ;  /* 0x0000b4007c027a23 */ /* 0x102fe40000010896 */
[----:B------:R-:W-:Y:S02]  /*8dc0*/  FFMA.FTZ R150, R123, c[0x0][0x2d0], -R150 ;  /* 0x0000b4007b967a23 */ /* 0x000fe40000010896 */
[----:B------:R-:W-:Y:S01]  /*8dd0*/  HMMA.16816.F32.BF16 R96, R100, R118, R96 ;  /* 0x000000766460723c */ /* 0x000fe20000041860 */
[----:B------:R1:W-:Y:S03]  /*8de0*/  MUFU.EX2 R191, R2 ;  /* 0x0000000200bf7308 */ /* 0x0003e60000000800 */
[----:B------:R-:W-:Y:S01]  /*8df0*/  IMAD.MOV.U32 R123, RZ, RZ, R163 ;  /* 0x000000ffff7b7224 */ /* 0x000fe200078e00a3 */
[----:B------:R-:W-:Y:S01]  /*8e00*/  MOV R163, R162 ;  /* 0x000000a200a37202 */ /* 0x000fe20000000f00 */
[----:B------:R-:W-:Y:S01]  /*8e10*/  IMAD.MOV.U32 R162, RZ, RZ, R186 ;  /* 0x000000ffffa27224 */ /* 0x000fe200078e00ba */
[----:B---3--:R-:W-:Y:S01]  /*8e20*/  F2FP.BF16.PACK_AB R149, R193, R195 ;  /* 0x000000c3c195723e */ /* 0x008fe200000010ff */
[----:B------:R-:W-:Y:S03]  /*8e30*/  IMAD.MOV.U32 R124, RZ, RZ, R166 ;  /* 0x000000ffff7c7224 */ /* 0x000fe600078e00a6 */
[----:B------:R4:W-:Y:S01]  /*8e40*/  MUFU.EX2 R190, R150 ;  /* 0x0000009600be7308 */ /* 0x0009e20000000800 */
[--C-:B-1----:R-:W-:Y:S02]  /*8e50*/  FFMA.FTZ R2, R122, c[0x0][0x2d0], -R151.reuse ;  /* 0x0000b4007a027a23 */ /* 0x102fe40000010897 */
[----:B------:R-:W-:Y:S07]  /*8e60*/  IMAD.MOV.U32 R122, RZ, RZ, R164 ;  /* 0x000000ffff7a7224 */ /* 0x000fee00078e00a4 */
[----:B------:R1:W-:Y:S01]  /*8e70*/  MUFU.EX2 R188, R2 ;  /* 0x0000000200bc7308 */ /* 0x0003e20000000800 */
[----:B----4-:R-:W-:Y:S01]  /*8e80*/  F2FP.BF16.PACK_AB R150, R192, R194 ;  /* 0x000000c2c096723e */ /* 0x010fe200000010ff */
[--C-:B-1----:R-:W-:Y:S01]  /*8e90*/  FFMA.FTZ R2, R121, c[0x0][0x2d0], -R151.reuse ;  /* 0x0000b40079027a23 */ /* 0x102fe20000010897 */
[----:B------:R-:W-:Y:S07]  /*8ea0*/  MOV R121, R165 ;  /* 0x000000a500797202 */ /* 0x000fee0000000f00 */
[----:B------:R1:W3:Y:S02]  /*8eb0*/  MUFU.EX2 R189, R2 ;  /* 0x0000000200bd7308 */ /* 0x0002e40000000800 */
[--C-:B-1----:R-:W-:Y:S01]  /*8ec0*/  FFMA.FTZ R2, R167, c[0x0][0x2d0], -R184.reuse ;  /* 0x0000b400a7027a23 */ /* 0x102fe200000108b8 */
[----:B---3--:R-:W-:Y:S01]  /*8ed0*/  F2FP.BF16.PACK_AB R176, R189, R188 ;  /* 0x000000bcbdb0723e */ /* 0x008fe200000010ff */
[----:B------:R-:W1:Y:S06]  /*8ee0*/  LDSM.16.MT88.4 R164, [R209+0xd00] ;  /* 0x000d0000d1a4783b */ /* 0x000e6c0000004200 */
[----:B------:R3:W-:Y:S02]  /*8ef0*/  MUFU.EX2 R186, R2 ;  /* 0x0000000200ba7308 */ /* 0x0007e40000000800 */
[----:B---3--:R-:W-:Y:S08]  /*8f00*/  FFMA.FTZ R2, R187, c[0x0][0x2d0], -R184 ;  /* 0x0000b400bb027a23 */ /* 0x008ff000000108b8 */
[----:B------:R3:W4:Y:S02]  /*8f10*/  MUFU.EX2 R187, R2 ;  /* 0x0000000200bb7308 */ /* 0x0007240000000800 */
[--C-:B---3--:R-:W-:Y:S01]  /*8f20*/  FFMA.FTZ R2, R185, c[0x0][0x2d0], -R151.reuse ;  /* 0x0000b400b9027a23 */ /* 0x108fe20000010897 */
[----:B----4-:R-:W-:Y:S01]  /*8f30*/  F2FP.BF16.PACK_AB R177, R187, R186 ;  /* 0x000000babbb1723e */ /* 0x010fe200000010ff */
[----:B------:R-:W-:Y:S06]  /*8f40*/  FFMA.FTZ R151, R159, c[0x0][0x2d0], -R151 ;  /* 0x0000b4009f977a23 */ /* 0x000fec0000010897 */
[----:B------:R3:W-:Y:S01]  /*8f50*/  MUFU.EX2 R185, R2 ;  /* 0x0000000200b97308 */ /* 0x0007e20000000800 */
[----:B------:R-:W-:Y:S01]  /*8f60*/  IMAD.MOV.U32 R159, RZ, RZ, R158 ;  /* 0x000000ffff9f7224 */ /* 0x000fe200078e009e */
[----:B------:R-:W-:Y:S08]  /*8f70*/  MOV R158, R147 ;  /* 0x00000093009e7202 */ /* 0x000ff00000000f00 */
[----:B------:R4:W1:Y:S01]  /*8f80*/  MUFU.EX2 R147, R151 ;  /* 0x0000009700937308 */ /* 0x0008620000000800 */
[--C-:B---3--:R-:W-:Y:S02]  /*8f90*/  FFMA.FTZ R2, R124, c[0x0][0x2d0], -R184.reuse ;  /* 0x0000b4007c027a23 */ /* 0x108fe400000108b8 */
[----:B------:R-:W-:Y:S01]  /*8fa0*/  FFMA.FTZ R184, R148, c[0x0][0x2d0], -R184 ;  /* 0x0000b40094b87a23 */ /* 0x000fe200000108b8 */
[----:B------:R-:W-:Y:S01]  /*8fb0*/  F2FP.BF16.PACK_AB R148, R196, R197 ;  /* 0x000000c5c494723e */ /* 0x000fe200000010ff */
[----:B------:R-:W-:Y:S02]  /*8fc0*/  IMAD.MOV.U32 R124, RZ, RZ, R163 ;  /* 0x000000ffff7c7224 */ /* 0x000fe400078e00a3 */
[----:B------:R-:W-:Y:S01]  /*8fd0*/  IMAD.MOV.U32 R163, RZ, RZ, R162 ;  /* 0x000000ffffa37224 */ /* 0x000fe200078e00a2 */
[----:B------:R-:W-:Y:S02]  /*8fe0*/  MOV R162, R146 ;  /* 0x0000009200a27202 */ /* 0x000fe40000000f00 */
[----:B------:R-:W-:Y:S01]  /*8ff0*/  MUFU.EX2 R184, R184 ;  /* 0x000000b800b87308 */ /* 0x000fe20000000800 */
[----:B----4-:R-:W-:Y:S02]  /*9000*/  F2FP.BF16.PACK_AB R151, R190, R191 ;  /* 0x000000bfbe97723e */ /* 0x010fe400000010ff */
[----:B-1----:R-:W-:Y:S07]  /*9010*/  F2FP.BF16.PACK_AB R178, R147, R185 ;  /* 0x000000b993b2723e */ /* 0x002fee00000010ff */
[----:B------:R-:W1:Y:S02]  /*9020*/  MUFU.EX2 R146, R2 ;  /* 0x0000000200927308 */ /* 0x000e640000000800 */
[----:B-1----:R-:W-:Y:S01]  /*9030*/  F2FP.BF16.PACK_AB R179, R184, R146 ;  /* 0x00000092b8b3723e */ /* 0x002fe200000010ff */
[----:B--2---:R-:W-:Y:S02]  /*9040*/  FFMA.FTZ R140, R140, R107, R159 ;  /* 0x0000006b8c8c7223 */ /* 0x004fe4000001009f */
[----:B------:R-:W-:Y:S02]  /*9050*/  FFMA.FTZ R141, R141, R106, R158 ;  /* 0x0000006a8d8d7223 */ /* 0x000fe4000001009e */
[----:B------:R-:W-:Y:S02]  /*9060*/  FFMA.FTZ R2, R3, R105, R157 ;  /* 0x0000006903027223 */ /* 0x000fe4000001009d */
[----:B------:R-:W-:Y:S02]  /*9070*/  IMAD.MOV.U32 R3, RZ, RZ, R152 ;  /* 0x000000ffff037224 */ /* 0x000fe400078e0098 */
[-C--:B------:R-:W-:Y:S01]  /*9080*/  HMMA.16816.F32.BF16 R152, R148, R164.reuse, R4 ;  /* 0x000000a49498723c */ /* 0x080fe20000041804 */
[----:B------:R-:W1:Y:S04]  /*9090*/  LDSM.16.MT88.4 R4, [R210+0x2d00] ;  /* 0x002d0000d204783b */ /* 0x000e680000004200 */
[----:B------:R-:W-:Y:S02]  /*90a0*/  FFMA.FTZ R0, R0, R104, R156 ;  /* 0x0000006800007223 */ /* 0x000fe4000001009c */
[----:B------:R-:W-:Y:S01]  /*90b0*/  FADD.FTZ R3, R3, R141 ;  /* 0x0000008d03037221 */ /* 0x000fe20000010000 */
[C---:B------:R-:W-:Y:S04]  /*90c0*/  HMMA.16816.F32.BF16 R156, R176.reuse, R164, R8 ;  /* 0x000000a4b09c723c */ /* 0x040fe80000041808 */
[----:B------:R-:W-:Y:S03]  /*90d0*/  MOV R141, R144 ;  /* 0x00000090008d7202 */ /* 0x000fe60000000f00 */
[----:B------:R-:W-:Y:S01]  /*90e0*/  IMAD.MOV.U32 R8, RZ, RZ, R163 ;  /* 0x000000ffff087224 */ /* 0x000fe200078e00a3 */
[----:B------:R-:W-:Y:S01]  /*90f0*/  MOV R11, R162 ;  /* 0x000000a2000b7202 */ /* 0x000fe20000000f00 */
[----:B------:R-:W-:Y:S03]  /*9100*/  IMAD.MOV.U32 R10, RZ, RZ, R161 ;  /* 0x000000ffff0a7224 */ /* 0x000fe600078e00a1 */
[----:B------:R-:W-:Y:S02]  /*9110*/  IMAD.MOV.U32 R9, RZ, RZ, R160 ;  /* 0x000000ffff097224 */ /* 0x000fe400078e00a0 */
[-C--:B------:R-:W-:Y:S03]  /*9120*/  HMMA.16816.F32.BF16 R160, R176, R166.reuse, R12 ;  /* 0x000000a6b0a0723c */ /* 0x080fe6000004180c */
[----:B------:R-:W-:Y:S02]  /*9130*/  FADD.FTZ R10, R10, R3 ;  /* 0x000000030a0a7221 */ /* 0x000fe40000010000 */
[----:B------:R-:W-:Y:S02]  /*9140*/  FADD.FTZ R8, R8, R140 ;  /* 0x0000008c08087221 */ /* 0x000fe40000010000 */
[----:B------:R-:W-:Y:S01]  /*9150*/  IMAD.MOV.U32 R15, RZ, RZ, R121 ;  /* 0x000000ffff0f7224 */ /* 0x000fe200078e0079 */
[C---:B------:R-:W-:Y:S01]  /*9160*/  HMMA.16816.F32.BF16 R164, R148.reuse, R166, R16 ;  /* 0x000000a694a4723c */ /* 0x040fe20000041810 */
[----:B------:R-:W2:Y:S03]  /*9170*/  LDL R19, [R1+0x50] ;  /* 0x0000500001137983 */ /* 0x000ea60000100800 */
[----:B------:R-:W-:Y:S01]  /*9180*/  FADD.FTZ R11, R11, R8 ;  /* 0x000000080b0b7221 */ /* 0x000fe20000010000 */
[----:B------:R-:W-:Y:S01]  /*9190*/  MOV R14, R122 ;  /* 0x0000007a000e7202 */ /* 0x000fe20000000f00 */
[----:B------:R-:W-:Y:S01]  /*91a0*/  IMAD.MOV.U32 R13, RZ, RZ, R123 ;  /* 0x000000ffff0d7224 */ /* 0x000fe200078e007b */
[----:B------:R-:W-:Y:S01]  /*91b0*/  MOV R12, R124 ;  /* 0x0000007c000c7202 */ /* 0x000fe20000000f00 */
        /* <DEDUP_REMOVED lines=53> */
[-C--:B-1----:R-:W-:Y:S03]  /*9510*/  HMMA.16816.F32.BF16 R84, R148, R4.reuse, R84 ;  /* 0x000000049454723c */ /* 0x082fe60000041854 */
[----:B------:R-:W-:Y:S02]  /*9520*/  FADD.FTZ R3, R198, R9 ;  /* 0x00000009c6037221 */ /* 0x000fe40000010000 */
[----:B------:R-:W-:Y:S02]  /*9530*/  IMAD.MOV.U32 R140, RZ, RZ, R145 ;  /* 0x000000ffff8c7224 */ /* 0x000fe400078e0091 */
[----:B------:R-:W-:Y:S01]  /*9540*/  FADD.FTZ R3, R186, R3 ;  /* 0x00000003ba037221 */ /* 0x000fe20000010000 */
[C---:B------:R-:W-:Y:S04]  /*9550*/  HMMA.16816.F32.BF16 R88, R176.reuse, R4, R88 ;  /* 0x00000004b058723c */ /* 0x040fe80000041858 */
[----:B------:R-:W-:Y:S03]  /*9560*/  FADD.FTZ R3, R187, R3 ;  /* 0x00000003bb037221 */ /* 0x000fe60000010000 */
        /* <DEDUP_REMOVED lines=15> */
[----:B------:R1:W-:Y:S01]  /*9660*/  STL [R1], R5 ;  /* 0x0000000501007387 */ /* 0x0003e20000100800 */
[----:B------:R-:W-:Y:S01]  /*9670*/  FADD.FTZ R3, R190, R4 ;  /* 0x00000004be037221 */ /* 0x000fe20000010000 */
[----:B------:R-:W-:Y:S01]  /*9680*/  MOV R146, R143 ;  /* 0x0000008f00927202 */ /* 0x000fe20000000f00 */
[----:B------:R-:W-:Y:S02]  /*9690*/  FADD.FTZ R2, R147, R2 ;  /* 0x0000000293027221 */ /* 0x000fe40000010000 */
[----:B------:R-:W-:Y:S01]  /*96a0*/  FADD.FTZ R0, R184, R0 ;  /* 0x00000000b8007221 */ /* 0x000fe20000010000 */
[----:B------:R1:W-:Y:S01]  /*96b0*/  STL [R1+0x4], R3 ;  /* 0x0000040301007387 */ /* 0x0003e20000100800 */
[----:B------:R-:W-:Y:S03]  /*96c0*/  IMAD.MOV.U32 R147, RZ, RZ, R142 ;  /* 0x000000ffff937224 */ /* 0x000fe600078e008e */
[----:B------:R1:W-:Y:S04]  /*96d0*/  STL [R1+0x8], R2 ;  /* 0x0000080201007387 */ /* 0x0003e80000100800 */
[----:B------:R1:W-:Y:S01]  /*96e0*/  STL [R1+0xc], R0 ;  /* 0x00000c0001007387 */ /* 0x0003e20000100800 */
[----:B--2---:R-:W-:Y:S02]  /*96f0*/  ISETP.GT.AND P0, PT, R226, R19, PT ;  /* 0x00000013e200720c */ /* 0x004fe40003f04270 */
[----:B------:R-:W-:Y:S11]  /*9700*/  MOV R226, R204 ;  /* 0x000000cc00e27202 */ /* 0x000ff60000000f00 */
[----:B-1----:R-:W-:-:S05]  /*9710*/  @P0 BRA `(.L_x_623) ;  /* 0xffffbc9000000947 */ /* 0x002fca000383ffff */
.L_x_622:
[----:B------:R-:W-:-:S13]  /*9720*/  ISETP.GE.AND P0, PT, R204, RZ, PT ;  /* 0x000000ffcc00720c */ /* 0x000fda0003f06270 */
[----:B------:R-:W-:Y:S05]  /*9730*/  @!P0 BRA `(.L_x_624) ;  /* 0x0000321000008947 */ /* 0x000fea0003800000 */
[----:B-1----:R-:W2:Y:S01]  /*9740*/  LDL.64 R6, [R1+0x48] ;  /* 0x0000480001067983 */ /* 0x002ea20000100a00 */
[----:B------:R-:W-:-:S03]  /*9750*/  ULDC.64 UR4, c[0x0][0x208] ;  /* 0x0000820000047ab9 */ /* 0x000fc60000000a00 */
[----:B------:R-:W2:Y:S04]  /*9760*/  LDL.64 R4, [R1+0x38] ;  /* 0x0000380001047983 */ /* 0x000ea80000100a00 */
[----:B------:R-:W3:Y:S04]  /*9770*/  LDL.64 R10, [R1+0x40] ;  /* 0x00004000010a7983 */ /* 0x000ee80000100a00 */
[----:B------:R-:W4:Y:S01]  /*9780*/  LDL.64 R8, [R1+0x30] ;  /* 0x0000300001087983 */ /* 0x000f220000100a00 */
[----:B------:R-:W-:Y:S01]  /*9790*/  IMAD.MOV.U32 R2, RZ, RZ, R144 ;  /* 0x000000ffff027224 */ /* 0x000fe200078e0090 */
[----:B------:R-:W-:Y:S01]  /*97a0*/  MOV R147, R142 ;  /* 0x0000008e00937202 */ /* 0x000fe20000000f00 */
[----:B------:R-:W-:-:S02]  /*97b0*/  IMAD.MOV.U32 R0, RZ, RZ, R145 ;  /* 0x000000ffff007224 */ /* 0x000fc400078e0091 */
[----:B------:R-:W-:Y:S01]  /*97c0*/  IMAD.MOV.U32 R146, RZ, RZ, R143 ;  /* 0x000000ffff927224 */ /* 0x000fe200078e008f */
[----:B------:R-:W-:Y:S02]  /*97d0*/  USHF.L.U64.HI UR5, UR4, 0x5, UR5 ;  /* 0x0000000504057899 */ /* 0x000fe40008010205 */
[----:B------:R-:W-:Y:S01]  /*97e0*/  USHF.L.U32 UR4, UR4, 0x5, URZ ;  /* 0x0000000504047899 */ /* 0x000fe2000800063f */
[----:B--2---:R-:W-:-:S05]  /*97f0*/  MOV R4, R6 ;  /* 0x0000000600047202 */ /* 0x004fca0000000f00 */
[----:B------:R1:W-:Y:S01]  /*9800*/  STL.64 [R1+0x38], R4 ;  /* 0x0000380401007387 */ /* 0x0003e20000100a00 */
[----:B------:R-:W-:Y:S02]  /*9810*/  IADD3 R230, P2, R6, 0x40, RZ ;  /* 0x0000004006e67810 */ /* 0x000fe40007f5e0ff */
[----:B---3--:R-:W-:Y:S02]  /*9820*/  IADD3 R246, P0, R10, 0x40, RZ ;  /* 0x000000400af67810 */ /* 0x008fe40007f1e0ff */
[----:B------:R-:W-:Y:S02]  /*9830*/  IADD3 R232, P3, R6, 0x20, RZ ;  /* 0x0000002006e87810 */ /* 0x000fe40007f7e0ff */
[----:B------:R-:W-:Y:S01]  /*9840*/  IADD3 R248, P1, R10, 0x20, RZ ;  /* 0x000000200af87810 */ /* 0x000fe20007f3e0ff */
[----:B------:R-:W-:Y:S01]  /*9850*/  IMAD.X R231, RZ, RZ, R5, P2 ;  /* 0x000000ffffe77224 */ /* 0x000fe200010e0605 */
[----:B------:R-:W-:Y:S01]  /*9860*/  IADD3.X R233, RZ, R5, RZ, P3, !PT ;  /* 0x00000005ffe97210 */ /* 0x000fe20001ffe4ff */
[----:B----4-:R-:W-:Y:S01]  /*9870*/  IMAD.X R245, RZ, RZ, R9, P0 ;  /* 0x000000fffff57224 */ /* 0x010fe200000e0609 */
[----:B------:R-:W-:-:S02]  /*9880*/  IADD3.X R247, RZ, R9, RZ, P1, !PT ;  /* 0x00000009fff77210 */ /* 0x000fc40000ffe4ff */
.L_x_625:
[----:B------:R-:W2:Y:S01]  /*9890*/  LDL.64 R190, [R1+0x38] ;  /* 0x0000380001be7983 */ /* 0x000ea20000100a00 */
[----:B------:R-:W-:Y:S04]  /*98a0*/  DEPBAR.LE SB0, 0x0 ;  /* 0x000080000000791a */ /* 0x000fe80000000000 */
[----:B------:R-:W-:Y:S01]  /*98b0*/  MOV R53, 0x6 ;  /* 0x0000000600357802 */ /* 0x000fe20000000f00 */
[----:B------:R-:W3:Y:S01]  /*98c0*/  LDL.64 R194, [R1+0x48] ;  /* 0x0000480001c27983 */ /* 0x000ee20000100a00 */
[----:B------:R-:W-:Y:S02]  /*98d0*/  MOV R52, c[0x0][0x208] ;  /* 0x0000820000347a02 */ /* 0x000fe40000000f00 */
[----:B------:R-:W-:Y:S02]  /*98e0*/  MOV R189, c[0x0][0x208] ;  /* 0x0000820000bd7a02 */ /* 0x000fe40000000f00 */
[----:B------:R-:W-:Y:S01]  /*98f0*/  SHF.L.U64.HI R52, R52, R53, c[0x0][0x20c] ;  /* 0x0000830034347619 */ /* 0x000fe20000010235 */
[----:B------:R-:W-:Y:S01]  /*9900*/  BAR.SYNC.DEFER_BLOCKING 0x0 ;  /* 0x0000000000007b1d */ /* 0x000fe20000010000 */
[----:B------:R-:W-:Y:S02]  /*9910*/  SHF.L.U32 R189, R189, 0x6, RZ ;  /* 0x00000006bdbd7819 */ /* 0x000fe400000006ff */
[----:B------:R-:W-:Y:S01]  /*9920*/  SHF.R.S32.HI R3, RZ, 0x1f, R204 ;  /* 0x0000001fff037819 */ /* 0x000fe200000114cc */
[----:B------:R-:W-:Y:S01]  /*9930*/  IMAD R188, R52, R204, RZ ;  /* 0x000000cc34bc7224 */ /* 0x000fe200078e02ff */
[----:B------:R-:W-:Y:S01]  /*9940*/  MOV R205, c[0x0][0x1e0] ;  /* 0x0000780000cd7a02 */ /* 0x000fe20000000f00 */
[-C--:B------:R-:W-:Y:S01]  /*9950*/  IMAD.WIDE.U32 R144, R204, R189.reuse, R232 ;  /* 0x000000bdcc907225 */ /* 0x080fe200078e00e8 */
[----:B------:R-:W-:Y:S02]  /*9960*/  MOV R226, 0x5 ;  /* 0x0000000500e27802 */ /* 0x000fe40000000f00 */
[----:B------:R-:W-:Y:S01]  /*9970*/  SHF.L.U32 R205, R205, 0x5, RZ ;  /* 0x00000005cdcd7819 */ /* 0x000fe200000006ff */
[-C--:B------:R-:W-:Y:S01]  /*9980*/  IMAD R188, R3, R189.reuse, R188 ;  /* 0x000000bd03bc7224 */ /* 0x080fe200078e02bc */
[----:B------:R-:W-:Y:S01]  /*9990*/  LEA R200, P0, R144, c[0x0][0x1f8], 0x1 ;  /* 0x00007e0090c87a11 */ /* 0x000fe200078008ff */
[----:B------:R-:W-:Y:S03]  /*99a0*/  IMAD.WIDE.U32 R186, R204, R189, UR4 ;  /* 0x00000004ccba7e25 */ /* 0x000fe6000f8e00bd */
[----:B------:R-:W-:Y:S04]  /*99b0*/  IADD3 R145, R188, R145, RZ ;  /* 0x00000091bc917210 */ /* 0x000fe80007ffe0ff */
[----:B------:R-:W-:Y:S01]  /*99c0*/  LEA.HI.X R201, R144, c[0x0][0x1fc], R145, 0x1, P0 ;  /* 0x00007f0090c97a11 */ /* 0x000fe200000f0c91 */
[----:B------:R-:W-:Y:S08]  /*99d0*/  LDSM.16.M88.4 R64, [R211+0x6100] ;  /* 0x00610000d340783b */ /* 0x000ff00000000200 */
[----:B------:R-:W4:Y:S08]  /*99e0*/  LDSM.16.M88.4 R16, [R208+0x3100] ;  /* 0x00310000d010783b */ /* 0x000f300000000200 */
[----:B------:R-:W1:Y:S08]  /*99f0*/  LDSM.16.M88.4 R60, [R211+0x7100] ;  /* 0x00710000d33c783b */ /* 0x000e700000000200 */
[----:B------:R-:W1:Y:S08]  /*9a00*/  LDSM.16.M88.4 R32, [R208+0x3500] ;  /* 0x00350000d020783b */ /* 0x000e700000000200 */
[----:B------:R-:W3:Y:S06]  /*9a10*/  LDL.64 R228, [R1+0x40] ;  /* 0x0000400001e47983 */ /* 0x000eec0000100a00 */
[----:B------:R-:W1:Y:S08]  /*9a20*/  LDSM.16.M88.4 R48, [R208+0x3900] ;  /* 0x00390000d030783b */ /* 0x000e700000000200 */
[----:B------:R-:W3:Y:S01]  /*9a30*/  LDL.64 R206, [R1+0x30] ;  /* 0x0000300001ce7983 */ /* 0x000ee20000100a00 */
[-C--:B-1--4-:R-:W-:Y:S05]  /*9a40*/  HMMA.16816.F32.BF16 R4, R64, R16.reuse, RZ ;  /* 0x000000104004723c */ /* 0x092fea00000418ff */
[----:B------:R-:W1:Y:S03]  /*9a50*/  LDSM.16.M88.4 R140, [R208+0x3d00] ;  /* 0x003d0000d08c783b */ /* 0x000e660000000200 */
[C---:B------:R-:W-:Y:S05]  /*9a60*/  HMMA.16816.F32.BF16 R8, R60.reuse, R16, RZ ;  /* 0x000000103c08723c */ /* 0x040fea00000418ff */
[----:B------:R-:W4:Y:S03]  /*9a70*/  LDL.LU R252, [R1] ;  /* 0x0000000001fc7983 */ /* 0x000f260000300800 */
[-C--:B------:R-:W-:Y:S01]  /*9a80*/  HMMA.16816.F32.BF16 R12, R60, R18.reuse, RZ ;  /* 0x000000123c0c723c */ /* 0x080fe200000418ff */
[----:B------:R-:W-:Y:S07]  /*9a90*/  LDSM.16.M88.4 R148, [R212+0x6100] ;  /* 0x00610000d494783b */ /* 0x000fee0000000200 */
[C---:B------:R-:W-:Y:S01]  /*9aa0*/  HMMA.16816.F32.BF16 R16, R64.reuse, R18, RZ ;  /* 0x000000124010723c */ /* 0x040fe200000418ff */
[----:B------:R-:W4:Y:S04]  /*9ab0*/  LDL.LU R251, [R1+0x4] ;  /* 0x0000040001fb7983 */ /* 0x000f280000300800 */
[----:B-----5:R-:W1:Y:S03]  /*9ac0*/  LDSM.16.M88.4 R176, [R213] ;  /* 0x00000000d5b0783b */ /* 0x020e660000000200 */
[-C--:B------:R-:W-:Y:S05]  /*9ad0*/  HMMA.16816.F32.BF16 R20, R64, R32.reuse, RZ ;  /* 0x000000204014723c */ /* 0x080fea00000418ff */
[----:B------:R-:W4:Y:S03]  /*9ae0*/  LDL.LU R250, [R1+0x8] ;  /* 0x0000080001fa7983 */ /* 0x000f260000300800 */
[C---:B------:R-:W-:Y:S01]  /*9af0*/  HMMA.16816.F32.BF16 R24, R60.reuse, R32, RZ ;  /* 0x000000203c18723c */ /* 0x040fe200000418ff */
[----:B------:R-:W1:Y:S07]  /*9b00*/  LDSM.16.M88.4 R180, [R212+0x7100] ;  /* 0x00710000d4b4783b */ /* 0x000e6e0000000200 */
[-C--:B------:R-:W-:Y:S01]  /*9b10*/  HMMA.16816.F32.BF16 R28, R60, R34.reuse, RZ ;  /* 0x000000223c1c723c */ /* 0x080fe200000418ff */
[----:B------:R-:W4:Y:S07]  /*9b20*/  LDL.LU R249, [R1+0xc] ;  /* 0x00000c0001f97983 */ /* 0x000f2e0000300800 */
[C---:B------:R-:W-:Y:S08]  /*9b30*/  HMMA.16816.F32.BF16 R32, R64.reuse, R34, RZ ;  /* 0x000000224020723c */ /* 0x040ff000000418ff */
[-C--:B------:R-:W-:Y:S08]  /*9b40*/  HMMA.16816.F32.BF16 R36, R64, R48.reuse, RZ ;  /* 0x000000304024723c */ /* 0x080ff000000418ff */
[C---:B------:R-:W-:Y:S08]  /*9b50*/  HMMA.16816.F32.BF16 R40, R60.reuse, R48, RZ ;  /* 0x000000303c28723c */ /* 0x040ff000000418ff */
[-C--:B------:R-:W-:Y:S08]  /*9b60*/  HMMA.16816.F32.BF16 R44, R60, R50.reuse, RZ ;  /* 0x000000323c2c723c */ /* 0x080ff000000418ff */
[C---:B------:R-:W-:Y:S08]  /*9b70*/  HMMA.16816.F32.BF16 R48, R64.reuse, R50, RZ ;  /* 0x000000324030723c */ /* 0x040ff000000418ff */
[-C--:B-1----:R-:W-:Y:S08]  /*9b80*/  HMMA.16816.F32.BF16 R52, R64, R140.reuse, RZ ;  /* 0x0000008c4034723c */ /* 0x082ff000000418ff */
[C---:B------:R-:W-:Y:S07]  /*9b90*/  HMMA.16816.F32.BF16 R56, R60.reuse, R140, RZ ;  /* 0x0000008c3c38723c */ /* 0x040fee00000418ff */
[-C--:B------:R-:W-:Y:S01]  /*9ba0*/  IMAD.WIDE.U32 R140, R204, R189.reuse, R230 ;  /* 0x000000bdcc8c7225 */ /* 0x080fe200078e00e6 */
[-C--:B------:R-:W-:Y:S04]  /*9bb0*/  HMMA.16816.F32.BF16 R60, R60, R142.reuse, RZ ;  /* 0x0000008e3c3c723c */ /* 0x080fe800000418ff */
[----:B------:R-:W-:Y:S04]  /*9bc0*/  LEA R198, P3, R140, c[0x0][0x1f8], 0x1 ;  /* 0x00007e008cc67a11 */ /* 0x000fe800078608ff */
[----:B------:R-:W-:Y:S08]  /*9bd0*/  HMMA.16816.F32.BF16 R64, R64, R142, RZ ;  /* 0x0000008e4040723c */ /* 0x000ff000000418ff */
[-C--:B------:R-:W-:Y:S08]  /*9be0*/  HMMA.16816.F32.BF16 R4, R148, R176.reuse, R4 ;  /* 0x000000b09404723c */ /* 0x080ff00000041804 */
[C---:B------:R-:W-:Y:S08]  /*9bf0*/  HMMA.16816.F32.BF16 R8, R180.reuse, R176, R8 ;  /* 0x000000b0b408723c */ /* 0x040ff00000041808 */
[-C--:B------:R-:W-:Y:S08]  /*9c00*/  HMMA.16816.F32.BF16 R12, R180, R178.reuse, R12 ;  /* 0x000000b2b40c723c */ /* 0x080ff0000004180c */
[C---:B------:R-:W-:Y:S04]  /*9c10*/  HMMA.16816.F32.BF16 R16, R148.reuse, R178, R16 ;  /* 0x000000b29410723c */ /* 0x040fe80000041810 */
[----:B--2---:R-:W-:Y:S05]  /*9c20*/  IMAD.WIDE.U32 R184, R204, R189, R190 ;  /* 0x000000bdccb87225 */ /* 0x004fea00078e00be */
[----:B------:R-:W-:Y:S03]  /*9c30*/  IADD3 R3, R185, R188, RZ ;  /* 0x000000bcb9037210 */ /* 0x000fe60007ffe0ff */
[----:B------:R-:W-:Y:S02]  /*9c40*/  LEA R192, P1, R184, c[0x0][0x1f8], 0x1 ;  /* 0x00007e00b8c07a11 */ /* 0x000fe400078208ff */
[-C--:B---3--:R-:W-:Y:S02]  /*9c50*/  IADD3 R144, P0, R194, R186.reuse, RZ ;  /* 0x000000bac2907210 */ /* 0x088fe40007f1e0ff */
[----:B------:R-:W-:Y:S02]  /*9c60*/  LEA.HI.X R193, R184, c[0x0][0x1fc], R3, 0x1, P1 ;  /* 0x00007f00b8c17a11 */ /* 0x000fe400008f0c03 */
[----:B------:R-:W-:Y:S02]  /*9c70*/  IADD3 R3, R188, R187, RZ ;  /* 0x000000bbbc037210 */ /* 0x000fe40007ffe0ff */
[----:B------:R-:W-:Y:S02]  /*9c80*/  LEA R194, P2, R144, c[0x0][0x1f8], 0x1 ;  /* 0x00007e0090c27a11 */ /* 0x000fe400078408ff */
[----:B------:R-:W-:Y:S02]  /*9c90*/  IADD3 R188, R188, R141, RZ ;  /* 0x0000008dbcbc7210 */ /* 0x000fe40007ffe0ff */
[C---:B------:R-:W-:Y:S02]  /*9ca0*/  IADD3.X R141, R3.reuse, R191, RZ, P0, !PT ;  /* 0x000000bf038d7210 */ /* 0x040fe400007fe4ff */
[----:B------:R-:W-:Y:S02]  /*9cb0*/  LEA.HI.X R199, R140, c[0x0][0x1fc], R188, 0x1, P3 ;  /* 0x00007f008cc77a11 */ /* 0x000fe400018f0cbc */
[----:B------:R-:W-:Y:S01]  /*9cc0*/  LEA.HI.X R195, R144, c[0x0][0x1fc], R141, 0x1, P2 ;  /* 0x00007f0090c37a11 */ /* 0x000fe200010f0c8d */
[----:B------:R-:W-:Y:S01]  /*9cd0*/  LDSM.16.M88.4 R188, [R222] ;  /* 0x00000000debc783b */ /* 0x000fe20000000200 */
[-C--:B------:R-:W-:Y:S02]  /*9ce0*/  IADD3 R145, P1, R232, R186.reuse, RZ ;  /* 0x000000bae8917210 */ /* 0x080fe40007f3e0ff */
[----:B------:R-:W-:Y:S02]  /*9cf0*/  IADD3 R196, P0, R230, R186, RZ ;  /* 0x000000bae6c47210 */ /* 0x000fe40007f1e0ff */
[C---:B------:R-:W-:Y:S02]  /*9d00*/  IADD3.X R144, R3.reuse, R233, RZ, P1, !PT ;  /* 0x000000e903907210 */ /* 0x040fe40000ffe4ff */
[----:B------:R-:W-:Y:S01]  /*9d10*/  IADD3.X R3, R3, R231, RZ, P0, !PT ;  /* 0x000000e703037210 */ /* 0x000fe200007fe4ff */
[----:B------:R-:W1:Y:S01]  /*9d20*/  LDSM.16.M88.4 R140, [R224] ;  /* 0x00000000e08c783b */ /* 0x000e620000000200 */
[C---:B------:R-:W-:Y:S02]  /*9d30*/  ISETP.GT.AND P0, PT, R204.reuse, RZ, PT ;  /* 0x000000ffcc00720c */ /* 0x040fe40003f04270 */
[----:B------:R-:W-:Y:S05]  /*9d40*/  IADD3 R204, R204, -0x1, RZ ;  /* 0xffffffffcccc7810 */ /* 0x000fea0007ffe0ff */
[----:B------:R-:W2:Y:S08]  /*9d50*/  LDSM.16.M88.4 R184, [R223] ;  /* 0x00000000dfb8783b */ /* 0x000eb00000000200 */
[----:B------:R-:W-:Y:S01]  /*9d60*/  @!PT LDS RZ, [RZ] ;  /* 0x00000000fffff984 */ /* 0x000fe20000000800 */
[----:B------:R-:W-:Y:S01]  /*9d70*/  @!PT LDS RZ, [RZ] ;  /* 0x00000000fffff984 */ /* 0x000fe20000000800 */
[----:B------:R-:W-:Y:S01]  /*9d80*/  @!PT LDS RZ, [RZ] ;  /* 0x00000000fffff984 */ /* 0x000fe20000000800 */
[----:B------:R3:W-:Y:S08]  /*9d90*/  LDGSTS.E.BYPASS.LTC128B.128 [R225+0x100], [R192.64], !P6 ;  /* 0x00100000c0e17fae */ /* 0x0007f0000f101d46 */
[----:B------:R2:W-:Y:S08]  /*9da0*/  LDGSTS.E.BYPASS.LTC128B.128 [R225+0x1100], [R200.64], !P5 ;  /* 0x01100000c8e17fae */ /* 0x0005f0000e901d46 */
[----:B------:R2:W-:Y:S01]  /*9db0*/  LDGSTS.E.BYPASS.LTC128B.128 [R225+0x2100], [R198.64], !P4 ;  /* 0x02100000c6e17fae */ /* 0x0005e2000e101d46 */
[-C--:B-1----:R-:W-:Y:S07]  /*9dc0*/  HMMA.16816.F32.BF16 R20, R148, R140.reuse, R20 ;  /* 0x0000008c9414723c */ /* 0x082fee0000041814 */
[----:B------:R1:W-:Y:S01]  /*9dd0*/  LDGSTS.E.BYPASS.LTC128B.128 [R225+0x900], [R194.64], !P6 ;  /* 0x00900000c2e17fae */ /* 0x0003e2000f101d46 */
[C---:B---3--:R-:W-:Y:S04]  /*9de0*/  LEA R192, P2, R145.reuse, c[0x0][0x1f8], 0x1 ;  /* 0x00007e0091c07a11 */ /* 0x048fe800078408ff */
[----:B------:R-:W-:Y:S01]  /*9df0*/  LEA.HI.X R193, R145, c[0x0][0x1fc], R144, 0x1, P2 ;  /* 0x00007f0091c17a11 */ /* 0x000fe200010f0c90 */
[C---:B------:R-:W-:Y:S04]  /*9e00*/  HMMA.16816.F32.BF16 R24, R180.reuse, R140, R24 ;  /* 0x0000008cb418723c */ /* 0x040fe80000041818 */
[----:B------:R1:W-:Y:S01]  /*9e10*/  LDGSTS.E.BYPASS.LTC128B.128 [R225+0x1900], [R192.64], !P5 ;  /* 0x01900000c0e17fae */ /* 0x0003e2000e901d46 */
[C---:B------:R-:W-:Y:S03]  /*9e20*/  LEA R144, P1, R196.reuse, c[0x0][0x1f8], 0x1 ;  /* 0x00007e00c4907a11 */ /* 0x040fe600078208ff */
[-C--:B------:R-:W-:Y:S04]  /*9e30*/  HMMA.16816.F32.BF16 R28, R180, R142.reuse, R28 ;  /* 0x0000008eb41c723c */ /* 0x080fe8000004181c */
[----:B------:R-:W-:Y:S04]  /*9e40*/  LEA.HI.X R145, R196, c[0x0][0x1fc], R3, 0x1, P1 ;  /* 0x00007f00c4917a11 */ /* 0x000fe800008f0c03 */
[C---:B------:R-:W-:Y:S01]  /*9e50*/  HMMA.16816.F32.BF16 R32, R148.reuse, R142, R32 ;  /* 0x0000008e9420723c */ /* 0x040fe20000041820 */
[----:B------:R3:W-:Y:S07]  /*9e60*/  LDGSTS.E.BYPASS.LTC128B.128 [R225+0x2900], [R144.64], !P4 ;  /* 0x0290000090e17fae */ /* 0x0007ee000e101d46 */
[-C--:B--2---:R-:W-:Y:S01]  /*9e70*/  HMMA.16816.F32.BF16 R36, R148, R184.reuse, R36 ;  /* 0x000000b89424723c */ /* 0x084fe20000041824 */
[----:B------:R-:W-:Y:S07]  /*9e80*/  LDSM.16.M88.4 R196, [R208+0x4100] ;  /* 0x00410000d0c4783b */ /* 0x000fee0000000200 */
[C---:B------:R-:W-:Y:S01]  /*9e90*/  HMMA.16816.F32.BF16 R40, R180.reuse, R184, R40 ;  /* 0x000000b8b428723c */ /* 0x040fe20000041828 */
[----:B------:R-:W0:Y:S07]  /*9ea0*/  LDGDEPBAR ;  /* 0x00000000000079af */ /* 0x000e2e0000000000 */
[-C--:B------:R-:W-:Y:S01]  /*9eb0*/  HMMA.16816.F32.BF16 R44, R180, R186.reuse, R44 ;  /* 0x000000bab42c723c */ /* 0x080fe2000004182c */
[----:B-1----:R-:W1:Y:S07]  /*9ec0*/  LDSM.16.M88.4 R192, [R211+0x8100] ;  /* 0x00810000d3c0783b */ /* 0x002e6e0000000200 */
[C---:B------:R-:W-:Y:S01]  /*9ed0*/  HMMA.16816.F32.BF16 R48, R148.reuse, R186, R48 ;  /* 0x000000ba9430723c */ /* 0x040fe20000041830 */
[----:B------:R-:W2:Y:S07]  /*9ee0*/  LDSM.16.M88.4 R200, [R211+0x9100] ;  /* 0x00910000d3c8783b */ /* 0x000eae0000000200 */
[-C--:B------:R-:W-:Y:S01]  /*9ef0*/  HMMA.16816.F32.BF16 R52, R148, R188.reuse, R52 ;  /* 0x000000bc9434723c */ /* 0x080fe20000041834 */
[----:B------:R-:W3:Y:S07]  /*9f00*/  LDSM.16.M88.4 R176, [R208+0x4500] ;  /* 0x00450000d0b0783b */ /* 0x000eee0000000200 */
[C---:B------:R-:W-:Y:S01]  /*9f10*/  HMMA.16816.F32.BF16 R56, R180.reuse, R188, R56 ;  /* 0x000000bcb438723c */ /* 0x040fe20000041838 */
[----:B------:R-:W3:Y:S07]  /*9f20*/  LDSM.16.M88.4 R140, [R208+0x4900] ;  /* 0x00490000d08c783b */ /* 0x000eee0000000200 */
[-C--:B------:R-:W-:Y:S01]  /*9f30*/  HMMA.16816.F32.BF16 R60, R180, R190.reuse, R60 ;  /* 0x000000beb43c723c */ /* 0x080fe2000004183c */
[----:B------:R-:W-:Y:S07]  /*9f40*/  LDSM.16.M88.4 R180, [R212+0x8100] ;  /* 0x00810000d4b4783b */ /* 0x000fee0000000200 */
[----:B------:R-:W-:Y:S01]  /*9f50*/  HMMA.16816.F32.BF16 R64, R148, R190, R64 ;  /* 0x000000be9440723c */ /* 0x000fe20000041840 */
[----:B------:R-:W4:Y:S07]  /*9f60*/  LDSM.16.M88.4 R148, [R208+0x4d00] ;  /* 0x004d0000d094783b */ /* 0x000f2e0000000200 */
[-C--:B-1----:R-:W-:Y:S01]  /*9f70*/  HMMA.16816.F32.BF16 R4, R192, R196.reuse, R4 ;  /* 0x000000c4c004723c */ /* 0x082fe20000041804 */
[----:B------:R-:W1:Y:S07]  /*9f80*/  LDSM.16.M88.4 R184, [R221] ;  /* 0x00000000ddb8783b */ /* 0x000e6e0000000200 */
[C---:B--2---:R-:W-:Y:S01]  /*9f90*/  HMMA.16816.F32.BF16 R8, R200.reuse, R196, R8 ;  /* 0x000000c4c808723c */ /* 0x044fe20000041808 */
[----:B------:R-:W2:Y:S07]  /*9fa0*/  LDSM.16.M88.4 R188, [R212+0x9100] ;  /* 0x00910000d4bc783b */ /* 0x000eae0000000200 */
[-C--:B------:R-:W-:Y:S08]  /*9fb0*/  HMMA.16816.F32.BF16 R12, R200, R198.reuse, R12 ;  /* 0x000000c6c80c723c */ /* 0x080ff0000004180c */
[C---:B------:R-:W-:Y:S01]  /*9fc0*/  HMMA.16816.F32.BF16 R16, R192.reuse, R198, R16 ;  /* 0x000000c6c010723c */ /* 0x040fe20000041810 */
[----:B------:R-:W-:Y:S07]  /*9fd0*/  LDSM.16.M88.4 R196, [R218] ;  /* 0x00000000dac4783b */ /* 0x000fee0000000200 */
[-C--:B---3--:R-:W-:Y:S08]  /*9fe0*/  HMMA.16816.F32.BF16 R20, R192, R176.reuse, R20 ;  /* 0x000000b0c014723c */ /* 0x088ff00000041814 */
[C---:B------:R-:W-:Y:S08]  /*9ff0*/  HMMA.16816.F32.BF16 R24, R200.reuse, R176, R24 ;  /* 0x000000b0c818723c */ /* 0x040ff00000041818 */
[-C--:B------:R-:W-:Y:S08]  /*a000*/  HMMA.16816.F32.BF16 R28, R200, R178.reuse, R28 ;  /* 0x000000b2c81c723c */ /* 0x080ff0000004181c */
[C---:B------:R-:W-:Y:S01]  /*a010*/  HMMA.16816.F32.BF16 R32, R192.reuse, R178, R32 ;  /* 0x000000b2c020723c */ /* 0x040fe20000041820 */
[----:B------:R-:W3:Y:S07]  /*a020*/  LDSM.16.M88.4 R176, [R220] ;  /* 0x00000000dcb0783b */ /* 0x000eee0000000200 */
[-C--:B------:R-:W-:Y:S08]  /*a030*/  HMMA.16816.F32.BF16 R36, R192, R140.reuse, R36 ;  /* 0x0000008cc024723c */ /* 0x080ff00000041824 */
        /* <DEDUP_REMOVED lines=12> */
[C---:B--2---:R-:W-:Y:S08]  /*a100*/  HMMA.16816.F32.BF16 R8, R188.reuse, R184, R8 ;  /* 0x000000b8bc08723c */ /* 0x044ff00000041808 */
[-C--:B------:R-:W-:Y:S08]  /*a110*/  HMMA.16816.F32.BF16 R12, R188, R186.reuse, R12 ;  /* 0x000000babc0c723c */ /* 0x080ff0000004180c */
[C---:B------:R-:W-:Y:S01]  /*a120*/  HMMA.16816.F32.BF16 R16, R180.reuse, R186, R16 ;  /* 0x000000bab410723c */ /* 0x040fe20000041810 */
[----:B------:R-:W2:Y:S07]  /*a130*/  LDSM.16.M88.4 R184, [R208+0x5500] ;  /* 0x00550000d0b8783b */ /* 0x000eae0000000200 */
[-C--:B---3--:R-:W-:Y:S08]  /*a140*/  HMMA.16816.F32.BF16 R20, R180, R176.reuse, R20 ;  /* 0x000000b0b414723c */ /* 0x088ff00000041814 */
[C---:B------:R-:W-:Y:S08]  /*a150*/  HMMA.16816.F32.BF16 R24, R188.reuse, R176, R24 ;  /* 0x000000b0bc18723c */ /* 0x040ff00000041818 */
[-C--:B------:R-:W-:Y:S08]  /*a160*/  HMMA.16816.F32.BF16 R28, R188, R178.reuse, R28 ;  /* 0x000000b2bc1c723c */ /* 0x080ff0000004181c */
[C---:B------:R-:W-:Y:S01]  /*a170*/  HMMA.16816.F32.BF16 R32, R180.reuse, R178, R32 ;  /* 0x000000b2b420723c */ /* 0x040fe20000041820 */
[----:B------:R-:W-:Y:S07]  /*a180*/  LDSM.16.M88.4 R176, [R208+0x5d00] ;  /* 0x005d0000d0b0783b */ /* 0x000fee0000000200 */
[-C--:B------:R-:W-:Y:S08]  /*a190*/  HMMA.16816.F32.BF16 R36, R180, R140.reuse, R36 ;  /* 0x0000008cb424723c */ /* 0x080ff00000041824 */
        /* <DEDUP_REMOVED lines=9> */
[----:B------:R-:W4:Y:S07]  /*a230*/  LDSM.16.M88.4 R180, [R212+0xa100] ;  /* 0x00a10000d4b4783b */ /* 0x000f2e0000000200 */
[-C--:B-1----:R-:W-:Y:S01]  /*a240*/  HMMA.16816.F32.BF16 R4, R148, R192.reuse, R4 ;  /* 0x000000c09404723c */ /* 0x082fe20000041804 */
[----:B------:R-:W-:Y:S07]  /*a250*/  LDSM.16.M88.4 R196, [R214] ;  /* 0x00000000d6c4783b */ /* 0x000fee0000000200 */
        /* <DEDUP_REMOVED lines=13> */
[----:B------:R-:W2:Y:S01]  /*a330*/  LDSM.16.M88.4 R140, [R215] ;  /* 0x00000000d78c783b */ /* 0x000ea20000000200 */
[----:B------:R-:W-:Y:S06]  /*a340*/  DEPBAR.LE SB0, 0x0 ;  /* 0x000080000000791a */ /* 0x000fec0000000000 */
[-C--:B------:R-:W-:Y:S01]  /*a350*/  HMMA.16816.F32.BF16 R52, R148, R176.reuse, R52 ;  /* 0x000000b09434723c */ /* 0x080fe20000041834 */
[----:B------:R-:W-:Y:S07]  /*a360*/  BAR.SYNC.DEFER_BLOCKING 0x0 ;  /* 0x0000000000007b1d */ /* 0x000fee0000010000 */
[C---:B------:R-:W-:Y:S08]  /*a370*/  HMMA.16816.F32.BF16 R56, R200.reuse, R176, R56 ;  /* 0x000000b0c838723c */ /* 0x040ff00000041838 */
[-C--:B------:R-:W-:Y:S08]  /*a380*/  HMMA.16816.F32.BF16 R60, R200, R178.reuse, R60 ;  /* 0x000000b2c83c723c */ /* 0x080ff0000004183c */
[----:B------:R-:W-:Y:S08]  /*a390*/  HMMA.16816.F32.BF16 R64, R148, R178, R64 ;  /* 0x000000b29440723c */ /* 0x000ff00000041840 */
[-C--:B----4-:R-:W-:Y:S08]  /*a3a0*/  HMMA.16816.F32.BF16 R4, R180, R188.reuse, R4 ;  /* 0x000000bcb404723c */ /* 0x090ff00000041804 */
[C---:B-1----:R-:W-:Y:S08]  /*a3b0*/  HMMA.16816.F32.BF16 R8, R184.reuse, R188, R8 ;  /* 0x000000bcb808723c */ /* 0x042ff00000041808 */
[-C--:B------:R-:W-:Y:S08]  /*a3c0*/  HMMA.16816.F32.BF16 R12, R184, R190.reuse, R12 ;  /* 0x000000beb80c723c */ /* 0x080ff0000004180c */
[C---:B------:R-:W-:Y:S04]  /*a3d0*/  HMMA.16816.F32.BF16 R16, R180.reuse, R190, R16 ;  /* 0x000000beb410723c */ /* 0x040fe80000041810 */
[----:B------:R-:W-:Y:S04]  /*a3e0*/  FMNMX.FTZ R3, R4, R0, !PT ;  /* 0x0000000004037209 */ /* 0x000fe80007810000 */
[-C--:B------:R-:W-:Y:S04]  /*a3f0*/  HMMA.16816.F32.BF16 R20, R180, R192.reuse, R20 ;  /* 0x000000c0b414723c */ /* 0x080fe80000041814 */
[----:B------:R-:W-:Y:S04]  /*a400*/  FMNMX.FTZ R3, R5, R3, !PT ;  /* 0x0000000305037209 */ /* 0x000fe80007810000 */
[C---:B------:R-:W-:Y:S08]  /*a410*/  HMMA.16816.F32.BF16 R24, R184.reuse, R192, R24 ;  /* 0x000000c0b818723c */ /* 0x040ff00000041818 */
[-C--:B------:R-:W-:Y:S04]  /*a420*/  HMMA.16816.F32.BF16 R28, R184, R194.reuse, R28 ;  /* 0x000000c2b81c723c */ /* 0x080fe8000004181c */
[----:B------:R-:W-:Y:S04]  /*a430*/  FMNMX.FTZ R3, R16, R3, !PT ;  /* 0x0000000310037209 */ /* 0x000fe80007810000 */
[C---:B------:R-:W-:Y:S04]  /*a440*/  HMMA.16816.F32.BF16 R32, R180.reuse, R194, R32 ;  /* 0x000000c2b420723c */ /* 0x040fe80000041820 */
[----:B------:R-:W-:Y:S04]  /*a450*/  FMNMX.FTZ R3, R17, R3, !PT ;  /* 0x0000000311037209 */ /* 0x000fe80007810000 */
[-C--:B--2---:R-:W-:Y:S04]  /*a460*/  HMMA.16816.F32.BF16 R36, R180, R140.reuse, R36 ;  /* 0x0000008cb424723c */ /* 0x084fe80000041824 */
[----:B------:R-:W-:Y:S04]  /*a470*/  FMNMX.FTZ R3, R20, R3, !PT ;  /* 0x0000000314037209 */ /* 0x000fe80007810000 */
[C---:B------:R-:W-:Y:S04]  /*a480*/  HMMA.16816.F32.BF16 R40, R184.reuse, R140, R40 ;  /* 0x0000008cb828723c */ /* 0x040fe80000041828 */
[----:B------:R-:W-:Y:S03]  /*a490*/  FMNMX.FTZ R3, R21, R3, !PT ;  /* 0x0000000315037209 */ /* 0x000fe60007810000 */
        /* <DEDUP_REMOVED lines=56> */
[----:B------:R-:W-:Y:S02]  /*a820*/  FMNMX.FTZ R141, R27, R141, !PT ;  /* 0x0000008d1b8d7209 */ /* 0x000fe40007810000 */
[----:B--2---:R-:W-:Y:S02]  /*a830*/  FMNMX.FTZ R3, R3, R142, !PT ;  /* 0x0000008e03037209 */ /* 0x004fe40007810000 */
[----:B------:R-:W-:Y:S02]  /*a840*/  FMNMX.FTZ R140, R61, R140, !PT ;  /* 0x0000008c3d8c7209 */ /* 0x000fe40007810000 */
[----:B------:R-:W-:Y:S01]  /*a850*/  FMNMX.FTZ R141, R30, R141, !PT ;  /* 0x0000008d1e8d7209 */ /* 0x000fe20007810000 */
[----:B------:R-:W-:Y:S03]  /*a860*/  SHFL.BFLY PT, R142, R3, 0x1, 0x1f ;  /* 0x0c201f00038e7f89 */ /* 0x000fe600000e0000 */
[----:B------:R-:W-:Y:S04]  /*a870*/  FMNMX.FTZ R141, R31, R141, !PT ;  /* 0x0000008d1f8d7209 */ /* 0x000fe80007810000 */
[----:B------:R-:W-:Y:S01]  /*a880*/  FMNMX.FTZ R141, R42, R141, !PT ;  /* 0x0000008d2a8d7209 */ /* 0x000fe20007810000 */
[----:B------:R-:W2:Y:S03]  /*a890*/  SHFL.BFLY PT, R144, R140, 0x2, 0x1f ;  /* 0x0c401f008c907f89 */ /* 0x000ea600000e0000 */
[----:B------:R-:W-:Y:S02]  /*a8a0*/  FMNMX.FTZ R141, R43, R141, !PT ;  /* 0x0000008d2b8d7209 */ /* 0x000fe40007810000 */
[----:B-1----:R-:W-:Y:S02]  /*a8b0*/  FMNMX.FTZ R145, R145, R143, !PT ;  /* 0x0000008f91917209 */ /* 0x002fe40007810000 */
[----:B------:R-:W-:Y:S03]  /*a8c0*/  FMNMX.FTZ R141, R46, R141, !PT ;  /* 0x0000008d2e8d7209 */ /* 0x000fe60007810000 */
[C---:B------:R-:W-:Y:S02]  /*a8d0*/  FADD.FTZ R0, -R145.reuse, R0 ;  /* 0x0000000091007221 */ /* 0x040fe40000010100 */
[----:B------:R-:W-:Y:S02]  /*a8e0*/  FMUL.FTZ R184, R145, c[0x0][0x2d0] ;  /* 0x0000b40091b87a20 */ /* 0x000fe40000410000 */
[----:B------:R-:W-:Y:S02]  /*a8f0*/  FMUL.FTZ R0, R0, c[0x0][0x2d0] ;  /* 0x0000b40000007a20 */ /* 0x000fe40000410000 */
[--C-:B------:R-:W-:Y:S02]  /*a900*/  FFMA.FTZ R4, R4, c[0x0][0x2d0], -R184.reuse ;  /* 0x0000b40004047a23 */ /* 0x100fe400000108b8 */
[--C-:B------:R-:W-:Y:S02]  /*a910*/  FFMA.FTZ R5, R5, c[0x0][0x2d0], -R184.reuse ;  /* 0x0000b40005057a23 */ /* 0x100fe400000108b8 */
[----:B------:R1:W-:Y:S01]  /*a920*/  MUFU.EX2 R239, R4 ;  /* 0x0000000400ef7308 */ /* 0x0003e20000000800 */
[--C-:B------:R-:W-:Y:S01]  /*a930*/  FFMA.FTZ R16, R16, c[0x0][0x2d0], -R184.reuse ;  /* 0x0000b40010107a23 */ /* 0x100fe200000108b8 */
[----:B--2---:R-:W-:Y:S01]  /*a940*/  FMNMX.FTZ R140, R140, R144, !PT ;  /* 0x000000908c8c7209 */ /* 0x004fe20007810000 */
[--C-:B------:R-:W-:Y:S01]  /*a950*/  FFMA.FTZ R17, R17, c[0x0][0x2d0], -R184.reuse ;  /* 0x0000b40011117a23 */ /* 0x100fe200000108b8 */
[----:B------:R-:W-:Y:S01]  /*a960*/  FMNMX.FTZ R144, R3, R142, !PT ;  /* 0x0000008e03907209 */ /* 0x000fe20007810000 */
[--C-:B------:R-:W-:Y:S01]  /*a970*/  FFMA.FTZ R32, R32, c[0x0][0x2d0], -R184.reuse ;  /* 0x0000b40020207a23 */ /* 0x100fe200000108b8 */
[----:B------:R-:W-:Y:S01]  /*a980*/  FMNMX.FTZ R3, R47, R141, !PT ;  /* 0x0000008d2f037209 */ /* 0x000fe20007810000 */
[----:B------:R-:W2:Y:S01]  /*a990*/  SHFL.BFLY PT, R148, R140, 0x1, 0x1f ;  /* 0x0c201f008c947f89 */ /* 0x000ea200000e0000 */
[--C-:B------:R-:W-:Y:S02]  /*a9a0*/  FFMA.FTZ R36, R36, c[0x0][0x2d0], -R184.reuse ;  /* 0x0000b40024247a23 */ /* 0x100fe400000108b8 */
[----:B------:R3:W4:Y:S01]  /*a9b0*/  MUFU.EX2 R141, R0 ;  /* 0x00000000008d7308 */ /* 0x0007220000000800 */
[----:B------:R-:W-:Y:S01]  /*a9c0*/  FMNMX.FTZ R3, R58, R3, !PT ;  /* 0x000000033a037209 */ /* 0x000fe20007810000 */
[----:B------:R-:W-:Y:S02]  /*a9d0*/  FMUL.FTZ R185, R144, c[0x0][0x2d0] ;  /* 0x0000b40090b97a20 */ /* 0x000fe40000410000 */
[----:B------:R-:W-:Y:S02]  /*a9e0*/  FFMA.FTZ R37, R37, c[0x0][0x2d0], -R184 ;  /* 0x0000b40025257a23 */ /* 0x000fe400000108b8 */
[--C-:B------:R-:W-:Y:S02]  /*a9f0*/  FFMA.FTZ R6, R6, c[0x0][0x2d0], -R185.reuse ;  /* 0x0000b40006067a23 */ /* 0x100fe400000108b9 */
[--C-:B------:R-:W-:Y:S02]  /*aa00*/  FFMA.FTZ R7, R7, c[0x0][0x2d0], -R185.reuse ;  /* 0x0000b40007077a23 */ /* 0x100fe400000108b9 */
[----:B------:R4:W-:Y:S01]  /*aa10*/  MUFU.EX2 R242, R5 ;  /* 0x0000000500f27308 */ /* 0x0009e20000000800 */
[--C-:B------:R-:W-:Y:S02]  /*aa20*/  FFMA.FTZ R18, R18, c[0x0][0x2d0], -R185.reuse ;  /* 0x0000b40012127a23 */ /* 0x100fe400000108b9 */
[--C-:B------:R-:W-:Y:S01]  /*aa30*/  FFMA.FTZ R19, R19, c[0x0][0x2d0], -R185.reuse ;  /* 0x0000b40013137a23 */ /* 0x100fe200000108b9 */
[----:B-1----:R-:W-:Y:S01]  /*aa40*/  @P0 SHF.R.S32.HI R4, RZ, 0x1f, R204 ;  /* 0x0000001fff040819 */ /* 0x002fe200000114cc */
[--C-:B------:R-:W-:Y:S02]  /*aa50*/  FFMA.FTZ R38, R38, c[0x0][0x2d0], -R185.reuse ;  /* 0x0000b40026267a23 */ /* 0x100fe400000108b9 */
[--C-:B------:R-:W-:Y:S02]  /*aa60*/  FFMA.FTZ R39, R39, c[0x0][0x2d0], -R185.reuse ;  /* 0x0000b40027277a23 */ /* 0x100fe400000108b9 */
[----:B------:R-:W-:Y:S01]  /*aa70*/  @P0 IMAD R4, R4, c[0x0][0x1e0], RZ ;  /* 0x0000780004040a24 */ /* 0x000fe200078e02ff */
[----:B------:R-:W-:Y:S01]  /*aa80*/  MUFU.EX2 R237, R6 ;  /* 0x0000000600ed7308 */ /* 0x000fe20000000800 */
[--C-:B------:R-:W-:Y:S01]  /*aa90*/  FFMA.FTZ R48, R48, c[0x0][0x2d0], -R184.reuse ;  /* 0x0000b40030307a23 */ /* 0x100fe200000108b8 */
[----:B--2---:R-:W-:Y:S01]  /*aaa0*/  FMNMX.FTZ R143, R140, R148, !PT ;  /* 0x000000948c8f7209 */ /* 0x004fe20007810000 */
[----:B------:R-:W-:Y:S02]  /*aab0*/  FFMA.FTZ R49, R49, c[0x0][0x2d0], -R184 ;  /* 0x0000b40031317a23 */ /* 0x000fe400000108b8 */
[----:B---3--:R-:W-:Y:S01]  /*aac0*/  FADD.FTZ R0, -R144, R2 ;  /* 0x0000000290007221 */ /* 0x008fe20000010100 */
[----:B------:R-:W-:Y:S01]  /*aad0*/  FMNMX.FTZ R2, R59, R3, !PT ;  /* 0x000000033b027209 */ /* 0x000fe20007810000 */
[C---:B------:R-:W-:Y:S02]  /*aae0*/  FMUL.FTZ R186, R143.reuse, c[0x0][0x2d0] ;  /* 0x0000b4008fba7a20 */ /* 0x040fe40000410000 */
[----:B------:R-:W-:Y:S01]  /*aaf0*/  FMUL.FTZ R3, R0, c[0x0][0x2d0] ;  /* 0x0000b40000037a20 */ /* 0x000fe20000410000 */
[----:B------:R-:W-:Y:S01]  /*ab00*/  FMNMX.FTZ R0, R62, R2, !PT ;  /* 0x000000023e007209 */ /* 0x000fe20007810000 */
[----:B------:R-:W-:Y:S01]  /*ab10*/  FADD.FTZ R2, -R143, R146 ;  /* 0x000000928f027221 */ /* 0x000fe20000010100 */
[----:B------:R1:W-:Y:S01]  /*ab20*/  MUFU.EX2 R240, R7 ;  /* 0x0000000700f07308 */ /* 0x0003e20000000800 */
[----:B------:R-:W-:Y:S01]  /*ab30*/  FFMA.FTZ R8, R8, c[0x0][0x2d0], -R186 ;  /* 0x0000b40008087a23 */ /* 0x000fe200000108ba */
[----:B------:R-:W-:Y:S01]  /*ab40*/  FMNMX.FTZ R0, R63, R0, !PT ;  /* 0x000000003f007209 */ /* 0x000fe20007810000 */
[----:B----4-:R-:W-:Y:S02]  /*ab50*/  @P0 IMAD R5, R204, c[0x0][0x1e4], R4 ;  /* 0x00007900cc050a24 */ /* 0x010fe400078e0204 */
[--C-:B------:R-:W-:Y:S02]  /*ab60*/  FFMA.FTZ R12, R12, c[0x0][0x2d0], -R186.reuse ;  /* 0x0000b4000c0c7a23 */ /* 0x100fe400000108ba */
[--C-:B------:R-:W-:Y:S02]  /*ab70*/  FFMA.FTZ R13, R13, c[0x0][0x2d0], -R186.reuse ;  /* 0x0000b4000d0d7a23 */ /* 0x100fe400000108ba */
[C---:B------:R-:W-:Y:S01]  /*ab80*/  FMUL.FTZ R100, R141.reuse, R100 ;  /* 0x000000648d647220 */ /* 0x040fe20000410000 */
[----:B------:R2:W3:Y:S01]  /*ab90*/  MUFU.EX2 R140, R3 ;  /* 0x00000003008c7308 */ /* 0x0004e20000000800 */
[C---:B------:R-:W-:Y:S02]  /*aba0*/  FMUL.FTZ R101, R141.reuse, R101 ;  /* 0x000000658d657220 */ /* 0x040fe40000410000 */
[C---:B------:R-:W-:Y:S02]  /*abb0*/  FMUL.FTZ R112, R141.reuse, R112 ;  /* 0x000000708d707220 */ /* 0x040fe40000410000 */
[----:B------:R-:W-:Y:S02]  /*abc0*/  FMUL.FTZ R113, R141, R113 ;  /* 0x000000718d717220 */ /* 0x000fe40000410000 */
[--C-:B------:R-:W-:Y:S02]  /*abd0*/  FFMA.FTZ R50, R50, c[0x0][0x2d0], -R185.reuse ;  /* 0x0000b40032327a23 */ /* 0x100fe400000108b9 */
[----:B------:R-:W-:Y:S01]  /*abe0*/  FFMA.FTZ R51, R51, c[0x0][0x2d0], -R185 ;  /* 0x0000b40033337a23 */ /* 0x000fe200000108b9 */
[----:B------:R-:W-:Y:S01]  /*abf0*/  MUFU.EX2 R241, R18 ;  /* 0x0000001200f17308 */ /* 0x000fe20000000800 */
[--C-:B------:R-:W-:Y:S02]  /*ac00*/  FFMA.FTZ R40, R40, c[0x0][0x2d0], -R186.reuse ;  /* 0x0000b40028287a23 */ /* 0x100fe400000108ba */
[--C-:B------:R-:W-:Y:S02]  /*ac10*/  FFMA.FTZ R41, R41, c[0x0][0x2d0], -R186.reuse ;  /* 0x0000b40029297a23 */ /* 0x100fe400000108ba */
[----:B-1----:R-:W-:Y:S04]  /*ac20*/  @P0 IMAD.WIDE.U32 R6, R204, c[0x0][0x1e0], RZ ;  /* 0x00007800cc060a25 */ /* 0x002fe800078e00ff */
[--C-:B------:R-:W-:Y:S01]  /*ac30*/  FFMA.FTZ R44, R44, c[0x0][0x2d0], -R186.reuse ;  /* 0x0000b4002c2c7a23 */ /* 0x100fe200000108ba */
[----:B------:R-:W1:Y:S01]  /*ac40*/  MUFU.EX2 R238, R19 ;  /* 0x0000001300ee7308 */ /* 0x000e620000000800 */
[----:B------:R-:W-:Y:S01]  /*ac50*/  @P0 SHF.L.U32 R4, R6, 0x6, RZ ;  /* 0x0000000606040819 */ /* 0x000fe200000006ff */
[----:B------:R-:W-:Y:S02]  /*ac60*/  FFMA.FTZ R45, R45, c[0x0][0x2d0], -R186 ;  /* 0x0000b4002d2d7a23 */ /* 0x000fe400000108ba */
[----:B--2---:R-:W-:Y:S02]  /*ac70*/  FMUL.FTZ R3, R2, c[0x0][0x2d0] ;  /* 0x0000b40002037a20 */ /* 0x004fe40000410000 */
[----:B------:R-:W2:Y:S01]  /*ac80*/  SHFL.BFLY PT, R2, R0, 0x2, 0x1f ;  /* 0x0c401f0000027f89 */ /* 0x000ea200000e0000 */
[C---:B---3--:R-:W-:Y:S02]  /*ac90*/  FMUL.FTZ R102, R140.reuse, R102 ;  /* 0x000000668c667220 */ /* 0x048fe40000410000 */
[C---:B------:R-:W-:Y:S01]  /*aca0*/  FMUL.FTZ R103, R140.reuse, R103 ;  /* 0x000000678c677220 */ /* 0x040fe20000410000 */
[----:B------:R-:W-:Y:S01]  /*acb0*/  MUFU.EX2 R243, R17 ;  /* 0x0000001100f37308 */ /* 0x000fe20000000800 */
        /* <DEDUP_REMOVED lines=8> */
[----:B-1----:R-:W-:Y:S01]  /*ad40*/  F2FP.BF16.PACK_AB R151, R238, R241 ;  /* 0x000000f1ee97723e */ /* 0x002fe200000010ff */
[C---:B------:R-:W-:Y:S02]  /*ad50*/  FMUL.FTZ R129, R141.reuse, R129 ;  /* 0x000000818d817220 */ /* 0x040fe40000410000 */
[C---:B------:R-:W-:Y:S02]  /*ad60*/  FMUL.FTZ R130, R140.reuse, R130 ;  /* 0x000000828c827220 */ /* 0x040fe40000410000 */
[----:B------:R-:W-:Y:S01]  /*ad70*/  FMUL.FTZ R131, R140, R131 ;  /* 0x000000838c837220 */ /* 0x000fe20000410000 */
[----:B--2---:R-:W-:Y:S01]  /*ad80*/  FMNMX.FTZ R0, R0, R2, !PT ;  /* 0x0000000200007209 */ /* 0x004fe20007810000 */
[----:B------:R-:W-:Y:S01]  /*ad90*/  MUFU.EX2 R236, R8 ;  /* 0x0000000800ec7308 */ /* 0x000fe20000000800 */
[C---:B------:R-:W-:Y:S02]  /*ada0*/  FMUL.FTZ R136, R141.reuse, R136 ;  /* 0x000000888d887220 */ /* 0x040fe40000410000 */
[C---:B------:R-:W-:Y:S01]  /*adb0*/  FMUL.FTZ R137, R141.reuse, R137 ;  /* 0x000000898d897220 */ /* 0x040fe20000410000 */
[----:B------:R-:W1:Y:S01]  /*adc0*/  SHFL.BFLY PT, R2, R0, 0x1, 0x1f ;  /* 0x0c201f0000027f89 */ /* 0x000e6200000e0000 */
[C---:B------:R-:W-:Y:S02]  /*add0*/  FMUL.FTZ R138, R140.reuse, R138 ;  /* 0x0000008a8c8a7220 */ /* 0x040fe40000410000 */
[C---:B------:R-:W-:Y:S02]  /*ade0*/  FMUL.FTZ R139, R140.reuse, R139 ;  /* 0x0000008b8c8b7220 */ /* 0x040fe40000410000 */
[C---:B------:R-:W-:Y:S01]  /*adf0*/  FMUL.FTZ R68, R141.reuse, R68 ;  /* 0x000000448d447220 */ /* 0x040fe20000410000 */
[----:B------:R-:W2:Y:S01]  /*ae00*/  MUFU.EX2 R3, R3 ;  /* 0x0000000300037308 */ /* 0x000ea20000000800 */
[----:B------:R-:W-:Y:S01]  /*ae10*/  FMUL.FTZ R69, R141, R69 ;  /* 0x000000458d457220 */ /* 0x000fe20000410000 */
[----:B---3--:R-:W-:Y:S01]  /*ae20*/  F2FP.BF16.PACK_AB R150, R243, R244 ;  /* 0x000000f4f396723e */ /* 0x008fe200000010ff */
[C---:B------:R-:W-:Y:S02]  /*ae30*/  FMUL.FTZ R70, R140.reuse, R70 ;  /* 0x000000468c467220 */ /* 0x040fe40000410000 */
[C---:B------:R-:W-:Y:S02]  /*ae40*/  FMUL.FTZ R71, R140.reuse, R71 ;  /* 0x000000478c477220 */ /* 0x040fe40000410000 */
[C---:B------:R-:W-:Y:S03]  /*ae50*/  FMUL.FTZ R80, R141.reuse, R80 ;  /* 0x000000508d507220 */ /* 0x040fe60000410000 */
[----:B------:R3:W-:Y:S01]  /*ae60*/  MUFU.EX2 R234, R12 ;  /* 0x0000000c00ea7308 */ /* 0x0007e20000000800 */
[C---:B------:R-:W-:Y:S02]  /*ae70*/  FMUL.FTZ R81, R141.reuse, R81 ;  /* 0x000000518d517220 */ /* 0x040fe40000410000 */
[C---:B------:R-:W-:Y:S02]  /*ae80*/  FMUL.FTZ R82, R140.reuse, R82 ;  /* 0x000000528c527220 */ /* 0x040fe40000410000 */
[----:B------:R-:W-:Y:S02]  /*ae90*/  FMUL.FTZ R83, R140, R83 ;  /* 0x000000538c537220 */ /* 0x000fe40000410000 */
[C---:B------:R-:W-:Y:S01]  /*aea0*/  FMUL.FTZ R84, R141.reuse, R84 ;  /* 0x000000548d547220 */ /* 0x040fe20000410000 */
[----:B-1----:R-:W-:Y:S01]  /*aeb0*/  FMNMX.FTZ R142, R0, R2, !PT ;  /* 0x00000002008e7209 */ /* 0x002fe20007810000 */
[----:B------:R-:W-:Y:S01]  /*aec0*/  FMUL.FTZ R85, R141, R85 ;  /* 0x000000558d557220 */ /* 0x000fe20000410000 */
[----:B------:R-:W-:Y:S01]  /*aed0*/  @P0 IADD3 R2, R7, R5, RZ ;  /* 0x0000000507020210 */ /* 0x000fe20007ffe0ff */
[----:B------:R1:W-:Y:S01]  /*aee0*/  MUFU.EX2 R229, R13 ;  /* 0x0000000d00e57308 */ /* 0x0003e20000000800 */
[----:B------:R-:W-:Y:S01]  /*aef0*/  @P0 IADD3 R5, P2, R4, R228, RZ ;  /* 0x000000e404050210 */ /* 0x000fe20007f5e0ff */
[----:B------:R-:W-:Y:S01]  /*af00*/  FADD.FTZ R0, -R142, R147 ;  /* 0x000000938e007221 */ /* 0x000fe20000010100 */
[----:B------:R-:W-:Y:S01]  /*af10*/  @P0 SHF.L.U64.HI R2, R6, 0x6, R2 ;  /* 0x0000000606020819 */ /* 0x000fe20000010202 */
[----:B--2---:R-:W-:Y:S01]  /*af20*/  FMUL.FTZ R104, R3, R104 ;  /* 0x0000006803687220 */ /* 0x004fe20000410000 */
[----:B------:R-:W-:Y:S01]  /*af30*/  @P0 LEA R148, P1, R5, c[0x0][0x1c8], 0x1 ;  /* 0x0000720005940a11 */ /* 0x000fe200078208ff */
[----:B------:R-:W-:Y:S01]  /*af40*/  FMUL.FTZ R0, R0, c[0x0][0x2d0] ;  /* 0x0000b40000007a20 */ /* 0x000fe20000410000 */
[----:B------:R-:W-:Y:S01]  /*af50*/  @P0 IADD3.X R6, R2, R207, RZ, P2, !PT ;  /* 0x000000cf02060210 */ /* 0x000fe200017fe4ff */
[C---:B------:R-:W-:Y:S02]  /*af60*/  FMUL.FTZ R105, R3.reuse, R105 ;  /* 0x0000006903697220 */ /* 0x040fe40000410000 */
[----:B------:R-:W-:Y:S01]  /*af70*/  FMUL.FTZ R108, R3, R108 ;  /* 0x0000006c036c7220 */ /* 0x000fe20000410000 */
[----:B------:R-:W-:Y:S01]  /*af80*/  @P0 LEA.HI.X R149, R5, c[0x0][0x1cc], R6, 0x1, P1 ;  /* 0x0000730005950a11 */ /* 0x000fe200008f0c06 */
[----:B------:R-:W2:Y:S01]  /*af90*/  MUFU.EX2 R0, R0 ;  /* 0x0000000000007308 */ /* 0x000ea20000000800 */
[C---:B------:R-:W-:Y:S01]  /*afa0*/  @P0 IADD3 R6, P2, R4.reuse, R246, RZ ;  /* 0x000000f604060210 */ /* 0x040fe20007f5e0ff */
[C---:B---3--:R-:W-:Y:S01]  /*afb0*/  FMUL.FTZ R12, R3.reuse, R160 ;  /* 0x000000a0030c7220 */ /* 0x048fe20000410000 */
[----:B------:R-:W-:Y:S01]  /*afc0*/  @P0 IADD3 R5, P3, R4, R248, RZ ;  /* 0x000000f804050210 */ /* 0x000fe20007f7e0ff */
[----:B------:R3:W-:Y:S01]  /*afd0*/  @P0 LDGSTS.E.BYPASS.LTC128B.128 [R225+0x3100], [R148.64], !P6 ;  /* 0x0310000094e10fae */ /* 0x0007e2000f101d46 */
[----:B------:R-:W-:Y:S01]  /*afe0*/  @P0 IADD3.X R7, R2, R245, RZ, P2, !PT ;  /* 0x000000f502070210 */ /* 0x000fe200017fe4ff */
[C---:B------:R-:W-:Y:S01]  /*aff0*/  FMUL.FTZ R109, R3.reuse, R109 ;  /* 0x0000006d036d7220 */ /* 0x040fe20000410000 */
[----:B------:R-:W-:Y:S01]  /*b000*/  @P0 LEA R18, P2, R6, c[0x0][0x1c8], 0x1 ;  /* 0x0000720006120a11 */ /* 0x000fe200078408ff */
[----:B------:R-:W-:Y:S01]  /*b010*/  FMUL.FTZ R120, R3, R120 ;  /* 0x0000007803787220 */ /* 0x000fe20000410000 */
[----:B------:R-:W-:Y:S01]  /*b020*/  @P0 IADD3.X R17, R2, R247, RZ, P3, !PT ;  /* 0x000000f702110210 */ /* 0x000fe20001ffe4ff */
[----:B------:R-:W-:Y:S01]  /*b030*/  MUFU.EX2 R197, R36 ;  /* 0x0000002400c57308 */ /* 0x000fe20000000800 */
[----:B------:R-:W-:Y:S01]  /*b040*/  @P0 LEA.HI.X R19, R6, c[0x0][0x1cc], R7, 0x1, P2 ;  /* 0x0000730006130a11 */ /* 0x000fe200010f0c07 */
[----:B------:R-:W-:Y:S01]  /*b050*/  FFMA.FTZ R6, R9, c[0x0][0x2d0], -R186 ;  /* 0x0000b40009067a23 */ /* 0x000fe200000108ba */
[----:B------:R-:W-:Y:S01]  /*b060*/  @P0 LEA R16, P3, R5, c[0x0][0x1c8], 0x1 ;  /* 0x0000720005100a11 */ /* 0x000fe200078608ff */
[----:B-1----:R-:W-:Y:S01]  /*b070*/  FMUL.FTZ R13, R3, R161 ;  /* 0x000000a1030d7220 */ /* 0x002fe20000410000 */
[----:B------:R-:W-:Y:S01]  /*b080*/  @P0 IADD3 R4, P1, R205, R4, RZ ;  /* 0x00000004cd040210 */ /* 0x000fe20007f3e0ff */
[----:B------:R-:W-:Y:S01]  /*b090*/  FMUL.FTZ R121, R3, R121 ;  /* 0x0000007903797220 */ /* 0x000fe20000410000 */
[----:B------:R-:W-:Y:S01]  /*b0a0*/  @P0 LEA.HI.X R17, R5, c[0x0][0x1cc], R17, 0x1, P3 ;  /* 0x0000730005110a11 */ /* 0x000fe200018f0c11 */
[----:B------:R-:W-:Y:S01]  /*b0b0*/  FMUL.FTZ R124, R3, R124 ;  /* 0x0000007c037c7220 */ /* 0x000fe20000410000 */
[----:B------:R-:W-:Y:S01]  /*b0c0*/  MOV R205, c[0x0][0x1e0] ;  /* 0x0000780000cd7a02 */ /* 0x000fe20000000f00 */
[----:B------:R1:W4:Y:S01]  /*b0d0*/  MUFU.EX2 R235, R6 ;  /* 0x0000000600eb7308 */ /* 0x0003220000000800 */
[----:B------:R-:W-:Y:S01]  /*b0e0*/  @P0 IADD3 R146, P3, R4, R228, RZ ;  /* 0x000000e404920210 */ /* 0x000fe20007f7e0ff */
[----:B------:R4:W-:Y:S01]  /*b0f0*/  @P0 LDGSTS.E.BYPASS.LTC128B.128 [R225+0x4100], [R16.64], !P5 ;  /* 0x0410000010e10fae */ /* 0x0009e2000e901d46 */
[----:B------:R-:W-:Y:S01]  /*b100*/  SHF.L.U64.HI R205, R205, R226, c[0x0][0x1e4] ;  /* 0x00007900cdcd7619 */ /* 0x000fe200000102e2 */
[----:B--2---:R-:W-:Y:S01]  /*b110*/  FMUL.FTZ R106, R0, R106 ;  /* 0x0000006a006a7220 */ /* 0x004fe20000410000 */
[----:B------:R-:W-:Y:S01]  /*b120*/  @P0 IADD3 R7, P2, R4, R248, RZ ;  /* 0x000000f804070210 */ /* 0x000fe20007f5e0ff */
[C---:B------:R-:W-:Y:S01]  /*b130*/  FMUL.FTZ R107, R0.reuse, R107 ;  /* 0x0000006b006b7220 */ /* 0x040fe20000410000 */
[----:B------:R-:W-:Y:S01]  /*b140*/  @P0 IADD3.X R2, R205, R2, RZ, P1, !PT ;  /* 0x00000002cd020210 */ /* 0x000fe20000ffe4ff */
        /* <DEDUP_REMOVED lines=8> */
[----:B------:R-:W-:Y:S01]  /*b1d0*/  FMUL.FTZ R122, R0, R122 ;  /* 0x0000007a007a7220 */ /* 0x000fe20000410000 */
[----:B------:R-:W-:Y:S01]  /*b1e0*/  @P0 LEA.HI.X R9, R146, c[0x0][0x1cc], R9, 0x1, P3 ;  /* 0x0000730092090a11 */ /* 0x000fe200018f0c09 */
[----:B------:R-:W-:Y:S01]  /*b1f0*/  FMUL.FTZ R123, R0, R123 ;  /* 0x0000007b007b7220 */ /* 0x000fe20000410000 */
[----:B------:R-:W-:Y:S01]  /*b200*/  @P0 IADD3.X R2, R2, R245, RZ, P1, !PT ;  /* 0x000000f502020210 */ /* 0x000fe20000ffe4ff */
[----:B------:R-:W-:Y:S01]  /*b210*/  FMUL.FTZ R125, R3, R125 ;  /* 0x0000007d037d7220 */ /* 0x000fe20000410000 */
[----:B------:R-:W-:Y:S01]  /*b220*/  @P0 LEA R4, P1, R5, c[0x0][0x1c8], 0x1 ;  /* 0x0000720005040a11 */ /* 0x000fe200078208ff */
[----:B------:R2:W-:Y:S01]  /*b230*/  @P0 LDGSTS.E.BYPASS.LTC128B.128 [R225+0x3900], [R8.64], !P6 ;  /* 0x0390000008e10fae */ /* 0x0005e2000f101d46 */
[----:B---3--:R-:W-:Y:S01]  /*b240*/  F2FP.BF16.PACK_AB R148, R242, R239 ;  /* 0x000000eff294723e */ /* 0x008fe200000010ff */
[----:B------:R-:W-:Y:S01]  /*b250*/  MUFU.EX2 R196, R37 ;  /* 0x0000002500c47308 */ /* 0x000fe20000000800 */
[----:B-1----:R-:W-:Y:S01]  /*b260*/  @P0 LEA R6, P2, R7, c[0x0][0x1c8], 0x1 ;  /* 0x0000720007060a11 */ /* 0x002fe200078408ff */
[----:B------:R-:W-:Y:S01]  /*b270*/  FMUL.FTZ R126, R0, R126 ;  /* 0x0000007e007e7220 */ /* 0x000fe20000410000 */
[----:B------:R-:W-:Y:S01]  /*b280*/  @P0 LEA.HI.X R5, R5, c[0x0][0x1cc], R2, 0x1, P1 ;  /* 0x0000730005050a11 */ /* 0x000fe200008f0c02 */
[----:B------:R-:W-:Y:S01]  /*b290*/  FMUL.FTZ R2, R142, c[0x0][0x2d0] ;  /* 0x0000b4008e027a20 */ /* 0x000fe20000410000 */
[----:B------:R-:W-:Y:S01]  /*b2a0*/  @P0 LEA.HI.X R7, R7, c[0x0][0x1cc], R147, 0x1, P2 ;  /* 0x0000730007070a11 */ /* 0x000fe200010f0c93 */
[----:B----4-:R-:W-:Y:S01]  /*b2b0*/  FMUL.FTZ R16, R141, R164 ;  /* 0x000000a48d107220 */ /* 0x010fe20000410000 */
[----:B------:R-:W-:Y:S01]  /*b2c0*/  F2FP.BF16.PACK_AB R149, R240, R237 ;  /* 0x000000edf095723e */ /* 0x000fe200000010ff */
[--C-:B------:R-:W-:Y:S02]  /*b2d0*/  FFMA.FTZ R10, R10, c[0x0][0x2d0], -R2.reuse ;  /* 0x0000b4000a0a7a23 */ /* 0x100fe40000010802 */
[----:B------:R1:W-:Y:S01]  /*b2e0*/  @P0 LDGSTS.E.BYPASS.LTC128B.128 [R225+0x4900], [R6.64], !P5 ;  /* 0x0490000006e10fae */ /* 0x0003e2000e901d46 */
[--C-:B------:R-:W-:Y:S01]  /*b2f0*/  FFMA.FTZ R11, R11, c[0x0][0x2d0], -R2.reuse ;  /* 0x0000b4000b0b7a23 */ /* 0x100fe20000010802 */
[----:B------:R3:W-:Y:S01]  /*b300*/  MUFU.EX2 R188, R10 ;  /* 0x0000000a00bc7308 */ /* 0x0007e20000000800 */
[--C-:B------:R-:W-:Y:S02]  /*b310*/  FFMA.FTZ R14, R14, c[0x0][0x2d0], -R2.reuse ;  /* 0x0000b4000e0e7a23 */ /* 0x100fe40000010802 */
[--C-:B------:R-:W-:Y:S02]  /*b320*/  FFMA.FTZ R15, R15, c[0x0][0x2d0], -R2.reuse ;  /* 0x0000b4000f0f7a23 */ /* 0x100fe40000010802 */
[----:B------:R-:W-:Y:S01]  /*b330*/  FMUL.FTZ R17, R141, R165 ;  /* 0x000000a58d117220 */ /* 0x000fe20000410000 */
[----:B------:R4:W-:Y:S01]  /*b340*/  @P0 LDGSTS.E.BYPASS.LTC128B.128 [R225+0x5900], [R4.64], !P4 ;  /* 0x0590000004e10fae */ /* 0x0009e2000e101d46 */
[C---:B--2---:R-:W-:Y:S02]  /*b350*/  FMUL.FTZ R18, R140.reuse, R166 ;  /* 0x000000a68c127220 */ /* 0x044fe40000410000 */
[----:B------:R-:W-:Y:S01]  /*b360*/  FMUL.FTZ R19, R140, R167 ;  /* 0x000000a78c137220 */ /* 0x000fe20000410000 */
[----:B------:R-:W2:Y:S01]  /*b370*/  MUFU.EX2 R187, R11 ;  /* 0x0000000b00bb7308 */ /* 0x000ea20000000800 */
[--C-:B------:R-:W-:Y:S02]  /*b380*/  FFMA.FTZ R42, R42, c[0x0][0x2d0], -R2.reuse ;  /* 0x0000b4002a2a7a23 */ /* 0x100fe40000010802 */
[C---:B------:R-:W-:Y:S01]  /*b390*/  FMUL.FTZ R8, R3.reuse, R156 ;  /* 0x0000009c03087220 */ /* 0x040fe20000410000 */
[----:B------:R-:W2:Y:S01]  /*b3a0*/  LDSM.16.MT88.4 R176, [R209+0x100] ;  /* 0x00010000d1b0783b */ /* 0x000ea20000004200 */
[----:B------:R-:W-:Y:S02]  /*b3b0*/  FMUL.FTZ R9, R3, R157 ;  /* 0x0000009d03097220 */ /* 0x000fe40000410000 */
[--C-:B------:R-:W-:Y:S02]  /*b3c0*/  FFMA.FTZ R43, R43, c[0x0][0x2d0], -R2.reuse ;  /* 0x0000b4002b2b7a23 */ /* 0x100fe40000010802 */
[--C-:B------:R-:W-:Y:S01]  /*b3d0*/  FFMA.FTZ R46, R46, c[0x0][0x2d0], -R2.reuse ;  /* 0x0000b4002e2e7a23 */ /* 0x100fe20000010802 */
[----:B------:R2:W-:Y:S01]  /*b3e0*/  MUFU.EX2 R189, R14 ;  /* 0x0000000e00bd7308 */ /* 0x0005e20000000800 */
[----:B------:R-:W-:Y:S01]  /*b3f0*/  FFMA.FTZ R47, R47, c[0x0][0x2d0], -R2 ;  /* 0x0000b4002f2f7a23 */ /* 0x000fe20000010802 */
[----:B------:R-:W2:Y:S01]  /*b400*/  LDSM.16.MT88.4 R180, [R210+0x100] ;  /* 0x00010000d2b4783b */ /* 0x000ea20000004200 */
[----:B------:R-:W-:Y:S02]  /*b410*/  FMUL.FTZ R127, R0, R127 ;  /* 0x0000007f007f7220 */ /* 0x000fe40000410000 */
[C---:B-1----:R-:W-:Y:S01]  /*b420*/  FMUL.FTZ R6, R140.reuse, R154 ;  /* 0x0000009a8c067220 */ /* 0x042fe20000410000 */
[----:B------:R-:W-:Y:S01]  /*b430*/  F2FP.BF16.PACK_AB R154, R229, R234 ;  /* 0x000000eae59a723e */ /* 0x000fe200000010ff */
[----:B------:R-:W-:Y:S02]  /*b440*/  FMUL.FTZ R7, R140, R155 ;  /* 0x0000009b8c077220 */ /* 0x000fe40000410000 */
[C---:B---3--:R-:W-:Y:S01]  /*b450*/  FMUL.FTZ R10, R0.reuse, R158 ;  /* 0x0000009e000a7220 */ /* 0x048fe20000410000 */
[----:B------:R-:W1:Y:S01]  /*b460*/  MUFU.EX2 R190, R15 ;  /* 0x0000000f00be7308 */ /* 0x000e620000000800 */
[----:B------:R-:W-:Y:S01]  /*b470*/  LDSM.16.MT88.4 R164, [R210+0x500] ;  /* 0x00050000d2a4783b */ /* 0x000fe20000004200 */
[----:B------:R-:W-:Y:S02]  /*b480*/  FMUL.FTZ R132, R3, R132 ;  /* 0x0000008403847220 */ /* 0x000fe40000410000 */
[----:B----4-:R-:W-:Y:S01]  /*b490*/  FMUL.FTZ R4, R141, R152 ;  /* 0x000000988d047220 */ /* 0x010fe20000410000 */
[----:B------:R-:W-:Y:S01]  /*b4a0*/  F2FP.BF16.PACK_AB R152, R235, R236 ;  /* 0x000000eceb98723e */ /* 0x000fe200000010ff */
[----:B------:R-:W-:Y:S01]  /*b4b0*/  FMUL.FTZ R5, R141, R153 ;  /* 0x000000998d057220 */ /* 0x000fe20000410000 */
[----:B--2---:R-:W-:Y:S01]  /*b4c0*/  F2FP.BF16.PACK_AB R153, R187, R188 ;  /* 0x000000bcbb99723e */ /* 0x004fe200000010ff */
[C---:B------:R-:W-:Y:S01]  /*b4d0*/  FMUL.FTZ R11, R0.reuse, R159 ;  /* 0x0000009f000b7220 */ /* 0x040fe20000410000 */
[----:B------:R-:W0:Y:S01]  /*b4e0*/  LDGDEPBAR ;  /* 0x00000000000079af */ /* 0x000e220000000000 */
[----:B------:R-:W-:Y:S01]  /*b4f0*/  MUFU.EX2 R193, R38 ;  /* 0x0000002600c17308 */ /* 0x000fe20000000800 */
[----:B------:R-:W-:Y:S02]  /*b500*/  FMUL.FTZ R133, R3, R133 ;  /* 0x0000008503857220 */ /* 0x000fe40000410000 */
[C---:B------:R-:W-:Y:S02]  /*b510*/  FMUL.FTZ R134, R0.reuse, R134 ;  /* 0x0000008600867220 */ /* 0x040fe40000410000 */
[C---:B------:R-:W-:Y:S02]  /*b520*/  FMUL.FTZ R14, R0.reuse, R162 ;  /* 0x000000a2000e7220 */ /* 0x040fe40000410000 */
[----:B------:R-:W2:Y:S01]  /*b530*/  LDSM.16.MT88.4 R156, [R209+0x1100] ;  /* 0x00110000d19c783b */ /* 0x000ea20000004200 */
[C---:B------:R-:W-:Y:S02]  /*b540*/  FMUL.FTZ R135, R0.reuse, R135 ;  /* 0x0000008700877220 */ /* 0x040fe40000410000 */
[----:B------:R3:W-:Y:S01]  /*b550*/  MUFU.EX2 R191, R39 ;  /* 0x0000002700bf7308 */ /* 0x0007e20000000800 */
[--C-:B------:R-:W-:Y:S02]  /*b560*/  FFMA.FTZ R146, R35, c[0x0][0x2d0], -R185.reuse ;  /* 0x0000b40023927a23 */ /* 0x100fe400000108b9 */
[----:B------:R-:W-:Y:S01]  /*b570*/  FMUL.FTZ R35, R0, R175 ;  /* 0x000000af00237220 */ /* 0x000fe20000410000 */
[-C--:B------:R-:W-:Y:S05]  /*b580*/  HMMA.16816.F32.BF16 R4, R148, R176.reuse, R4 ;  /* 0x000000b09404723c */ /* 0x080fea0000041804 */
[----:B-1----:R-:W-:Y:S01]  /*b590*/  F2FP.BF16.PACK_AB R155, R190, R189 ;  /* 0x000000bdbe9b723e */ /* 0x002fe200000010ff */
[C---:B------:R-:W-:Y:S01]  /*b5a0*/  FMUL.FTZ R15, R0.reuse, R163 ;  /* 0x000000a3000f7220 */ /* 0x040fe20000410000 */
[----:B------:R-:W-:Y:S01]  /*b5b0*/  MUFU.EX2 R195, R48 ;  /* 0x0000003000c37308 */ /* 0x000fe20000000800 */
[----:B------:R-:W1:Y:S01]  /*b5c0*/  LDSM.16.MT88.4 R160, [R210+0x1100] ;  /* 0x00110000d2a0783b */ /* 0x000e620000004200 */
[C---:B------:R-:W-:Y:S03]  /*b5d0*/  FMUL.FTZ R72, R3.reuse, R72 ;  /* 0x0000004803487220 */ /* 0x040fe60000410000 */
[C---:B------:R-:W-:Y:S04]  /*b5e0*/  HMMA.16816.F32.BF16 R8, R152.reuse, R176, R8 ;  /* 0x000000b09808723c */ /* 0x040fe80000041808 */
[C---:B------:R-:W-:Y:S01]  /*b5f0*/  FMUL.FTZ R73, R3.reuse, R73 ;  /* 0x0000004903497220 */ /* 0x040fe20000410000 */
[----:B------:R-:W-:Y:S01]  /*b600*/  MUFU.EX2 R194, R49 ;  /* 0x0000003100c27308 */ /* 0x000fe20000000800 */
[C---:B------:R-:W-:Y:S02]  /*b610*/  FMUL.FTZ R74, R0.reuse, R74 ;  /* 0x0000004a004a7220 */ /* 0x040fe40000410000 */
[-C--:B------:R-:W-:Y:S01]  /*b620*/  HMMA.16816.F32.BF16 R12, R152, R178.reuse, R12 ;  /* 0x000000b2980c723c */ /* 0x080fe2000004180c */
[----:B---3--:R-:W-:Y:S03]  /*b630*/  LDSM.16.MT88.4 R36, [R210+0x2500] ;  /* 0x00250000d224783b */ /* 0x008fe60000004200 */
[C---:B------:R-:W-:Y:S02]  /*b640*/  FMUL.FTZ R75, R0.reuse, R75 ;  /* 0x0000004b004b7220 */ /* 0x040fe40000410000 */
[C---:B------:R-:W-:Y:S01]  /*b650*/  FMUL.FTZ R76, R3.reuse, R76 ;  /* 0x0000004c034c7220 */ /* 0x040fe20000410000 */
[----:B------:R-:W-:Y:S01]  /*b660*/  MUFU.EX2 R192, R51 ;  /* 0x0000003300c07308 */ /* 0x000fe20000000800 */
[C---:B------:R-:W-:Y:S04]  /*b670*/  HMMA.16816.F32.BF16 R16, R148.reuse, R178, R16 ;  /* 0x000000b29410723c */ /* 0x040fe80000041810 */
[C---:B------:R-:W-:Y:S02]  /*b680*/  FMUL.FTZ R77, R3.reuse, R77 ;  /* 0x0000004d034d7220 */ /* 0x040fe40000410000 */
[C---:B------:R-:W-:Y:S02]  /*b690*/  FMUL.FTZ R78, R0.reuse, R78 ;  /* 0x0000004e004e7220 */ /* 0x040fe40000410000 */
[-C--:B------:R-:W-:Y:S01]  /*b6a0*/  HMMA.16816.F32.BF16 R100, R148, R180.reuse, R100 ;  /* 0x000000b49464723c */ /* 0x080fe20000041864 */
[----:B------:R-:W-:Y:S03]  /*b6b0*/  MUFU.EX2 R147, R46 ;  /* 0x0000002e00937308 */ /* 0x000fe60000000800 */
[----:B------:R-:W-:Y:S02]  /*b6c0*/  FMUL.FTZ R79, R0, R79 ;  /* 0x0000004f004f7220 */ /* 0x000fe40000410000 */
[C---:B------:R-:W-:Y:S02]  /*b6d0*/  FMUL.FTZ R86, R140.reuse, R86 ;  /* 0x000000568c567220 */ /* 0x040fe40000410000 */
[C---:B------:R-:W-:Y:S03]  /*b6e0*/  HMMA.16816.F32.BF16 R104, R152.reuse, R180, R104 ;  /* 0x000000b49868723c */ /* 0x040fe60000041868 */
[----:B------:R-:W-:Y:S01]  /*b6f0*/  MUFU.EX2 R181, R40 ;  /* 0x0000002800b57308 */ /* 0x000fe20000000800 */
[----:B------:R-:W-:Y:S02]  /*b700*/  FMUL.FTZ R87, R140, R87 ;  /* 0x000000578c577220 */ /* 0x000fe40000410000 */
[C---:B------:R-:W-:Y:S02]  /*b710*/  FMUL.FTZ R88, R3.reuse, R88 ;  /* 0x0000005803587220 */ /* 0x040fe40000410000 */
[-C--:B------:R-:W-:Y:S04]  /*b720*/  HMMA.16816.F32.BF16 R108, R152, R182.reuse, R108 ;  /* 0x000000b6986c723c */ /* 0x080fe8000004186c */
[----:B------:R-:W-:Y:S01]  /*b730*/  FMUL.FTZ R89, R3, R89 ;  /* 0x0000005903597220 */ /* 0x000fe20000410000 */
[----:B------:R-:W-:Y:S01]  /*b740*/  MUFU.EX2 R180, R45 ;  /* 0x0000002d00b47308 */ /* 0x000fe20000000800 */
[----:B------:R-:W-:Y:S02]  /*b750*/  FMUL.FTZ R90, R0, R90 ;  /* 0x0000005a005a7220 */ /* 0x000fe40000410000 */
[C---:B------:R-:W-:Y:S04]  /*b760*/  HMMA.16816.F32.BF16 R112, R148.reuse, R182, R112 ;  /* 0x000000b69470723c */ /* 0x040fe80000041870 */
[--C-:B------:R-:W-:Y:S02]  /*b770*/  FFMA.FTZ R20, R20, c[0x0][0x2d0], -R184.reuse ;  /* 0x0000b40014147a23 */ /* 0x100fe400000108b8 */
[--C-:B------:R-:W-:Y:S01]  /*b780*/  FFMA.FTZ R21, R21, c[0x0][0x2d0], -R184.reuse ;  /* 0x0000b40015157a23 */ /* 0x100fe200000108b8 */
[----:B------:R3:W-:Y:S01]  /*b790*/  MUFU.EX2 R183, R50 ;  /* 0x0000003200b77308 */ /* 0x0007e20000000800 */
[-C--:B--2---:R-:W-:Y:S04]  /*b7a0*/  HMMA.16816.F32.BF16 R116, R148, R156.reuse, R116 ;  /* 0x0000009c9474723c */ /* 0x084fe80000041874 */
[--C-:B------:R-:W-:Y:S02]  /*b7b0*/  FFMA.FTZ R22, R22, c[0x0][0x2d0], -R185.reuse ;  /* 0x0000b40016167a23 */ /* 0x100fe400000108b9 */
[----:B------:R-:W-:Y:S02]  /*b7c0*/  FMUL.FTZ R91, R0, R91 ;  /* 0x0000005b005b7220 */ /* 0x000fe40000410000 */
[C---:B------:R-:W-:Y:S01]  /*b7d0*/  HMMA.16816.F32.BF16 R120, R152.reuse, R156, R120 ;  /* 0x0000009c9878723c */ /* 0x040fe20000041878 */
[----:B------:R2:W-:Y:S03]  /*b7e0*/  MUFU.EX2 R228, R20 ;  /* 0x0000001400e47308 */ /* 0x0005e60000000800 */
[----:B------:R-:W-:Y:S02]  /*b7f0*/  FFMA.FTZ R33, R33, c[0x0][0x2d0], -R184 ;  /* 0x0000b40021217a23 */ /* 0x000fe400000108b8 */
[--C-:B------:R-:W-:Y:S02]  /*b800*/  FFMA.FTZ R32, R23, c[0x0][0x2d0], -R185.reuse ;  /* 0x0000b40017207a23 */ /* 0x100fe400000108b9 */
[-C--:B------:R-:W-:Y:S03]  /*b810*/  HMMA.16816.F32.BF16 R124, R152, R158.reuse, R124 ;  /* 0x0000009e987c723c */ /* 0x080fe6000004187c */
[----:B------:R4:W1:Y:S01]  /*b820*/  MUFU.EX2 R227, R21 ;  /* 0x0000001500e37308 */ /* 0x0008620000000800 */
[--C-:B------:R-:W-:Y:S02]  /*b830*/  FFMA.FTZ R34, R34, c[0x0][0x2d0], -R185.reuse ;  /* 0x0000b40022227a23 */ /* 0x100fe400000108b9 */
[----:B------:R-:W-:Y:S01]  /*b840*/  FMUL.FTZ R23, R140, R171 ;  /* 0x000000ab8c177220 */ /* 0x000fe20000410000 */
[----:B---3--:R-:W-:Y:S01]  /*b850*/  LDSM.16.MT88.4 R48, [R209+0x900] ;  /* 0x00090000d130783b */ /* 0x008fe20000004200 */
[C---:B------:R-:W-:Y:S04]  /*b860*/  HMMA.16816.F32.BF16 R128, R148.reuse, R158, R128 ;  /* 0x0000009e9480723c */ /* 0x040fe80000041880 */
[C---:B------:R-:W-:Y:S01]  /*b870*/  FMUL.FTZ R92, R3.reuse, R92 ;  /* 0x0000005c035c7220 */ /* 0x040fe20000410000 */
[----:B------:R3:W-:Y:S01]  /*b880*/  MUFU.EX2 R206, R22 ;  /* 0x0000001600ce7308 */ /* 0x0007e20000000800 */
[----:B------:R-:W-:Y:S01]  /*b890*/  FMUL.FTZ R93, R3, R93 ;  /* 0x0000005d035d7220 */ /* 0x000fe20000410000 */
[----:B------:R-:W1:Y:S01]  /*b8a0*/  LDSM.16.MT88.4 R156, [R209+0x2100] ;  /* 0x00210000d19c783b */ /* 0x000e620000004200 */
[C---:B------:R-:W-:Y:S04]  /*b8b0*/  FMUL.FTZ R94, R0.reuse, R94 ;  /* 0x0000005e005e7220 */ /* 0x040fe80000410000 */
[C---:B--2---:R-:W-:Y:S02]  /*b8c0*/  FMUL.FTZ R20, R141.reuse, R168 ;  /* 0x000000a88d147220 */ /* 0x044fe40000410000 */
[----:B------:R-:W-:Y:S01]  /*b8d0*/  FMUL.FTZ R95, R0, R95 ;  /* 0x0000005f005f7220 */ /* 0x000fe20000410000 */
[----:B------:R2:W-:Y:S01]  /*b8e0*/  MUFU.EX2 R207, R33 ;  /* 0x0000002100cf7308 */ /* 0x0005e20000000800 */
[C---:B------:R-:W-:Y:S02]  /*b8f0*/  FMUL.FTZ R96, R141.reuse, R96 ;  /* 0x000000608d607220 */ /* 0x040fe40000410000 */
[C---:B------:R-:W-:Y:S02]  /*b900*/  FMUL.FTZ R97, R141.reuse, R97 ;  /* 0x000000618d617220 */ /* 0x040fe40000410000 */
[----:B----4-:R-:W-:Y:S02]  /*b910*/  FMUL.FTZ R21, R141, R169 ;  /* 0x000000a98d157220 */ /* 0x010fe40000410000 */
[C---:B------:R-:W-:Y:S02]  /*b920*/  FMUL.FTZ R98, R140.reuse, R98 ;  /* 0x000000628c627220 */ /* 0x040fe40000410000 */
[----:B------:R-:W-:Y:S01]  /*b930*/  FMUL.FTZ R99, R140, R99 ;  /* 0x000000638c637220 */ /* 0x000fe20000410000 */
[----:B------:R4:W4:Y:S01]  /*b940*/  MUFU.EX2 R205, R32 ;  /* 0x0000002000cd7308 */ /* 0x0009220000000800 */
[--C-:B------:R-:W-:Y:S02]  /*b950*/  FFMA.FTZ R24, R24, c[0x0][0x2d0], -R186.reuse ;  /* 0x0000b40018187a23 */ /* 0x100fe400000108ba */
[----:B------:R-:W-:Y:S02]  /*b960*/  FFMA.FTZ R25, R25, c[0x0][0x2d0], -R186 ;  /* 0x0000b40019197a23 */ /* 0x000fe400000108ba */
[----:B---3--:R-:W-:Y:S02]  /*b970*/  FMUL.FTZ R22, R140, R170 ;  /* 0x000000aa8c167220 */ /* 0x008fe40000410000 */
[--C-:B------:R-:W-:Y:S02]  /*b980*/  FFMA.FTZ R26, R26, c[0x0][0x2d0], -R2.reuse ;  /* 0x0000b4001a1a7a23 */ /* 0x100fe40000010802 */
[----:B------:R-:W-:Y:S01]  /*b990*/  FFMA.FTZ R27, R27, c[0x0][0x2d0], -R2 ;  /* 0x0000b4001b1b7a23 */ /* 0x000fe20000010802 */
[----:B------:R3:W-:Y:S01]  /*b9a0*/  MUFU.EX2 R203, R34 ;  /* 0x0000002200cb7308 */ /* 0x0007e20000000800 */
[--C-:B------:R-:W-:Y:S01]  /*b9b0*/  FFMA.FTZ R28, R28, c[0x0][0x2d0], -R186.reuse ;  /* 0x0000b4001c1c7a23 */ /* 0x100fe200000108ba */
[-C--:B-1----:R-:W-:Y:S03]  /*b9c0*/  HMMA.16816.F32.BF16 R20, R148, R160.reuse, R20 ;  /* 0x000000a09414723c */ /* 0x082fe60000041814 */
[----:B--2---:R-:W-:Y:S02]  /*b9d0*/  FMUL.FTZ R33, R3, R173 ;  /* 0x000000ad03217220 */ /* 0x004fe40000410000 */
[----:B------:R-:W-:Y:S02]  /*b9e0*/  FFMA.FTZ R29, R29, c[0x0][0x2d0], -R186 ;  /* 0x0000b4001d1d7a23 */ /* 0x000fe400000108ba */
[--C-:B------:R-:W-:Y:S01]  /*b9f0*/  FFMA.FTZ R30, R30, c[0x0][0x2d0], -R2.reuse ;  /* 0x0000b4001e1e7a23 */ /* 0x100fe20000010802 */
[C---:B------:R-:W-:Y:S01]  /*ba00*/  HMMA.16816.F32.BF16 R132, R152.reuse, R160, R132 ;  /* 0x000000a09884723c */ /* 0x040fe20000041884 */
[----:B------:R-:W1:Y:S03]  /*ba10*/  MUFU.EX2 R202, R146 ;  /* 0x0000009200ca7308 */ /* 0x000e660000000800 */
[----:B----4-:R-:W-:Y:S02]  /*ba20*/  FMUL.FTZ R32, R3, R172 ;  /* 0x000000ac03207220 */ /* 0x010fe40000410000 */
[----:B------:R-:W-:Y:S02]  /*ba30*/  FFMA.FTZ R31, R31, c[0x0][0x2d0], -R2 ;  /* 0x0000b4001f1f7a23 */ /* 0x000fe40000010802 */
[--C-:B------:R-:W-:Y:S03]  /*ba40*/  FFMA.FTZ R65, R65, c[0x0][0x2d0], -R184.reuse ;  /* 0x0000b40041417a23 */ /* 0x100fe600000108b8 */
[----:B------:R2:W-:Y:S01]  /*ba50*/  MUFU.EX2 R201, R24 ;  /* 0x0000001800c97308 */ /* 0x0005e20000000800 */
[--C-:B------:R-:W-:Y:S02]  /*ba60*/  FFMA.FTZ R67, R67, c[0x0][0x2d0], -R185.reuse ;  /* 0x0000b40043437a23 */ /* 0x100fe400000108b9 */
[----:B---3--:R-:W-:Y:S02]  /*ba70*/  FMUL.FTZ R34, R0, R174 ;  /* 0x000000ae00227220 */ /* 0x008fe40000410000 */
[----:B------:R-:W-:Y:S02]  /*ba80*/  FFMA.FTZ R52, R52, c[0x0][0x2d0], -R184 ;  /* 0x0000b40034347a23 */ /* 0x000fe400000108b8 */
[----:B------:R-:W-:Y:S02]  /*ba90*/  FFMA.FTZ R61, R61, c[0x0][0x2d0], -R186 ;  /* 0x0000b4003d3d7a23 */ /* 0x000fe400000108ba */
[--C-:B------:R-:W-:Y:S01]  /*baa0*/  FFMA.FTZ R53, R53, c[0x0][0x2d0], -R184.reuse ;  /* 0x0000b40035357a23 */ /* 0x100fe200000108b8 */
[-C--:B------:R-:W-:Y:S01]  /*bab0*/  HMMA.16816.F32.BF16 R32, R152, R162.reuse, R32 ;  /* 0x000000a29820723c */ /* 0x080fe20000041820 */
[----:B------:R-:W-:Y:S02]  /*bac0*/  MUFU.EX2 R182, R41 ;  /* 0x0000002900b67308 */ /* 0x000fe40000000800 */
[----:B------:R-:W-:Y:S02]  /*bad0*/  FFMA.FTZ R64, R64, c[0x0][0x2d0], -R184 ;  /* 0x0000b40040407a23 */ /* 0x000fe400000108b8 */
[--C-:B------:R-:W-:Y:S02]  /*bae0*/  FFMA.FTZ R54, R54, c[0x0][0x2d0], -R185.reuse ;  /* 0x0000b40036367a23 */ /* 0x100fe400000108b9 */
[--C-:B------:R-:W-:Y:S01]  /*baf0*/  FFMA.FTZ R55, R55, c[0x0][0x2d0], -R185.reuse ;  /* 0x0000b40037377a23 */ /* 0x100fe200000108b9 */
[C---:B------:R-:W-:Y:S01]  /*bb00*/  HMMA.16816.F32.BF16 R136, R148.reuse, R162, R136 ;  /* 0x000000a29488723c */ /* 0x040fe20000041888 */
[----:B------:R-:W3:Y:S02]  /*bb10*/  LDSM.16.MT88.4 R160, [R210+0x2100] ;  /* 0x00210000d2a0783b */ /* 0x000ee40000004200 */
[----:B------:R-:W-:Y:S01]  /*bb20*/  MUFU.EX2 R146, R47 ;  /* 0x0000002f00927308 */ /* 0x000fe20000000800 */
[----:B------:R-:W-:Y:S01]  /*bb30*/  FFMA.FTZ R66, R66, c[0x0][0x2d0], -R185 ;  /* 0x0000b40042427a23 */ /* 0x000fe200000108b9 */
[----:B--2---:R-:W-:Y:S01]  /*bb40*/  F2FP.BF16.PACK_AB R24, R227, R228 ;  /* 0x000000e4e318723e */ /* 0x004fe200000010ff */
[--C-:B------:R-:W-:Y:S02]  /*bb50*/  FFMA.FTZ R57, R57, c[0x0][0x2d0], -R186.reuse ;  /* 0x0000b40039397a23 */ /* 0x100fe400000108ba */
[-C--:B------:R-:W-:Y:S04]  /*bb60*/  HMMA.16816.F32.BF16 R68, R148, R156.reuse, R68 ;  /* 0x0000009c9444723c */ /* 0x080fe80000041844 */
[----:B------:R-:W-:Y:S01]  /*bb70*/  FFMA.FTZ R60, R60, c[0x0][0x2d0], -R186 ;  /* 0x0000b4003c3c7a23 */ /* 0x000fe200000108ba */
[----:B------:R-:W-:Y:S01]  /*bb80*/  MUFU.EX2 R65, R65 ;  /* 0x0000004100417308 */ /* 0x000fe20000000800 */
[--C-:B------:R-:W-:Y:S02]  /*bb90*/  FFMA.FTZ R58, R58, c[0x0][0x2d0], -R2.reuse ;  /* 0x0000b4003a3a7a23 */ /* 0x100fe40000010802 */
[C---:B------:R-:W-:Y:S04]  /*bba0*/  HMMA.16816.F32.BF16 R72, R152.reuse, R156, R72 ;  /* 0x0000009c9848723c */ /* 0x040fe80000041848 */
[--C-:B------:R-:W-:Y:S02]  /*bbb0*/  FFMA.FTZ R59, R59, c[0x0][0x2d0], -R2.reuse ;  /* 0x0000b4003b3b7a23 */ /* 0x100fe40000010802 */
[--C-:B------:R-:W-:Y:S01]  /*bbc0*/  FFMA.FTZ R62, R62, c[0x0][0x2d0], -R2.reuse ;  /* 0x0000b4003e3e7a23 */ /* 0x100fe20000010802 */
[----:B------:R-:W-:Y:S01]  /*bbd0*/  MUFU.EX2 R67, R67 ;  /* 0x0000004300437308 */ /* 0x000fe20000000800 */
[-C--:B------:R-:W-:Y:S04]  /*bbe0*/  HMMA.16816.F32.BF16 R76, R152, R158.reuse, R76 ;  /* 0x0000009e984c723c */ /* 0x080fe8000004184c */
[----:B------:R-:W-:Y:S02]  /*bbf0*/  FFMA.FTZ R2, R63, c[0x0][0x2d0], -R2 ;  /* 0x0000b4003f027a23 */ /* 0x000fe40000010802 */
[----:B------:R-:W-:Y:S02]  /*bc00*/  FFMA.FTZ R56, R56, c[0x0][0x2d0], -R186 ;  /* 0x0000b40038387a23 */ /* 0x000fe400000108ba */
[C---:B------:R-:W-:Y:S01]  /*bc10*/  HMMA.16816.F32.BF16 R80, R148.reuse, R158, R80 ;  /* 0x0000009e9450723c */ /* 0x040fe20000041850 */
[----:B------:R-:W2:Y:S01]  /*bc20*/  LDSM.16.MT88.4 R156, [R209+0x500] ;  /* 0x00050000d19c783b */ /* 0x000ea20000004200 */
[----:B------:R-:W-:Y:S02]  /*bc30*/  MUFU.EX2 R61, R61 ;  /* 0x0000003d003d7308 */ /* 0x000fe40000000800 */
[----:B------:R-:W-:Y:S02]  /*bc40*/  FFMA.FTZ R3, R3, R250, R236 ;  /* 0x000000fa03037223 */ /* 0x000fe400000100ec */
[----:B------:R-:W-:Y:S02]  /*bc50*/  FFMA.FTZ R0, R0, R249, R188 ;  /* 0x000000f900007223 */ /* 0x000fe400000100bc */
[----:B------:R-:W-:Y:S01]  /*bc60*/  FADD.FTZ R3, R235, R3 ;  /* 0x00000003eb037221 */ /* 0x000fe20000010000 */
[-C--:B---3--:R-:W-:Y:S03]  /*bc70*/  HMMA.16816.F32.BF16 R84, R148, R160.reuse, R84 ;  /* 0x000000a09454723c */ /* 0x088fe60000041854 */
[----:B------:R3:W4:Y:S01]  /*bc80*/  MUFU.EX2 R200, R25 ;  /* 0x0000001900c87308 */ /* 0x0007220000000800 */
[----:B------:R-:W-:Y:S02]  /*bc90*/  FADD.FTZ R3, R234, R3 ;  /* 0x00000003ea037221 */ /* 0x000fe40000010000 */
[----:B------:R-:W-:Y:S02]  /*bca0*/  FADD.FTZ R0, R187, R0 ;  /* 0x00000000bb007221 */ /* 0x000fe40000010000 */
[C---:B------:R-:W-:Y:S04]  /*bcb0*/  HMMA.16816.F32.BF16 R88, R152.reuse, R160, R88 ;  /* 0x000000a09858723c */ /* 0x040fe80000041858 */
[----:B------:R-:W-:Y:S01]  /*bcc0*/  FFMA.FTZ R141, R141, R252, R239 ;  /* 0x000000fc8d8d7223 */ /* 0x000fe200000100ef */
[----:B------:R1:W-:Y:S01]  /*bcd0*/  MUFU.EX2 R179, R26 ;  /* 0x0000001a00b37308 */ /* 0x0003e20000000800 */
[----:B------:R-:W-:Y:S02]  /*bce0*/  FFMA.FTZ R140, R140, R251, R237 ;  /* 0x000000fb8c8c7223 */ /* 0x000fe400000100ed */
[-C--:B------:R-:W-:Y:S01]  /*bcf0*/  HMMA.16816.F32.BF16 R92, R152, R162.reuse, R92 ;  /* 0x000000a2985c723c */ /* 0x080fe2000004185c */
[----:B------:R-:W-:Y:S06]  /*bd00*/  LDSM.16.MT88.4 R152, [R210+0x1500] ;  /* 0x00150000d298783b */ /* 0x000fec0000004200 */
[----:B------:R2:W2:Y:S01]  /*bd10*/  MUFU.EX2 R178, R27 ;  /* 0x0000001b00b27308 */ /* 0x0004a20000000800 */
[----:B------:R-:W-:Y:S01]  /*bd20*/  HMMA.16816.F32.BF16 R96, R148, R162, R96 ;  /* 0x000000a29460723c */ /* 0x000fe20000041860 */
[----:B------:R-:W4:Y:S03]  /*bd30*/  LDSM.16.MT88.4 R148, [R209+0x1500] ;  /* 0x00150000d194783b */ /* 0x000f260000004200 */
[----:B---3--:R-:W-:Y:S05]  /*bd40*/  F2FP.BF16.PACK_AB R25, R205, R206 ;  /* 0x000000cecd19723e */ /* 0x008fea00000010ff */
[----:B------:R4:W-:Y:S03]  /*bd50*/  MUFU.EX2 R199, R28 ;  /* 0x0000001c00c77308 */ /* 0x0009e60000000800 */
[----:B-1----:R-:W-:Y:S07]  /*bd60*/  F2FP.BF16.PACK_AB R26, R207, R226 ;  /* 0x000000e2cf1a723e */ /* 0x002fee00000010ff */
[----:B------:R1:W3:Y:S01]  /*bd70*/  MUFU.EX2 R198, R29 ;  /* 0x0000001d00c67308 */ /* 0x0002e20000000800 */
[----:B--2---:R-:W-:Y:S09]  /*bd80*/  F2FP.BF16.PACK_AB R27, R202, R203 ;  /* 0x000000cbca1b723e */ /* 0x004ff200000010ff */
[----:B------:R3:W-:Y:S01]  /*bd90*/  MUFU.EX2 R177, R30 ;  /* 0x0000001e00b17308 */ /* 0x0007e20000000800 */
[-C--:B------:R-:W-:Y:S05]  /*bda0*/  HMMA.16816.F32.BF16 R4, R24, R156.reuse, R4 ;  /* 0x0000009c1804723c */ /* 0x080fea0000041804 */
[----:B----4-:R-:W-:Y:S04]  /*bdb0*/  F2FP.BF16.PACK_AB R28, R200, R201 ;  /* 0x000000c9c81c723e */ /* 0x010fe800000010ff */
[----:B------:R-:W2:Y:S03]  /*bdc0*/  MUFU.EX2 R176, R31 ;  /* 0x0000001f00b07308 */ /* 0x000ea60000000800 */
[----:B-1----:R-:W-:Y:S07]  /*bdd0*/  F2FP.BF16.PACK_AB R29, R178, R179 ;  /* 0x000000b3b21d723e */ /* 0x002fee00000010ff */
[----:B------:R-:W-:Y:S01]  /*bde0*/  MUFU.EX2 R53, R53 ;  /* 0x0000003500357308 */ /* 0x000fe20000000800 */
[----:B---3--:R-:W-:Y:S09]  /*bdf0*/  F2FP.BF16.PACK_AB R30, R198, R199 ;  /* 0x000000c7c61e723e */ /* 0x008ff200000010ff */
        /* <DEDUP_REMOVED lines=15> */
[----:B------:R-:W-:Y:S01]  /*bef0*/  LDSM.16.MT88.4 R164, [R209+0xd00] ;  /* 0x000d0000d1a4783b */ /* 0x000fe20000004200 */
[----:B------:R-:W-:Y:S06]  /*bf00*/  MUFU.EX2 R62, R62 ;  /* 0x0000003e003e7308 */ /* 0x000fec0000000800 */
[-C--:B------:R-:W-:Y:S04]  /*bf10*/  HMMA.16816.F32.BF16 R116, R24, R148.reuse, R116 ;  /* 0x000000941874723c */ /* 0x080fe80000041874 */
[----:B------:R-:W-:Y:S04]  /*bf20*/  MUFU.EX2 R56, R56 ;  /* 0x0000003800387308 */ /* 0x000fe80000000800 */
[C---:B------:R-:W-:Y:S06]  /*bf30*/  HMMA.16816.F32.BF16 R120, R28.reuse, R148, R120 ;  /* 0x000000941c78723c */ /* 0x040fec0000041878 */
[----:B------:R-:W-:Y:S02]  /*bf40*/  MUFU.EX2 R148, R42 ;  /* 0x0000002a00947308 */ /* 0x000fe40000000800 */
[-C--:B------:R-:W-:Y:S08]  /*bf50*/  HMMA.16816.F32.BF16 R124, R28, R150.reuse, R124 ;  /* 0x000000961c7c723c */ /* 0x080ff0000004187c */
[C---:B------:R-:W-:Y:S01]  /*bf60*/  HMMA.16816.F32.BF16 R128, R24.reuse, R150, R128 ;  /* 0x000000961880723c */ /* 0x040fe20000041880 */
[----:B------:R2:W-:Y:S07]  /*bf70*/  MUFU.EX2 R149, R43 ;  /* 0x0000002b00957308 */ /* 0x0005ee0000000800 */
[-C--:B------:R-:W-:Y:S03]  /*bf80*/  HMMA.16816.F32.BF16 R20, R24, R152.reuse, R20 ;  /* 0x000000981814723c */ /* 0x080fe60000041814 */
[----:B------:R3:W4:Y:S05]  /*bf90*/  MUFU.EX2 R151, R44 ;  /* 0x0000002c00977308 */ /* 0x00072a0000000800 */
[C---:B------:R-:W-:Y:S05]  /*bfa0*/  HMMA.16816.F32.BF16 R132, R28.reuse, R152, R132 ;  /* 0x000000981c84723c */ /* 0x040fea0000041884 */
[----:B------:R-:W-:Y:S03]  /*bfb0*/  MUFU.EX2 R150, R52 ;  /* 0x0000003400967308 */ /* 0x000fe60000000800 */
[-C--:B------:R-:W-:Y:S01]  /*bfc0*/  HMMA.16816.F32.BF16 R32, R28, R154.reuse, R32 ;  /* 0x0000009a1c20723c */ /* 0x080fe20000041820 */
[----:B--2---:R-:W2:Y:S06]  /*bfd0*/  LDSM.16.MT88.4 R40, [R210+0x900] ;  /* 0x00090000d228783b */ /* 0x004eac0000004200 */
[----:B------:R4:W-:Y:S01]  /*bfe0*/  MUFU.EX2 R52, R2 ;  /* 0x0000000200347308 */ /* 0x0009e20000000800 */
[C---:B------:R-:W-:Y:S01]  /*bff0*/  HMMA.16816.F32.BF16 R136, R24.reuse, R154, R136 ;  /* 0x0000009a1888723c */ /* 0x040fe20000041888 */
[----:B---3--:R-:W-:Y:S07]  /*c000*/  LDSM.16.MT88.4 R44, [R210+0x1900] ;  /* 0x00190000d22c783b */ /* 0x008fee0000004200 */
[-C--:B-1----:R-:W-:Y:S01]  /*c010*/  HMMA.16816.F32.BF16 R68, R24, R156.reuse, R68 ;  /* 0x0000009c1844723c */ /* 0x082fe20000041844 */
[----:B------:R-:W-:Y:S07]  /*c020*/  MUFU.EX2 R58, R58 ;  /* 0x0000003a003a7308 */ /* 0x000fee0000000800 */
[C---:B------:R-:W-:Y:S03]  /*c030*/  HMMA.16816.F32.BF16 R72, R28.reuse, R156, R72 ;  /* 0x0000009c1c48723c */ /* 0x040fe60000041848 */
[----:B------:R-:W1:Y:S01]  /*c040*/  MUFU.EX2 R59, R59 ;  /* 0x0000003b003b7308 */ /* 0x000e620000000800 */
[----:B----4-:R-:W-:Y:S04]  /*c050*/  FADD.FTZ R2, R189, R0 ;  /* 0x00000000bd027221 */ /* 0x010fe80000010000 */
[-C--:B------:R-:W-:Y:S08]  /*c060*/  HMMA.16816.F32.BF16 R76, R28, R158.reuse, R76 ;  /* 0x0000009e1c4c723c */ /* 0x080ff0000004184c */
[C---:B------:R-:W-:Y:S08]  /*c070*/  HMMA.16816.F32.BF16 R80, R24.reuse, R158, R80 ;  /* 0x0000009e1850723c */ /* 0x040ff00000041850 */
[-C--:B------:R-:W-:Y:S08]  /*c080*/  HMMA.16816.F32.BF16 R84, R24, R36.reuse, R84 ;  /* 0x000000241854723c */ /* 0x080ff00000041854 */
[C---:B------:R-:W-:Y:S08]  /*c090*/  HMMA.16816.F32.BF16 R88, R28.reuse, R36, R88 ;  /* 0x000000241c58723c */ /* 0x040ff00000041858 */
[-C--:B------:R-:W-:Y:S07]  /*c0a0*/  HMMA.16816.F32.BF16 R92, R28, R38.reuse, R92 ;  /* 0x000000261c5c723c */ /* 0x080fee000004185c */
[----:B------:R-:W-:Y:S01]  /*c0b0*/  F2FP.BF16.PACK_AB R28, R182, R181 ;  /* 0x000000b5b61c723e */ /* 0x000fe200000010ff */
[----:B------:R-:W-:Y:S01]  /*c0c0*/  HMMA.16816.F32.BF16 R96, R24, R38, R96 ;  /* 0x000000261860723c */ /* 0x000fe20000041860 */
[----:B------:R-:W3:Y:S03]  /*c0d0*/  LDSM.16.MT88.4 R36, [R209+0x1900] ;  /* 0x00190000d124783b */ /* 0x000ee60000004200 */
        /* <DEDUP_REMOVED lines=17> */
[-C--:B---3--:R-:W-:Y:S08]  /*c1f0*/  HMMA.16816.F32.BF16 R116, R24, R36.reuse, R116 ;  /* 0x000000241874723c */ /* 0x088ff00000041874 */
        /* <DEDUP_REMOVED lines=16> */
[-C--:B------:R-:W-:Y:S07]  /*c300*/  HMMA.16816.F32.BF16 R92, R28, R38.reuse, R92 ;  /* 0x000000261c5c723c */ /* 0x080fee000004185c */
[----:B------:R-:W-:Y:S01]  /*c310*/  F2FP.BF16.PACK_AB R28, R57, R56 ;  /* 0x00000038391c723e */ /* 0x000fe200000010ff */
[----:B------:R-:W-:Y:S01]  /*c320*/  HMMA.16816.F32.BF16 R96, R24, R38, R96 ;  /* 0x000000261860723c */ /* 0x000fe20000041860 */
[----:B------:R-:W3:Y:S03]  /*c330*/  LDSM.16.MT88.4 R36, [R209+0x2d00] ;  /* 0x002d0000d124783b */ /* 0x000ee60000004200 */
[----:B------:R-:W-:Y:S02]  /*c340*/  F2FP.BF16.PACK_AB R30, R61, R60 ;  /* 0x0000003c3d1e723e */ /* 0x000fe400000010ff */
[----:B-1----:R-:W-:Y:S02]  /*c350*/  F2FP.BF16.PACK_AB R29, R59, R58 ;  /* 0x0000003a3b1d723e */ /* 0x002fe400000010ff */
        /* <DEDUP_REMOVED lines=62> */
[-C--:B-1----:R-:W-:Y:S08]  /*c740*/  HMMA.16816.F32.BF16 R84, R24, R4.reuse, R84 ;  /* 0x000000041854723c */ /* 0x082ff00000041854 */
[C---:B------:R-:W-:Y:S07]  /*c750*/  HMMA.16816.F32.BF16 R88, R28.reuse, R4, R88 ;  /* 0x000000041c58723c */ /* 0x040fee0000041858 */
[----:B------:R-:W-:Y:S01]  /*c760*/  FADD.FTZ R5, R151, R3 ;  /* 0x0000000397057221 */ /* 0x000fe20000010000 */
[-C--:B------:R-:W-:Y:S04]  /*c770*/  HMMA.16816.F32.BF16 R92, R28, R6.reuse, R92 ;  /* 0x000000061c5c723c */ /* 0x080fe8000004185c */
[----:B------:R-:W-:Y:S01]  /*c780*/  FADD.FTZ R4, R147, R2 ;  /* 0x0000000293047221 */ /* 0x000fe20000010000 */
[----:B------:R-:W-:Y:S01]  /*c790*/  MOV R147, R142 ;  /* 0x0000008e00937202 */ /* 0x000fe20000000f00 */
        /* <DEDUP_REMOVED lines=16> */
[----:B------:R-:W-:Y:S01]  /*c8a0*/  STL [R1], R4 ;  /* 0x0000000401007387 */ /* 0x000fe20000100800 */
[----:B------:R-:W-:Y:S02]  /*c8b0*/  FADD.FTZ R2, R61, R2 ;  /* 0x000000023d027221 */ /* 0x000fe40000010000 */
[----:B------:R-:W-:Y:S02]  /*c8c0*/  FADD.FTZ R3, R67, R3 ;  /* 0x0000000343037221 */ /* 0x000fe40000010000 */
[----:B------:R-:W-:Y:S03]  /*c8d0*/  FADD.FTZ R0, R62, R6 ;  /* 0x000000063e007221 */ /* 0x000fe60000010000 */
[----:B------:R-:W-:Y:S01]  /*c8e0*/  STL [R1+0x4], R3 ;  /* 0x0000040301007387 */ /* 0x000fe20000100800 */
[----:B------:R-:W-:Y:S03]  /*c8f0*/  FADD.FTZ R0, R52, R0 ;  /* 0x0000000034007221 */ /* 0x000fe60000010000 */
[----:B------:R1:W-:Y:S04]  /*c900*/  STL [R1+0x8], R2 ;  /* 0x0000080201007387 */ /* 0x0003e80000100800 */
[----:B------:R2:W-:Y:S01]  /*c910*/  STL [R1+0xc], R0 ;  /* 0x00000c0001007387 */ /* 0x0005e20000100800 */
[----:B-1----:R-:W-:Y:S02]  /*c920*/  MOV R2, R144 ;  /* 0x0000009000027202 */ /* 0x002fe40000000f00 */
[----:B--2---:R-:W-:Y:S01]  /*c930*/  MOV R0, R145 ;  /* 0x0000009100007202 */ /* 0x004fe20000000f00 */
[----:B------:R-:W-:-:S05]  /*c940*/  @P0 BRA `(.L_x_625) ;  /* 0xffffcf4000000947 */ /* 0x000fca000383ffff */
.L_x_624:
[----:B------:R-:W2:Y:S04]  /*c950*/  LDL.LU R5, [R1] ;  /* 0x0000000001057983 */ /* 0x000ea80000300800 */
[----:B-1----:R-:W3:Y:S04]  /*c960*/  LDL.LU R3, [R1+0x4] ;  /* 0x0000040001037983 */ /* 0x002ee80000300800 */
[----:B------:R-:W4:Y:S04]  /*c970*/  LDL.LU R9, [R1+0x8] ;  /* 0x0000080001097983 */ /* 0x000f280000300800 */
[----:B------:R-:W4:Y:S01]  /*c980*/  LDL.LU R7, [R1+0xc] ;  /* 0x00000c0001077983 */ /* 0x000f220000300800 */
[----:B------:R-:W-:-:S02]  /*c990*/  MOV R50, 0xff800000 ;  /* 0xff80000000327802 */ /* 0x000fc40000000f00 */
[----:B------:R-:W-:Y:S02]  /*c9a0*/  MOV R51, 0xff800000 ;  /* 0xff80000000337802 */ /* 0x000fe40000000f00 */
[----:B------:R-:W-:Y:S02]  /*c9b0*/  MOV R53, 0xff800000 ;  /* 0xff80000000357802 */ /* 0x000fe40000000f00 */
[----:B------:R-:W-:Y:S02]  /*c9c0*/  MOV R54, 0xff800000 ;  /* 0xff80000000367802 */ /* 0x000fe40000000f00 */
[----:B------:R-:W-:Y:S01]  /*c9d0*/  PLOP3.LUT P0, PT, PT, PT, PT, 0x8, 0x0 ;  /* 0x000000000000781c */ /* 0x000fe20003f0e170 */
[----:B--2---:R-:W1:Y:S04]  /*c9e0*/  SHFL.BFLY PT, R4, R5, 0x2, 0x1f ;  /* 0x0c401f0005047f89 */ /* 0x004e6800000e0000 */
[----:B---3--:R-:W2:Y:S04]  /*c9f0*/  SHFL.BFLY PT, R8, R3, 0x2, 0x1f ;  /* 0x0c401f0003087f89 */ /* 0x008ea800000e0000 */
[----:B----4-:R-:W3:Y:S01]  /*ca00*/  SHFL.BFLY PT, R6, R9, 0x2, 0x1f ;  /* 0x0c401f0009067f89 */ /* 0x010ee200000e0000 */
[----:B-1----:R-:W-:-:S03]  /*ca10*/  FADD.FTZ R4, R4, R5 ;  /* 0x0000000504047221 */ /* 0x002fc60000010000 */
[----:B------:R-:W1:Y:S01]  /*ca20*/  SHFL.BFLY PT, R5, R7, 0x2, 0x1f ;  /* 0x0c401f0007057f89 */ /* 0x000e6200000e0000 */
[----:B--2---:R-:W-:-:S03]  /*ca30*/  FADD.FTZ R8, R8, R3 ;  /* 0x0000000308087221 */ /* 0x004fc60000010000 */
[----:B------:R-:W2:Y:S01]  /*ca40*/  SHFL.BFLY PT, R0, R4, 0x1, 0x1f ;  /* 0x0c201f0004007f89 */ /* 0x000ea200000e0000 */
[----:B---3--:R-:W-:-:S03]  /*ca50*/  FADD.FTZ R6, R6, R9 ;  /* 0x0000000906067221 */ /* 0x008fc60000010000 */
[----:B------:R-:W3:Y:S04]  /*ca60*/  SHFL.BFLY PT, R3, R8, 0x1, 0x1f ;  /* 0x0c201f0008037f89 */ /* 0x000ee800000e0000 */
[----:B------:R-:W4:Y:S01]  /*ca70*/  SHFL.BFLY PT, R2, R6, 0x1, 0x1f ;  /* 0x0c201f0006027f89 */ /* 0x000f2200000e0000 */
[----:B-1----:R-:W-:Y:S02]  /*ca80*/  FADD.FTZ R5, R5, R7 ;  /* 0x0000000705057221 */ /* 0x002fe40000010000 */
[----:B--2---:R-:W-:-:S03]  /*ca90*/  FADD.FTZ R4, R4, R0 ;  /* 0x0000000004047221 */ /* 0x004fc60000010000 */
[----:B------:R-:W1:Y:S01]  /*caa0*/  SHFL.BFLY PT, R7, R5, 0x1, 0x1f ;  /* 0x0c201f0005077f89 */ /* 0x000e6200000e0000 */
[----:B------:R-:W-:Y:S01]  /*cab0*/  MOV R0, RZ ;  /* 0x000000ff00007202 */ /* 0x000fe20000000f00 */
[----:B---3--:R-:W-:Y:S01]  /*cac0*/  FADD.FTZ R8, R8, R3 ;  /* 0x0000000308087221 */ /* 0x008fe20000010000 */
[----:B------:R-:W-:Y:S02]  /*cad0*/  FSETP.NE.FTZ.AND P4, PT, R4, RZ, PT ;  /* 0x000000ff0400720b */ /* 0x000fe40003f95000 */
[----:B------:R-:W-:Y:S01]  /*cae0*/  MOV R3, RZ ;  /* 0x000000ff00037202 */ /* 0x000fe20000000f00 */
[----:B----4-:R-:W-:Y:S01]  /*caf0*/  FADD.FTZ R6, R6, R2 ;  /* 0x0000000206067221 */ /* 0x010fe20000010000 */
[----:B------:R-:W-:Y:S02]  /*cb00*/  FSETP.NE.FTZ.AND P3, PT, R8, RZ, PT ;  /* 0x000000ff0800720b */ /* 0x000fe40003f75000 */
[----:B------:R-:W-:Y:S02]  /*cb10*/  MOV R2, RZ ;  /* 0x000000ff00027202 */ /* 0x000fe40000000f00 */
[----:B------:R-:W-:-:S05]  /*cb20*/  FSETP.NE.FTZ.AND P2, PT, R6, RZ, PT ;  /* 0x000000ff0600720b */ /* 0x000fca0003f55000 */
[----:B------:R-:W2:Y:S01]  /*cb30*/  @P4 MUFU.RCP R0, R4 ;  /* 0x0000000400004308 */ /* 0x000ea20000001000 */
[----:B-1----:R-:W-:-:S07]  /*cb40*/  FADD.FTZ R5, R7, R5 ;  /* 0x0000000507057221 */ /* 0x002fce0000010000 */
[----:B------:R-:W1:Y:S01]  /*cb50*/  @P2 MUFU.RCP R2, R6 ;  /* 0x0000000600022308 */ /* 0x000e620000001000 */
[----:B------:R-:W-:Y:S01]  /*cb60*/  FSETP.NE.FTZ.AND P1, PT, R5, RZ, PT ;  /* 0x000000ff0500720b */ /* 0x000fe20003f35000 */
[----:B--2---:R-:W-:-:S06]  /*cb70*/  FMUL.FTZ R152, R0, R152 ;  /* 0x0000009800987220 */ /* 0x004fcc0000410000 */
[----:B------:R-:W2:Y:S01]  /*cb80*/  @P3 MUFU.RCP R3, R8 ;  /* 0x0000000800033308 */ /* 0x000ea20000001000 */
[C---:B------:R-:W-:Y:S02]  /*cb90*/  FMUL.FTZ R45, R0.reuse, R153 ;  /* 0x00000099002d7220 */ /* 0x040fe40000410000 */
[C---:B------:R-:W-:Y:S02]  /*cba0*/  FMUL.FTZ R164, R0.reuse, R164 ;  /* 0x000000a400a47220 */ /* 0x040fe40000410000 */
[C---:B------:R-:W-:Y:S02]  /*cbb0*/  FMUL.FTZ R43, R0.reuse, R165 ;  /* 0x000000a5002b7220 */ /* 0x040fe40000410000 */
[C---:B------:R-:W-:Y:S01]  /*cbc0*/  FMUL.FTZ R100, R0.reuse, R100 ;  /* 0x0000006400647220 */ /* 0x040fe20000410000 */
[----:B------:R-:W-:Y:S01]  /*cbd0*/  @P4 MUFU.LG2 R10, R4 ;  /* 0x00000004000a4308 */ /* 0x000fe20000000c00 */
[C---:B------:R-:W-:Y:S01]  /*cbe0*/  FMUL.FTZ R41, R0.reuse, R101 ;  /* 0x0000006500297220 */ /* 0x040fe20000410000 */
[----:B------:R-:W-:Y:S01]  /*cbf0*/  @P1 MOV R7, 0x3f317218 ;  /* 0x3f31721800071802 */ /* 0x000fe20000000f00 */
        /* <DEDUP_REMOVED lines=21> */
[C---:B-1----:R-:W-:Y:S02]  /*cd50*/  FMUL.FTZ R156, R2.reuse, R156 ;  /* 0x0000009c029c7220 */ /* 0x042fe40000410000 */
[----:B------:R-:W-:-:S02]  /*cd60*/  FMUL.FTZ R47, R2, R157 ;  /* 0x0000009d022f7220 */ /* 0x000fc40000410000 */
[C---:B------:R-:W-:Y:S01]  /*cd70*/  FMUL.FTZ R160, R2.reuse, R160 ;  /* 0x000000a002a07220 */ /* 0x040fe20000410000 */
[----:B------:R-:W1:Y:S01]  /*cd80*/  @P1 MUFU.RCP R0, R5 ;  /* 0x0000000500001308 */ /* 0x000e620000001000 */
        /* <DEDUP_REMOVED lines=85> */
.L_x_615:
[----:B--2---:R-:W-:Y:S05]  /*d2e0*/  @P0 BRA `(.L_x_626) ;  /* 0x0000176000000947 */ /* 0x004fea0003800000 */
[----:B------:R-:W2:Y:S01]  /*d2f0*/  LDL R57, [R1+0x64] ;  /* 0x0000640001397983 */ /* 0x000ea20000100800 */
[----:B------:R-:W-:Y:S02]  /*d300*/  F2FP.BF16.PACK_AB R45, R45, R152 ;  /* 0x000000982d2d723e */ /* 0x000fe400000010ff */
[----:B------:R-:W-:Y:S01]  /*d310*/  F2FP.BF16.PACK_AB R44, R44, R154 ;  /* 0x0000009a2c2c723e */ /* 0x000fe200000010ff */
[----:B------:R-:W3:Y:S01]  /*d320*/  S2R R55, SR_TID.X ;  /* 0x0000000000377919 */ /* 0x000ee20000002100 */
        /* <DEDUP_REMOVED lines=12> */
[----:B---3--:R-:W-:-:S02]  /*d3f0*/  SHF.R.S32.HI R56, RZ, 0x1f, R55 ;  /* 0x0000001fff387819 */ /* 0x008fc40000011437 */
        /* <DEDUP_REMOVED lines=116> */
[----:B---3--:R-:W-:-:S03]  /*db40*/  IMAD.MOV.U32 R2, RZ, RZ, 0x4 ;  /* 0x00000004ff027424 */ /* 0x008fc600078e00ff */
[----:B------:R3:W-:Y:S04]  /*db50*/  STS [R4+0x5000], R11 ;  /* 0x0050000b04007388 */ /* 0x0007e80000000800 */
[----:B------:R3:W-:Y:S01]  /*db60*/  STS [R4+0x5200], R10 ;  /* 0x0052000a04007388 */ /* 0x0007e20000000800 */
[----:B--2---:R-:W-:-:S03]  /*db70*/  IMAD.WIDE R6, R57, R2, c[0x0][0x500] ;  /* 0x0001400039067625 */ /* 0x004fc600078e0202 */
[----:B------:R-:W-:Y:S06]  /*db80*/  BAR.SYNC.DEFER_BLOCKING 0x1, 0x80 ;  /* 0x0042000000007b1d */ /* 0x000fec0000010000 */
[----:B------:R-:W2:Y:S01]  /*db90*/  @P1 LDG.E R0, [R6.64] ;  /* 0x0000000606001981 */ /* 0x000ea2000c1e1900 */
[----:B------:R-:W-:Y:S02]  /*dba0*/  IMAD.MOV.U32 R24, RZ, RZ, c[0x0][0x388] ;  /* 0x0000e200ff187624 */ /* 0x000fe400078e00ff */
[----:B----4-:R-:W-:-:S05]  /*dbb0*/  @P0 IMAD.WIDE R2, R57, R2, c[0x0][0x508] ;  /* 0x0001420039020625 */ /* 0x010fca00078e0202 */
[----:B------:R4:W5:Y:S02]  /*dbc0*/  @P0 LDG.E R24, [R2.64] ;  /* 0x0000000602180981 */ /* 0x000964000c1e1900 */
[----:B----4-:R-:W-:Y:S02]  /*dbd0*/  CS2R R2, SRZ ;  /* 0x0000000000027805 */ /* 0x010fe4000001ff00 */
[--C-:B--2---:R-:W-:Y:S01]  /*dbe0*/  @P1 SHF.R.S32.HI R3, RZ, 0x1f, R0.reuse ;  /* 0x0000001fff031819 */ /* 0x104fe20000011400 */
[----:B------:R-:W-:Y:S01]  /*dbf0*/  @P1 IMAD.MOV.U32 R2, RZ, RZ, R0 ;  /* 0x000000ffff021224 */ /* 0x000fe200078e0000 */
[----:B------:R-:W-:Y:S05]  /*dc00*/  @P0 BRA `(.L_x_627) ;  /* 0x0000004000000947 */ /* 0x000fea0003800000 */
[----:B---3--:R-:W-:Y:S05]  /*dc10*/  @!P1 BRA `(.L_x_627) ;  /* 0x0000003000009947 */ /* 0x008fea0003800000 */
[----:B------:R-:W2:Y:S04]  /*dc20*/  LDG.E R4, [R6.64] ;  /* 0x0000000606047981 */ /* 0x000ea8000c1e1900 */
[----:B------:R-:W2:Y:S02]  /*dc30*/  LDG.E R0, [R6.64+0x4] ;  /* 0x0000040606007981 */ /* 0x000ea4000c1e1900 */
[----:B--2--5:R-:W-:-:S02]  /*dc40*/  IADD3 R24, -R4, R0, RZ ;  /* 0x0000000004187210 */ /* 0x024fc40007ffe1ff */
.L_x_627:
[----:B---3--:R-:W-:Y:S01]  /*dc50*/  LOP3.LUT R0, R48, 0xffffffe0, RZ, 0xc0, !PT ;  /* 0xffffffe030007812 */ /* 0x008fe200078ec0ff */
[----:B------:R-:W2:Y:S01]  /*dc60*/  S2R R21, SR_CTAID.X ;  /* 0x0000000000157919 */ /* 0x000ea20000002500 */
[----:B------:R-:W-:Y:S01]  /*dc70*/  SHF.R.S32.HI R7, RZ, 0x1f, R49 ;  /* 0x0000001fff077819 */ /* 0x000fe20000011431 */
[----:B------:R-:W-:Y:S01]  /*dc80*/  IMAD.MOV.U32 R13, RZ, RZ, c[0x0][0x4e8] ;  /* 0x00013a00ff0d7624 */ /* 0x000fe200078e00ff */
[----:B------:R-:W-:Y:S01]  /*dc90*/  LEA.HI R6, R29, R29, RZ, 0x1 ;  /* 0x0000001d1d067211 */ /* 0x000fe200078f08ff */
[----:B------:R-:W-:Y:S01]  /*dca0*/  IMAD.IADD R0, R55, 0x1, -R0 ;  /* 0x0000000137007824 */ /* 0x000fe200078e0a00 */
[----:B------:R-:W-:Y:S01]  /*dcb0*/  LEA.HI R7, R7, R49, RZ, 0x2 ;  /* 0x0000003107077211 */ /* 0x000fe200078f10ff */
[----:B------:R-:W3:Y:S01]  /*dcc0*/  S2R R14, SR_CTAID.Y ;  /* 0x00000000000e7919 */ /* 0x000ee20000002600 */
[C---:B------:R-:W-:Y:S01]  /*dcd0*/  LOP3.LUT R8, R6.reuse, 0x1ffffffe, RZ, 0xc0, !PT ;  /* 0x1ffffffe06087812 */ /* 0x040fe200078ec0ff */
[----:B------:R-:W-:Y:S01]  /*dce0*/  IMAD.SHL.U32 R6, R6, 0x20, RZ ;  /* 0x0000002006067824 */ /* 0x000fe200078e00ff */
[----:B------:R-:W-:Y:S01]  /*dcf0*/  SHF.R.S32.HI R9, RZ, 0x1f, R0 ;  /* 0x0000001fff097819 */ /* 0x000fe20000011400 */
[----:B------:R-:W-:Y:S01]  /*dd00*/  IMAD R11, R3, c[0x0][0x3a0], RZ ;  /* 0x0000e800030b7a24 */ /* 0x000fe200078e02ff */
[----:B------:R-:W-:Y:S01]  /*dd10*/  LOP3.LUT R7, R7, 0xffffffc, RZ, 0xc0, !PT ;  /* 0x0ffffffc07077812 */ /* 0x000fe200078ec0ff */
[----:B------:R-:W-:Y:S01]  /*dd20*/  IMAD.WIDE.U32 R4, R2, c[0x0][0x3a0], RZ ;  /* 0x0000e80002047a25 */ /* 0x000fe200078e00ff */
[----:B------:R-:W-:Y:S01]  /*dd30*/  LEA.HI R9, R9, R0, RZ, 0x2 ;  /* 0x0000000009097211 */ /* 0x000fe200078f10ff */
[----:B------:R-:W-:Y:S01]  /*dd40*/  BSSY B0, `(.L_x_628) ;  /* 0x0000088000007945 */ /* 0x000fe20003800000 */
[----:B------:R-:W-:Y:S01]  /*dd50*/  IADD3 R10, R29, -R8, RZ ;  /* 0x800000081d0a7210 */ /* 0x000fe20007ffe0ff */
[----:B-----5:R-:W-:Y:S01]  /*dd60*/  IMAD R24, R24, c[0x0][0x4e8], RZ ;  /* 0x00013a0018187a24 */ /* 0x020fe200078e02ff */
[----:B------:R-:W-:Y:S01]  /*dd70*/  LOP3.LUT R8, R6, 0xffffffc0, RZ, 0xc0, !PT ;  /* 0xffffffc006087812 */ /* 0x000fe200078ec0ff */
[----:B------:R-:W-:Y:S01]  /*dd80*/  IMAD.IADD R6, R49, 0x1, -R7 ;  /* 0x0000000131067824 */ /* 0x000fe200078e0a07 */
[----:B------:R-:W-:Y:S01]  /*dd90*/  SHF.R.S32.HI R7, RZ, 0x2, R9 ;  /* 0x00000002ff077819 */ /* 0x000fe20000011409 */
[----:B------:R-:W-:Y:S01]  /*dda0*/  IMAD R9, R2, c[0x0][0x3a4], R11 ;  /* 0x0000e90002097a24 */ /* 0x000fe200078e020b */
[----:B------:R-:W-:Y:S01]  /*ddb0*/  LEA.HI R12, R52, R52, RZ, 0x1 ;  /* 0x00000034340c7211 */ /* 0x000fe200078f08ff */
[----:B------:R-:W-:Y:S01]  /*ddc0*/  IMAD R8, R10, 0x8, R8 ;  /* 0x000000080a087824 */ /* 0x000fe200078e0208 */
[----:B------:R-:W-:Y:S01]  /*ddd0*/  LEA R18, R6, R7, 0x4 ;  /* 0x0000000706127211 */ /* 0x000fe200078e20ff */
[----:B------:R-:W-:Y:S01]  /*dde0*/  IMAD.IADD R5, R5, 0x1, R9 ;  /* 0x0000000105057824 */ /* 0x000fe200078e0209 */
[----:B------:R-:W-:-:S02]  /*ddf0*/  LOP3.LUT R6, R12, 0x3fffffe, RZ, 0xc0, !PT ;  /* 0x03fffffe0c067812 */ /* 0x000fc400078ec0ff */
[----:B------:R-:W-:Y:S02]  /*de00*/  ISETP.NE.AND P2, PT, R13, 0x1, PT ;  /* 0x000000010d00780c */ /* 0x000fe40003f45270 */
[----:B------:R-:W-:Y:S01]  /*de10*/  LOP3.LUT P0, RZ, R0, 0x3, RZ, 0xc0, !PT ;  /* 0x0000000300ff7812 */ /* 0x000fe2000780c0ff */
[----:B------:R-:W-:Y:S01]  /*de20*/  IMAD.IADD R0, R52, 0x1, -R6 ;  /* 0x0000000134007824 */ /* 0x000fe200078e0a06 */
[----:B------:R-:W-:Y:S01]  /*de30*/  IADD3 R6, R18, R8, RZ ;  /* 0x0000000812067210 */ /* 0x000fe20007ffe0ff */
[----:B---3--:R-:W-:Y:S01]  /*de40*/  IMAD.WIDE.U32 R12, R14, c[0x0][0x490], R2 ;  /* 0x000124000e0c7a25 */ /* 0x008fe200078e0002 */
[----:B------:R-:W-:Y:S02]  /*de50*/  SHF.R.S32.HI R7, RZ, 0x1f, R14 ;  /* 0x0000001fff077819 */ /* 0x000fe4000001140e */
[----:B------:R-:W-:Y:S01]  /*de60*/  SEL R10, R57, RZ, !P1 ;  /* 0x000000ff390a7207 */ /* 0x000fe20004800000 */
[----:B--2---:R-:W-:Y:S01]  /*de70*/  IMAD R6, R21, 0x80, R6 ;  /* 0x0000008015067824 */ /* 0x004fe200078e0206 */
[----:B------:R-:W-:Y:S01]  /*de80*/  LEA.HI R16, R56, R55, RZ, 0x3 ;  /* 0x0000003738107211 */ /* 0x000fe200078f18ff */
[----:B------:R-:W-:-:S02]  /*de90*/  IMAD R20, R49, 0x8, R0 ;  /* 0x0000000831147824 */ /* 0x000fc400078e0200 */
[----:B------:R-:W-:Y:S01]  /*dea0*/  @P2 IMAD.HI.U32 R0, R6, c[0x0][0x4ec], RZ ;  /* 0x00013b0006002a27 */ /* 0x000fe200078e00ff */
[----:B------:R-:W-:-:S03]  /*deb0*/  MOV R8, R6 ;  /* 0x0000000600087202 */ /* 0x000fc60000000f00 */
[C---:B------:R-:W-:Y:S01]  /*dec0*/  IMAD R2, R7.reuse, c[0x0][0x490], RZ ;  /* 0x0001240007027a24 */ /* 0x040fe200078e02ff */
[----:B------:R-:W-:Y:S01]  /*ded0*/  @P2 SHF.R.U32.HI R8, RZ, c[0x0][0x4f0], R0 ;  /* 0x00013c00ff082a19 */ /* 0x000fe20000011600 */
[----:B------:R-:W-:Y:S01]  /*dee0*/  IMAD R15, R7, c[0x0][0x3e8], RZ ;  /* 0x0000fa00070f7a24 */ /* 0x000fe200078e02ff */
[----:B------:R-:W-:Y:S01]  /*def0*/  SHF.R.S32.HI R0, RZ, 0x1f, R57 ;  /* 0x0000001fff007819 */ /* 0x000fe20000011439 */
[----:B------:R-:W-:Y:S01]  /*df00*/  IMAD R2, R14, c[0x0][0x494], R2 ;  /* 0x000125000e027a24 */ /* 0x000fe200078e0202 */
[----:B------:R-:W-:Y:S01]  /*df10*/  IADD3 R7, -R8, RZ, RZ ;  /* 0x000000ff08077210 */ /* 0x000fe20007ffe1ff */
[----:B------:R-:W-:Y:S01]  /*df20*/  IMAD R15, R14, c[0x0][0x3ec], R15 ;  /* 0x0000fb000e0f7a24 */ /* 0x000fe200078e020f */
[----:B------:R-:W-:Y:S01]  /*df30*/  SEL R0, R0, RZ, !P1 ;  /* 0x000000ff00007207 */ /* 0x000fe20004800000 */
[----:B------:R-:W-:Y:S02]  /*df40*/  IMAD.IADD R3, R13, 0x1, R2 ;  /* 0x000000010d037824 */ /* 0x000fe400078e0202 */
[----:B------:R-:W-:Y:S01]  /*df50*/  IMAD.MOV.U32 R2, RZ, RZ, R12 ;  /* 0x000000ffff027224 */ /* 0x000fe200078e000c */
[----:B------:R-:W-:Y:S01]  /*df60*/  SHF.L.U32 R12, R16, 0x3, RZ ;  /* 0x00000003100c7819 */ /* 0x000fe200000006ff */
[----:B------:R-:W-:-:S04]  /*df70*/  IMAD.WIDE.U32 R4, R14, c[0x0][0x3e8], R4 ;  /* 0x0000fa000e047a25 */ /* 0x000fc800078e0004 */
[----:B------:R-:W-:Y:S02]  /*df80*/  IMAD R14, R29, 0x20, R52 ;  /* 0x000000201d0e7824 */ /* 0x000fe400078e0234 */
[----:B------:R-:W-:Y:S02]  /*df90*/  IMAD R11, R7, c[0x0][0x4e8], R6 ;  /* 0x00013a00070b7a24 */ /* 0x000fe400078e0206 */
[----:B------:R-:W-:Y:S02]  /*dfa0*/  IMAD R9, R0, c[0x0][0x498], RZ ;  /* 0x0001260000097a24 */ /* 0x000fe400078e02ff */
[----:B------:R-:W-:-:S04]  /*dfb0*/  IMAD.WIDE.U32 R6, R10, c[0x0][0x498], R2 ;  /* 0x000126000a067a25 */ /* 0x000fc800078e0002 */
[----:B------:R-:W-:Y:S02]  /*dfc0*/  IMAD R14, R21, 0x80, R14 ;  /* 0x00000080150e7824 */ /* 0x000fe400078e020e */
[----:B------:R-:W-:Y:S01]  /*dfd0*/  IMAD.IADD R3, R5, 0x1, R15 ;  /* 0x0000000105037824 */ /* 0x000fe200078e020f */
[----:B------:R-:W-:Y:S01]  /*dfe0*/  SHF.R.S32.HI R5, RZ, 0x1f, R8 ;  /* 0x0000001fff057819 */ /* 0x000fe20000011408 */
[----:B------:R-:W-:Y:S01]  /*dff0*/  IMAD R9, R10, c[0x0][0x49c], R9 ;  /* 0x000127000a097a24 */ /* 0x000fe200078e0209 */
[----:B------:R-:W-:Y:S01]  /*e000*/  IADD3 R8, P1, R8, R6, RZ ;  /* 0x0000000608087210 */ /* 0x000fe20007f3e0ff */
[----:B------:R-:W-:Y:S01]  /*e010*/  @P2 IMAD.HI.U32 R2, R14, c[0x0][0x4ec], RZ ;  /* 0x00013b000e022a27 */ /* 0x000fe200078e00ff */
[----:B------:R-:W-:Y:S02]  /*e020*/  MOV R17, R14 ;  /* 0x0000000e00117202 */ /* 0x000fe40000000f00 */
[----:B------:R-:W-:Y:S01]  /*e030*/  IADD3.X R9, R5, R7, R9, P1, !PT ;  /* 0x0000000705097210 */ /* 0x000fe20000ffe409 */
[----:B------:R-:W-:Y:S01]  /*e040*/  IMAD R0, R0, c[0x0][0x3f0], RZ ;  /* 0x0000fc0000007a24 */ /* 0x000fe200078e02ff */
[----:B------:R-:W-:Y:S01]  /*e050*/  SHF.R.S32.HI R7, RZ, 0x1f, R11 ;  /* 0x0000001fff077819 */ /* 0x000fe2000001140b */
[----:B------:R-:W-:Y:S01]  /*e060*/  IMAD.SHL.U32 R6, R29, 0x8, RZ ;  /* 0x000000081d067824 */ /* 0x000fe200078e00ff */
[----:B------:R-:W-:Y:S01]  /*e070*/  @P2 SHF.R.U32.HI R17, RZ, c[0x0][0x4f0], R2 ;  /* 0x00013c00ff112a19 */ /* 0x000fe20000011602 */
[----:B------:R-:W-:-:S02]  /*e080*/  IMAD.MOV.U32 R2, RZ, RZ, R4 ;  /* 0x000000ffff027224 */ /* 0x000fc400078e0004 */
[----:B------:R-:W-:Y:S02]  /*e090*/  IMAD R7, R7, c[0x0][0x488], RZ ;  /* 0x0001220007077a24 */ /* 0x000fe400078e02ff */
[----:B------:R-:W-:-:S04]  /*e0a0*/  IMAD.WIDE.U32 R4, R10, c[0x0][0x3f0], R2 ;  /* 0x0000fc000a047a25 */ /* 0x000fc800078e0002 */
[----:B------:R-:W-:Y:S01]  /*e0b0*/  IMAD R13, R10, c[0x0][0x3f4], R0 ;  /* 0x0000fd000a0d7a24 */ /* 0x000fe200078e0200 */
[----:B------:R-:W-:Y:S01]  /*e0c0*/  LOP3.LUT R0, R12, 0xc0, RZ, 0xc0, !PT ;  /* 0x000000c00c007812 */ /* 0x000fe200078ec0ff */
[----:B------:R-:W-:-:S03]  /*e0d0*/  IMAD.WIDE.U32 R2, R11, c[0x0][0x488], R8 ;  /* 0x000122000b027a25 */ /* 0x000fc600078e0008 */
[----:B------:R-:W-:Y:S01]  /*e0e0*/  SHF.R.U32.HI R10, RZ, 0x3, R0 ;  /* 0x00000003ff0a7819 */ /* 0x000fe20000011600 */
[----:B------:R-:W-:Y:S01]  /*e0f0*/  IMAD R8, R11, c[0x0][0x48c], R7 ;  /* 0x000123000b087a24 */ /* 0x000fe200078e0207 */
[----:B------:R-:W-:Y:S01]  /*e100*/  LOP3.LUT R9, R0, 0x18, R6, 0xf8, !PT ;  /* 0x0000001800097812 */ /* 0x000fe200078ef806 */
[--C-:B------:R-:W-:Y:S01]  /*e110*/  IMAD.MOV R7, RZ, RZ, -R17.reuse ;  /* 0x000000ffff077224 */ /* 0x100fe200078e0a11 */
[C---:B------:R-:W-:Y:S01]  /*e120*/  LEA R0, P1, R2.reuse, c[0x0][0x450], 0x2 ;  /* 0x0001140002007a11 */ /* 0x040fe200078210ff */
[----:B------:R-:W-:Y:S01]  /*e130*/  IMAD.IADD R3, R3, 0x1, R8 ;  /* 0x0000000103037824 */ /* 0x000fe200078e0208 */
[----:B------:R-:W-:Y:S01]  /*e140*/  SHF.R.S32.HI R8, RZ, 0x1f, R17 ;  /* 0x0000001fff087819 */ /* 0x000fe20000011411 */
[----:B------:R-:W-:Y:S01]  /*e150*/  IMAD R16, R7, c[0x0][0x4e8], R14 ;  /* 0x00013a0007107a24 */ /* 0x000fe200078e020e */
[----:B------:R-:W-:Y:S01]  /*e160*/  IADD3 R5, R5, R13, RZ ;  /* 0x0000000d05057210 */ /* 0x000fe20007ffe0ff */
[----:B------:R-:W-:Y:S01]  /*e170*/  SHFL.IDX PT, R12, R0, RZ, 0x1c1f ;  /* 0x001c1fff000c7589 */ /* 0x000fe200000e0000 */
[----:B------:R-:W-:Y:S01]  /*e180*/  LEA.HI.X R2, R2, c[0x0][0x454], R3, 0x2, P1 ;  /* 0x0001150002027a11 */ /* 0x000fe200008f1403 */
[----:B------:R-:W-:Y:S01]  /*e190*/  IMAD R3, R8, c[0x0][0x3e0], RZ ;  /* 0x0000f80008037a24 */ /* 0x000fe200078e02ff */
[----:B------:R-:W-:Y:S01]  /*e1a0*/  LOP3.LUT R19, R9, R10, RZ, 0x3c, !PT ;  /* 0x0000000a09137212 */ /* 0x000fe200078e3cff */
[----:B------:R-:W-:Y:S01]  /*e1b0*/  SHFL.IDX PT, R14, R0, 0x2, 0x1c1f ;  /* 0x005c1f00000e7f89 */ /* 0x000fe200000e0000 */
[----:B------:R-:W-:-:S02]  /*e1c0*/  IMAD R7, R21, 0x80, R18 ;  /* 0x0000008015077824 */ /* 0x000fc400078e0212 */
[----:B------:R-:W-:Y:S01]  /*e1d0*/  IMAD R18, R17, c[0x0][0x3e4], R3 ;  /* 0x0000f90011127a24 */ /* 0x000fe200078e0203 */
[----:B------:R-:W2:Y:S02]  /*e1e0*/  SHFL.IDX PT, R13, R2, RZ, 0x1c1f ;  /* 0x001c1fff020d7589 */ /* 0x000ea400000e0000 */
[C---:B------:R-:W-:Y:S02]  /*e1f0*/  ISETP.GE.OR P3, PT, R7.reuse, R24, P0 ;  /* 0x000000180700720c */ /* 0x040fe40000766670 */
[----:B------:R-:W-:Y:S04]  /*e200*/  SHFL.IDX PT, R10, R0, 0x1, 0x1c1f ;  /* 0x003c1f00000a7f89 */ /* 0x000fe800000e0000 */
[----:B------:R-:W3:Y:S04]  /*e210*/  SHFL.IDX PT, R11, R2, 0x1, 0x1c1f ;  /* 0x003c1f00020b7f89 */ /* 0x000ee800000e0000 */
[----:B------:R-:W4:Y:S04]  /*e220*/  SHFL.IDX PT, R15, R2, 0x2, 0x1c1f ;  /* 0x005c1f00020f7f89 */ /* 0x000f2800000e0000 */
[----:B------:R1:W-:Y:S04]  /*e230*/  SHFL.IDX PT, R8, R0, 0x3, 0x1c1f ;  /* 0x007c1f0000087f89 */ /* 0x0003e800000e0000 */
[----:B------:R3:W4:Y:S04]  /*e240*/  SHFL.IDX PT, R9, R2, 0x3, 0x1c1f ;  /* 0x007c1f0002097f89 */ /* 0x00072800000e0000 */
[----:B--2---:R-:W-:Y:S01]  /*e250*/  @!P3 ST.E [R12.64], R50 ;  /* 0x000000320c00b985 */ /* 0x004fe2000c101906 */
[----:B-1----:R-:W-:Y:S01]  /*e260*/  IADD3 R0, R7, 0x8, RZ ;  /* 0x0000000807007810 */ /* 0x002fe20007ffe0ff */
[----:B---3--:R-:W-:Y:S01]  /*e270*/  IMAD.WIDE.U32 R2, R17, c[0x0][0x3e0], R4 ;  /* 0x0000f80011027a25 */ /* 0x008fe200078e0004 */
[----:B------:R-:W-:-:S02]  /*e280*/  IADD3 R5, R7, 0x40, RZ ;  /* 0x0000004007057810 */ /* 0x000fc40007ffe0ff */
[----:B------:R-:W-:Y:S02]  /*e290*/  IADD3 R7, R7, 0x48, RZ ;  /* 0x0000004807077810 */ /* 0x000fe40007ffe0ff */
[-C--:B------:R-:W-:Y:S02]  /*e2a0*/  ISETP.GE.OR P2, PT, R0, R24.reuse, P0 ;  /* 0x000000180000720c */ /* 0x080fe40000746670 */
[----:B------:R-:W-:Y:S02]  /*e2b0*/  SHF.R.S32.HI R4, RZ, 0x1f, R16 ;  /* 0x0000001fff047819 */ /* 0x000fe40000011410 */
[-C--:B------:R-:W-:Y:S01]  /*e2c0*/  ISETP.GE.OR P1, PT, R5, R24.reuse, P0 ;  /* 0x000000180500720c */ /* 0x080fe20000726670 */
[----:B------:R-:W-:Y:S01]  /*e2d0*/  IMAD.U32 R5, R20, 0x20, R19 ;  /* 0x0000002014057824 */ /* 0x000fe200078e0013 */
[----:B------:R-:W-:Y:S01]  /*e2e0*/  ISETP.GE.OR P0, PT, R7, R24, P0 ;  /* 0x000000180700720c */ /* 0x000fe20000706670 */
[----:B------:R-:W-:Y:S01]  /*e2f0*/  IMAD R0, R4, c[0x0][0x3d8], RZ ;  /* 0x0000f60004007a24 */ /* 0x000fe200078e02ff */
[----:B------:R-:W-:-:S03]  /*e300*/  IADD3 R3, R3, R18, RZ ;  /* 0x0000001203037210 */ /* 0x000fc60007ffe0ff */
[C---:B------:R-:W-:Y:S02]  /*e310*/  IMAD R4, R16.reuse, c[0x0][0x3dc], R0 ;  /* 0x0000f70010047a24 */ /* 0x040fe400078e0200 */
[----:B------:R-:W-:Y:S01]  /*e320*/  IMAD.SHL.U32 R0, R5, 0x2, RZ ;  /* 0x0000000205007824 */ /* 0x000fe200078e00ff */
[----:B------:R1:W-:Y:S01]  /*e330*/  @!P2 ST.E [R10.64], R51 ;  /* 0x000000330a00a985 */ /* 0x0003e2000c101906 */
[----:B------:R-:W-:-:S03]  /*e340*/  IMAD.WIDE.U32 R2, R16, c[0x0][0x3d8], R2 ;  /* 0x0000f60010027a25 */ /* 0x000fc600078e0002 */
[----:B----4-:R2:W-:Y:S02]  /*e350*/  @!P1 ST.E [R14.64], R53 ;  /* 0x000000350e009985 */ /* 0x0105e4000c101906 */
[----:B------:R-:W-:Y:S02]  /*e360*/  IADD3 R3, R3, R4, RZ ;  /* 0x0000000403037210 */ /* 0x000fe40007ffe0ff */
[----:B------:R2:W-:Y:S01]  /*e370*/  @!P0 ST.E [R8.64], R54 ;  /* 0x0000003608008985 */ /* 0x0005e2000c101906 */
[----:B------:R-:W-:-:S03]  /*e380*/  LEA R25, P0, R2, c[0x0][0x380], 0x1 ;  /* 0x0000e00002197a11 */ /* 0x000fc600078008ff */
[----:B------:R2:W3:Y:S04]  /*e390*/  LDS.128 R36, [R0+0x880] ;  /* 0x0008800000247984 */ /* 0x0004e80000000c00 */
[----:B------:R2:W4:Y:S04]  /*e3a0*/  LDS.128 R48, [R0+0x1080] ;  /* 0x0010800000307984 */ /* 0x0005280000000c00 */
[----:B------:R2:W2:Y:S04]  /*e3b0*/  LDS.128 R60, [R0+0x1880] ;  /* 0x00188000003c7984 */ /* 0x0004a80000000c00 */
[----:B------:R2:W2:Y:S01]  /*e3c0*/  LDS.128 R32, [R0+0x2880] ;  /* 0x0028800000207984 */ /* 0x0004a20000000c00 */
[----:B-1----:R-:W-:-:S03]  /*e3d0*/  IMAD R11, R21, 0x80, R52 ;  /* 0x00000080150b7824 */ /* 0x002fc600078e0234 */
[----:B------:R1:W1:Y:S01]  /*e3e0*/  LDS.128 R44, [R0+0x3080] ;  /* 0x00308000002c7984 */ /* 0x0002620000000c00 */
[----:B------:R-:W-:-:S03]  /*e3f0*/  LEA.HI.X R10, R2, c[0x0][0x384], R3, 0x1, P0 ;  /* 0x0000e100020a7a11 */ /* 0x000fc600000f0c03 */
[----:B------:R1:W1:Y:S01]  /*e400*/  LDS.128 R56, [R0+0x3880] ;  /* 0x0038800000387984 */ /* 0x0002620000000c00 */
[----:B------:R-:W-:-:S03]  /*e410*/  ISETP.GE.AND P0, PT, R11, R24, PT ;  /* 0x000000180b00720c */ /* 0x000fc60003f06270 */
[----:B------:R1:W1:Y:S04]  /*e420*/  LDS.128 R28, [R0+0x4880] ;  /* 0x00488000001c7984 */ /* 0x0002680000000c00 */
        /* <DEDUP_REMOVED lines=11> */
[----:B--2---:R2:W4:Y:S01]  /*e4e0*/  LDS.128 R12, [R0+0x4080] ;  /* 0x00408000000c7984 */ /* 0x0045220000000c00 */
[----:B------:R-:W-:-:S09]  /*e4f0*/  ISETP.GE.AND P2, PT, R6, c[0x0][0x3c8], PT ;  /* 0x0000f20006007a0c */ /* 0x000fd20003f46270 */
[----:B------:R-:W-:-:S04]  /*e500*/  @!P1 SHF.R.S32.HI R4, RZ, 0x1f, R5 ;  /* 0x0000001fff049819 */ /* 0x000fc80000011405 */
[----:B------:R-:W-:Y:S01]  /*e510*/  @!P1 LEA.HI R4, R4, R5, RZ, 0x3 ;  /* 0x0000000504049211 */ /* 0x000fe200078f18ff */
[----:B-1----:R-:W-:-:S03]  /*e520*/  @!P2 IMAD.WIDE R8, R6, 0x2, R2 ;  /* 0x000000020608a825 */ /* 0x002fc600078e0202 */
[----:B------:R-:W-:Y:S02]  /*e530*/  @!P1 LOP3.LUT R4, R4, 0xfffffff8, RZ, 0xc0, !PT ;  /* 0xfffffff804049812 */ /* 0x000fe400078ec0ff */
[----:B--2---:R-:W-:-:S03]  /*e540*/  @!P0 SHF.R.S32.HI R0, RZ, 0x1f, R7 ;  /* 0x0000001fff008819 */ /* 0x004fc60000011407 */
[----:B------:R-:W-:Y:S01]  /*e550*/  @!P1 IMAD.WIDE R4, R4, 0x2, R2 ;  /* 0x0000000204049825 */ /* 0x000fe200078e0202 */
[----:B------:R-:W-:-:S04]  /*e560*/  @!P0 LEA.HI R0, R0, R7, RZ, 0x3 ;  /* 0x0000000700008211 */ /* 0x000fc800078f18ff */
[----:B------:R-:W-:Y:S01]  /*e570*/  @!P0 LOP3.LUT R0, R0, 0xfffffff8, RZ, 0xc0, !PT ;  /* 0xfffffff800008812 */ /* 0x000fe200078ec0ff */
[----:B---3--:R1:W-:Y:S04]  /*e580*/  @!P2 ST.E.128 [R8.64], R20 ;  /* 0x000000140800a985 */ /* 0x0083e8000c101d06 */
[----:B------:R-:W-:Y:S01]  /*e590*/  @!P0 IMAD.WIDE R2, R0, 0x2, R2 ;  /* 0x0000000200028825 */ /* 0x000fe200078e0202 */
[----:B-----5:R1:W-:Y:S04]  /*e5a0*/  @!P1 ST.E.128 [R4.64], R16 ;  /* 0x0000001004009985 */ /* 0x0203e8000c101d06 */
[----:B----4-:R1:W-:Y:S02]  /*e5b0*/  @!P0 ST.E.128 [R2.64], R12 ;  /* 0x0000000c02008985 */ /* 0x0103e4000c101d06 */
.L_x_629:
[----:B---3--:R-:W-:Y:S05]  /*e5c0*/  BSYNC B0 ;  /* 0x0000000000007941 */ /* 0x008fea0003800000 */
.L_x_628:
        /* <DEDUP_REMOVED lines=23> */
.L_x_631:
[----:B------:R-:W-:Y:S05]  /*e740*/  BSYNC B0 ;  /* 0x0000000000007941 */ /* 0x000fea0003800000 */
.L_x_630:
        /* <DEDUP_REMOVED lines=23> */
.L_x_633:
[----:B------:R-:W-:Y:S05]  /*e8c0*/  BSYNC B0 ;  /* 0x0000000000007941 */ /* 0x000fea0003800000 */
.L_x_632:
        /* <DEDUP_REMOVED lines=24> */
.L_x_626:
        /* <DEDUP_REMOVED lines=15> */
[----:B---3--:R-:W-:Y:S05]  /*eb40*/  @!P1 BRA `(.L_x_634) ;  /* 0x0000003000009947 */ /* 0x008fea0003800000 */
[----:B------:R2:W3:Y:S04]  /*eb50*/  LDG.E R0, [R6.64] ;  /* 0x0000000606007981 */ /* 0x0004e8000c1e1900 */
[----:B--2---:R-:W3:Y:S02]  /*eb60*/  LDG.E R6, [R6.64+0x4] ;  /* 0x0000040606067981 */ /* 0x004ee4000c1e1900 */
[----:B---3-5:R-:W-:-:S02]  /*eb70*/  IADD3 R13, -R0, R6, RZ ;  /* 0x00000006000d7210 */ /* 0x028fc40007ffe1ff */
.L_x_634:
[----:B---3--:R-:W2:Y:S01]  /*eb80*/  S2R R11, SR_TID.X ;  /* 0x00000000000b7919 */ /* 0x008ea20000002100 */
[----:B------:R-:W-:Y:S01]  /*eb90*/  SHF.R.S32.HI R0, RZ, 0x1f, R8 ;  /* 0x0000001fff007819 */ /* 0x000fe20000011408 */
[----:B------:R-:W-:Y:S01]  /*eba0*/  BSSY B0, `(.L_x_635) ;  /* 0x0000028000007945 */ /* 0x000fe20003800000 */
[----:B------:R-:W-:-:S02]  /*ebb0*/  SEL R10, R8, RZ, !P1 ;  /* 0x000000ff080a7207 */ /* 0x000fc40004800000 */
[----:B------:R-:W-:Y:S02]  /*ebc0*/  SEL R12, R0, RZ, !P1 ;  /* 0x000000ff000c7207 */ /* 0x000fe40004800000 */
[----:B--2---:R-:W-:-:S13]  /*ebd0*/  ISETP.GT.AND P0, PT, R11, 0x7f, PT ;  /* 0x0000007f0b00780c */ /* 0x004fda0003f04270 */
[----:B------:R-:W-:Y:S05]  /*ebe0*/  @P0 BRA `(.L_x_636) ;  /* 0x0000023000000947 */ /* 0x000fea0003800000 */
[----:B------:R-:W2:Y:S01]  /*ebf0*/  S2R R9, SR_CTAID.X ;  /* 0x0000000000097919 */ /* 0x000ea20000002500 */
[----:B-----5:R-:W-:Y:S01]  /*ec00*/  IMAD R0, R13, c[0x0][0x4e8], RZ ;  /* 0x00013a000d007a24 */ /* 0x020fe200078e02ff */
[----:B--2---:R-:W-:-:S04]  /*ec10*/  LEA R9, R9, R11, 0x7 ;  /* 0x0000000b09097211 */ /* 0x004fc800078e38ff */
[----:B------:R-:W-:-:S13]  /*ec20*/  ISETP.GE.AND P0, PT, R9, R0, PT ;  /* 0x000000000900720c */ /* 0x000fda0003f06270 */
[----:B------:R-:W-:Y:S05]  /*ec30*/  @P0 BRA `(.L_x_636) ;  /* 0x000001e000000947 */ /* 0x000fea0003800000 */
[----:B------:R-:W2:Y:S01]  /*ec40*/  S2R R8, SR_CTAID.Y ;  /* 0x0000000000087919 */ /* 0x000ea20000002600 */
[----:B------:R-:W-:Y:S01]  /*ec50*/  MOV R0, c[0x0][0x4e8] ;  /* 0x00013a0000007a02 */ /* 0x000fe20000000f00 */
[----:B------:R-:W-:Y:S01]  /*ec60*/  IMAD.MOV.U32 R3, RZ, RZ, R5 ;  /* 0x000000ffff037224 */ /* 0x000fe200078e0005 */
[----:B------:R-:W-:Y:S02]  /*ec70*/  MOV R2, R4 ;  /* 0x0000000400027202 */ /* 0x000fe40000000f00 */
[----:B------:R-:W-:-:S13]  /*ec80*/  ISETP.NE.AND P0, PT, R0, 0x1, PT ;  /* 0x000000010000780c */ /* 0x000fda0003f05270 */
[----:B------:R-:W-:Y:S01]  /*ec90*/  @P0 IMAD.HI.U32 R7, R9, c[0x0][0x4ec], RZ ;  /* 0x00013b0009070a27 */ /* 0x000fe200078e00ff */
[----:B--2---:R-:W-:-:S03]  /*eca0*/  SHF.R.S32.HI R0, RZ, 0x1f, R8 ;  /* 0x0000001fff007819 */ /* 0x004fc60000011408 */
        /* <DEDUP_REMOVED lines=23> */
.L_x_636:
[----:B------:R-:W-:Y:S05]  /*ee20*/  BSYNC B0 ;  /* 0x0000000000007941 */ /* 0x000fea0003800000 */
.L_x_635:
[----:B--2---:R-:W2:Y:S01]  /*ee30*/  S2R R6, SR_CTAID.Y ;  /* 0x0000000000067919 */ /* 0x004ea20000002600 */
[----:B------:R-:W-:Y:S01]  /*ee40*/  IMAD R0, R5, c[0x0][0x3a0], RZ ;  /* 0x0000e80005007a24 */ /* 0x000fe200078e02ff */
[----:B------:R-:W-:Y:S01]  /*ee50*/  SHF.R.S32.HI R5, RZ, 0x1f, R11 ;  /* 0x0000001fff057819 */ /* 0x000fe2000001140b */
[C---:B------:R-:W-:Y:S01]  /*ee60*/  IMAD.WIDE.U32 R2, R4.reuse, c[0x0][0x3a0], RZ ;  /* 0x0000e80004027a25 */ /* 0x040fe200078e00ff */
[----:B------:R-:W3:Y:S01]  /*ee70*/  S2R R9, SR_CTAID.X ;  /* 0x0000000000097919 */ /* 0x000ee20000002500 */
        /* <DEDUP_REMOVED lines=11> */
[----:B--2---:R-:W-:Y:S01]  /*ef30*/  SHF.R.S32.HI R7, RZ, 0x1f, R6 ;  /* 0x0000001fff077819 */ /* 0x004fe20000011406 */
[----:B------:R-:W-:Y:S01]  /*ef40*/  IMAD.WIDE.U32 R2, R6, c[0x0][0x3e8], R2 ;  /* 0x0000fa0006027a25 */ /* 0x000fe200078e0002 */
[----:B---3--:R-:W-:-:S03]  /*ef50*/  LEA R11, R9, R11, 0x7 ;  /* 0x0000000b090b7211 */ /* 0x008fc600078e38ff */
        /* <DEDUP_REMOVED lines=26> */
[----:B------:R2:W3:Y:S01]  /*f100*/  SHFL.IDX PT, R2, R14, RZ, 0x1c1f ;  /* 0x001c1fff0e027589 */ /* 0x0004e200000e0000 */
[----:B------:R-:W-:-:S03]  /*f110*/  SHF.L.U32 R0, R8, 0x3, RZ ;  /* 0x0000000308007819 */ /* 0x000fc600000006ff */
[----:B------:R2:W4:Y:S01]  /*f120*/  SHFL.IDX PT, R3, R12, RZ, 0x1c1f ;  /* 0x001c1fff0c037589 */ /* 0x00052200000e0000 */
        /* <DEDUP_REMOVED lines=18> */
.L_x_638:
[----:B------:R-:W-:Y:S05]  /*f250*/  BSYNC B0 ;  /* 0x0000000000007941 */ /* 0x000fea0003800000 */
.L_x_637:
[----:B---3--:R-:W-:Y:S01]  /*f260*/  IADD3 R4, R11, 0x20, RZ ;  /* 0x000000200b047810 */ /* 0x008fe20007ffe0ff */
[----:B----4-:R3:W4:Y:S01]  /*f270*/  SHFL.IDX PT, R3, R12, 0x1, 0x1c1f ;  /* 0x003c1f000c037f89 */ /* 0x01072200000e0000 */
[----:B------:R-:W-:Y:S02]  /*f280*/  BSSY B0, `(.L_x_639) ;  /* 0x0000013000007945 */ /* 0x000fe40003800000 */
[----:B------:R-:W-:Y:S01]  /*f290*/  ISETP.GE.AND P0, PT, R4, R13, PT ;  /* 0x0000000d0400720c */ /* 0x000fe20003f06270 */
[----:B------:R3:W1:-:S12]  /*f2a0*/  SHFL.IDX PT, R2, R14, 0x1, 0x1c1f ;  /* 0x003c1f000e027f89 */ /* 0x00065800000e0000 */
        /* <DEDUP_REMOVED lines=16> */
.L_x_640:
[----:B------:R-:W-:Y:S05]  /*f3b0*/  BSYNC B0 ;  /* 0x0000000000007941 */ /* 0x000fea0003800000 */
.L_x_639:
        /* <DEDUP_REMOVED lines=21> */
.L_x_642:
[----:B------:R-:W-:Y:S05]  /*f510*/  BSYNC B0 ;  /* 0x0000000000007941 */ /* 0x000fea0003800000 */
.L_x_641:
[----:B--2---:R-:W-:Y:S01]  /*f520*/  IADD3 R4, R11, 0x60, RZ ;  /* 0x000000600b047810 */ /* 0x004fe20007ffe0ff */
[----:B----4-:R2:W4:Y:S03]  /*f530*/  SHFL.IDX PT, R3, R12, 0x3, 0x1c1f ;  /* 0x007c1f000c037f89 */ /* 0x01052600000e0000 */
        /* <DEDUP_REMOVED lines=20> */
.L_x_643:
        /* <DEDUP_REMOVED lines=16> */
.L_x_763:


//--------------------- .text._ZN7cutlass13device_kernelIN5flash19enable_sm80_to_sm89INS1_16FlashAttnFwdSm80INS1_25CollectiveMainloopFwdSm80ILi4ELi1ELb0EN4cute5tupleIJNS5_1CILi128EEENS7_ILi64EEENS7_ILi96EEEEEELi96ENS_10bfloat16_tEfNS_4arch4Sm80ELb1ELb0ELb0ELb1ELb0ELb1ELb1ELb0EEENS1_21CollectiveEpilogueFwdINS6_IJS8_SA_S9_EEENS6_IJNS7_ILi1EEESI_SI_EEESC_SE_Li128ELb1ELb1ELb0ELb0EEENS1_19SingleTileSchedulerILb1ELb0ELb1ELi128EEEEEEEEEvNT_6ParamsE --------------------------
	.section	.text._ZN7cutlass13device_kernelIN5flash19enable_sm80_to_sm89INS1_16FlashAttnFwdSm80INS1_25CollectiveMainloopFwdSm80ILi4ELi1ELb0EN4cute5tupleIJNS5_1CILi128EEENS7_ILi64EEENS7_ILi96EEEEEELi96ENS_10bfloat16_tEfNS_4arch4Sm80ELb1ELb0ELb0ELb1ELb0ELb1ELb1ELb0EEENS1_21CollectiveEpilogueFwdINS6_IJS8_SA_S9_EEENS6_IJNS7_ILi1EEESI_SI_EEESC_SE_Li128ELb1ELb1ELb0ELb0EEENS1_19SingleTileSchedulerILb1ELb0ELb1ELi128EEEEEEEEEvNT_6ParamsE,"ax",@progbits
	.sectioninfo	@"SHI_REGISTERS=255"
	.align	128
.text._ZN7cutlass13device_kernelIN5flash19enable_sm80_to_sm89INS1_16FlashAttnFwdSm80INS1_25CollectiveMainloopFwdSm80ILi4ELi1ELb0EN4cute5tupleIJNS5_1CILi128EEENS7_ILi64EEENS7_ILi96EEEEEELi96ENS_10bfloat16_tEfNS_4arch4Sm80ELb1ELb0ELb0ELb1ELb0ELb1ELb1ELb0EEENS1_21CollectiveEpilogueFwdINS6_IJS8_SA_S9_EEENS6_IJNS7_ILi1EEESI_SI_EEESC_SE_Li128ELb1ELb1ELb0ELb0EEENS1_19SingleTileSchedulerILb1ELb0ELb1ELi128EEEEEEEEEvNT_6ParamsE:
        .type           _ZN7cutlass13device_kernelIN5flash19enable_sm80_to_sm89INS1_16FlashAttnFwdSm80INS1_25CollectiveMainloopFwdSm80ILi4ELi1ELb0EN4cute5tupleIJNS5_1CILi128EEENS7_ILi64EEENS7_ILi96EEEEEELi96ENS_10bfloat16_tEfNS_4arch4Sm80ELb1ELb0ELb0ELb1ELb0ELb1ELb1ELb0EEENS1_21CollectiveEpilogueFwdINS6_IJS8_SA_S9_EEENS6_IJNS7_ILi1EEESI_SI_EEESC_SE_Li128ELb1ELb1ELb0ELb0EEENS1_19SingleTileSchedulerILb1ELb0ELb1ELi128EEEEEEEEEvNT_6ParamsE,@function
        .size           _ZN7cutlass13device_kernelIN5flash19enable_sm80_to_sm89INS1_16FlashAttnFwdSm80INS1_25CollectiveMainloopFwdSm80ILi4ELi1ELb0EN4cute5tupleIJNS5_1CILi128EEENS7_ILi64EEENS7_ILi96EEEEEELi96ENS_10bfloat16_tEfNS_4arch4Sm80ELb1ELb0ELb0ELb1ELb0ELb1ELb1ELb0EEENS1_21CollectiveEpilogueFwdINS6_IJS8_SA_S9_EEENS6_IJNS7_ILi1EEESI_SI_EEESC_SE_Li128ELb1ELb1ELb0ELb0EEENS1_19SingleTileSchedulerILb1ELb0ELb1ELi128EEEEEEEEEvNT_6ParamsE,(.L_x_764 - _ZN7cutlass13device_kernelIN5flash19enable_sm80_to_sm89INS1_16FlashAttnFwdSm80INS1_25CollectiveMainloopFwdSm80ILi4ELi1ELb0EN4cute5tupleIJNS5_1CILi128EEENS7_ILi64EEENS7_ILi96EEEEEELi96ENS_10bfloat16_tEfNS_4arch4Sm80ELb1ELb0ELb0ELb1ELb0ELb1ELb1ELb0EEENS1_21CollectiveEpilogueFwdINS6_IJS8_SA_S9_EEENS6_IJNS7_ILi1EEESI_SI_EEESC_SE_Li128ELb1ELb1ELb0ELb0EEENS1_19SingleTileSchedulerILb1ELb0ELb1ELi128EEEEEEEEEvNT_6ParamsE)
        .other          _ZN7cutlass13device_kernelIN5flash19enable_sm80_to_sm89INS1_16FlashAttnFwdSm80INS1_25CollectiveMainloopFwdSm80ILi4ELi1ELb0EN4cute5tupleIJNS5_1CILi128EEENS7_ILi64EEENS7_ILi96EEEEEELi96ENS_10bfloat16_tEfNS_4arch4Sm80ELb1ELb0ELb0ELb1ELb0ELb1ELb1ELb0EEENS1_21CollectiveEpilogueFwdINS6_IJS8_SA_S9_EEENS6_IJNS7_ILi1EEESI_SI_EEESC_SE_Li128ELb1ELb1ELb0ELb0EEENS1_19SingleTileSchedulerILb1ELb0ELb1ELi128EEEEEEEEEvNT_6ParamsE,@"STO_CUDA_ENTRY STV_DEFAULT"
_ZN7cutlass13device_kernelIN5flash19enable_sm80_to_sm89INS1_16FlashAttnFwdSm80INS1_25CollectiveMainloopFwdSm80ILi4ELi1ELb0EN4cute5tupleIJNS5_1CILi128EEENS7_ILi64EEENS7_ILi96EEEEEELi96ENS_10bfloat16_tEfNS_4arch4Sm80ELb1ELb0ELb0ELb1ELb0ELb1ELb1ELb0EEENS1_21CollectiveEpilogueFwdINS6_IJS8_SA_S9_EEENS6_IJNS7_ILi1EEESI_SI_EEESC_SE_Li128ELb1ELb1ELb0ELb0EEENS1_19SingleTileSchedulerILb1ELb0ELb1ELi128EEEEEEEEEvNT_6ParamsE:
        /* <DEDUP_REMOVED lines=17> */
.L_x_645:
        /* <DEDUP_REMOVED lines=8> */
.L_x_647:
[----:B------:R-:W-:-:S04]  /*0190*/  MOV R0, c[0x0][0x54c] ;  /* 0x0001530000007a02 */ /* 0x000fc80000000f00 */
.L_x_646:
[----:B------:R-:W-:Y:S01]  /*01a0*/  USHF.L.U32 UR4, UR4, 0x7, URZ ;  /* 0x0000000704047899 */ /* 0x000fe2000800063f */
[----:B-----5:R-:W-:-:S05]  /*01b0*/  IMAD R0, R0, c[0x0][0x548], RZ ;  /* 0x0001520000007a24 */ /* 0x020fca00078e02ff */
[----:B------:R-:W-:-:S04]  /*01c0*/  MOV R12, UR4 ;  /* 0x00000004000c7c02 */ /* 0x000fc80008000f00 */
[----:B------:R-:W-:-:S04]  /*01d0*/  ISETP.GE.AND P0, PT, R12, R0, PT ;  /* 0x000000000c00720c */ /* 0x000fc80003f06270 */
[----:B------:R-:W-:-:S05]  /*01e0*/  SEL R0, R5, 0xffffffff, !P0 ;  /* 0xffffffff05007807 */ /* 0x000fca0004000000 */
[----:B------:R2:W-:Y:S01]  /*01f0*/  STL [R1+0x70], R0 ;  /* 0x0000700001007387 */ /* 0x0005e20000100800 */
[----:B------:R-:W-:Y:S05]  /*0200*/  BRA `(.L_x_648) ;  /* 0x0000014000007947 */ /* 0x000fea0003800000 */
.L_x_644:
[----:B------:R-:W-:-:S04]  /*0210*/  ISETP.NE.U32.AND P0, PT, RZ, c[0x0][0x568], PT ;  /* 0x00015a00ff007a0c */ /* 0x000fc80003f05070 */
[----:B------:R-:W-:-:S13]  /*0220*/  ISETP.NE.AND.EX P0, PT, RZ, c[0x0][0x56c], PT, P0 ;  /* 0x00015b00ff007a0c */ /* 0x000fda0003f05300 */
[----:B------:R-:W-:Y:S05]  /*0230*/  @!P0 BRA `(.L_x_649) ;  /* 0x0000002000008947 */ /* 0x000fea0003800000 */
[----:B------:R1:W5:Y:S01]  /*0240*/  LDG.E R0, [R2.64] ;  /* 0x0000000602007981 */ /* 0x000362000c1e1900 */
[----:B------:R-:W-:Y:S05]  /*0250*/  BRA `(.L_x_650) ;  /* 0x0000009000007947 */ /* 0x000fea0003800000 */
.L_x_649:
        /* <DEDUP_REMOVED lines=8> */
.L_x_651:
[----:B------:R-:W-:-:S04]  /*02e0*/  MOV R0, c[0x0][0x54c] ;  /* 0x0001530000007a02 */ /* 0x000fc80000000f00 */
.L_x_650:
[----:B------:R-:W-:Y:S01]  /*02f0*/  USHF.L.U32 UR4, UR4, 0x7, URZ ;  /* 0x0000000704047899 */ /* 0x000fe2000800063f */
[----:B-----5:R-:W-:-:S05]  /*0300*/  IMAD R0, R0, c[0x0][0x548], RZ ;  /* 0x0001520000007a24 */ /* 0x020fca00078e02ff */
[----:B------:R-:W-:-:S04]  /*0310*/  MOV R12, UR4 ;  /* 0x00000004000c7c02 */ /* 0x000fc80008000f00 */
[----:B------:R-:W-:-:S04]  /*0320*/  ISETP.GE.AND P0, PT, R12, R0, PT ;  /* 0x000000000c00720c */ /* 0x000fc80003f06270 */
[----:B------:R-:W-:-:S05]  /*0330*/  SEL R0, R5, 0xffffffff, !P0 ;  /* 0xffffffff05007807 */ /* 0x000fca0004000000 */
[----:B------:R2:W-:Y:S04]  /*0340*/  STL [R1+0x70], R0 ;  /* 0x0000700001007387 */ /* 0x0005e80000100800 */
.L_x_648:
        /* <DEDUP_REMOVED lines=10> */
[----:B------:R-:W-:Y:S01]  /*03f0*/  IMAD.MOV.U32 R13, RZ, RZ, RZ ;  /* 0x000000ffff0d7224 */ /* 0x000fe200078e00ff */
[----:B------:R-:W-:Y:S01]  /*0400*/  ISETP.NE.U32.AND P1, PT, RZ, c[0x0][0x348], PT ;  /* 0x0000d200ff007a0c */ /* 0x000fe20003f25070 */
[----:B------:R-:W-:Y:S01]  /*0410*/  IMAD.WIDE R6, R24, R19, c[0x0][0x348] ;  /* 0x0000d20018067625 */ /* 0x000fe200078e0213 */
[----:B------:R-:W-:-:S02]  /*0420*/  ISETP.NE.U32.AND P6, PT, RZ, c[0x0][0x350], PT ;  /* 0x0000d400ff007a0c */ /* 0x000fc40003fc5070 */
[----:B------:R-:W-:Y:S01]  /*0430*/  ISETP.NE.U32.AND P3, PT, RZ, c[0x0][0x358], PT ;  /* 0x0000d600ff007a0c */ /* 0x000fe20003f65070 */
[CC--:B------:R-:W-:Y:S01]  /*0440*/  IMAD.WIDE R4, R24.reuse, R19.reuse, c[0x0][0x350] ;  /* 0x0000d40018047625 */ /* 0x0c0fe200078e0213 */
[----:B------:R-:W-:Y:S02]  /*0450*/  ISETP.NE.AND.EX P1, PT, RZ, c[0x0][0x34c], PT, P1 ;  /* 0x0000d300ff007a0c */ /* 0x000fe40003f25310 */
[----:B------:R-:W-:Y:S01]  /*0460*/  ISETP.NE.AND.EX P6, PT, RZ, c[0x0][0x354], PT, P6 ;  /* 0x0000d500ff007a0c */ /* 0x000fe20003fc5360 */
[----:B------:R-:W-:Y:S01]  /*0470*/  @P2 IMAD.WIDE R10, R24, R19, c[0x0][0x370] ;  /* 0x0000dc00180a2625 */ /* 0x000fe200078e0213 */
[----:B------:R-:W-:-:S03]  /*0480*/  ISETP.NE.AND.EX P3, PT, RZ, c[0x0][0x35c], PT, P3 ;  /* 0x0000d700ff007a0c */ /* 0x000fc60003f65330 */
[CC--:B------:R-:W-:Y:S01]  /*0490*/  @P0 IMAD.WIDE R8, R24.reuse, R19.reuse, c[0x0][0x360] ;  /* 0x0000d80018080625 */ /* 0x0c0fe200078e0213 */
[----:B------:R2:W5:Y:S03]  /*04a0*/  @P2 LDG.E R148, [R10.64] ;  /* 0x000000060a942981 */ /* 0x000566000c1e1900 */
[----:B-1----:R-:W-:Y:S01]  /*04b0*/  IMAD.WIDE R2, R24, R19, c[0x0][0x358] ;  /* 0x0000d60018027625 */ /* 0x002fe200078e0213 */
[----:B------:R-:W3:Y:S04]  /*04c0*/  @P0 LDG.E R0, [R8.64] ;  /* 0x0000000608000981 */ /* 0x000ee8000c1e1900 */
[----:B------:R2:W5:Y:S04]  /*04d0*/  @P1 LDG.E R145, [R6.64] ;  /* 0x0000000606911981 */ /* 0x000568000c1e1900 */
[----:B------:R2:W5:Y:S04]  /*04e0*/  @P6 LDG.E R149, [R4.64] ;  /* 0x0000000604956981 */ /* 0x000568000c1e1900 */
[----:B------:R2:W5:Y:S04]  /*04f0*/  @P3 LDG.E R13, [R2.64] ;  /* 0x00000006020d3981 */ /* 0x000568000c1e1900 */
[----:B------:R-:W1:Y:S01]  /*0500*/  S2R R23, SR_CTAID.Y ;  /* 0x0000000000177919 */ /* 0x000e620000002600 */
[----:B------:R-:W-:-:S02]  /*0510*/  IMAD.MOV.U32 R14, RZ, RZ, c[0x0][0x1d0] ;  /* 0x00007400ff0e7624 */ /* 0x000fc400078e00ff */
[----:B------:R-:W-:Y:S01]  /*0520*/  IMAD.MOV.U32 R94, RZ, RZ, c[0x0][0x228] ;  /* 0x00008a00ff5e7624 */ /* 0x000fe200078e00ff */
[----:B-1----:R-:W-:Y:S01]  /*0530*/  SHF.R.S32.HI R167, RZ, 0x1f, R23 ;  /* 0x0000001fffa77819 */ /* 0x002fe20000011417 */
[----:B---3--:R2:W-:Y:S01]  /*0540*/  STL [R1+0x6c], R0 ;  /* 0x00006c0001007387 */ /* 0x0085e20000100800 */
[----:B------:R-:W-:Y:S01]  /*0550*/  IMAD.MOV.U32 R8, RZ, RZ, R0 ;  /* 0x000000ffff087224 */ /* 0x000fe200078e0000 */
[----:B------:R-:W-:Y:S05]  /*0560*/  @P0 BRA `(.L_x_652) ;  /* 0x0000005000000947 */ /* 0x000fea0003800000 */
[----:B------:R-:W-:Y:S05]  /*0570*/  @!P1 BRA `(.L_x_652) ;  /* 0x0000004000009947 */ /* 0x000fea0003800000 */
[----:B--2---:R1:W2:Y:S04]  /*0580*/  LDG.E R0, [R6.64] ;  /* 0x0000000606007981 */ /* 0x0042a8000c1e1900 */
[----:B-1----:R-:W2:Y:S02]  /*0590*/  LDG.E R6, [R6.64+0x4] ;  /* 0x0000040606067981 */ /* 0x002ea4000c1e1900 */
[----:B--2---:R-:W-:-:S05]  /*05a0*/  IADD3 R8, -R0, R6, RZ ;  /* 0x0000000600087210 */ /* 0x004fca0007ffe1ff */
[----:B------:R1:W-:Y:S02]  /*05b0*/  STL [R1+0x6c], R8 ;  /* 0x00006c0801007387 */ /* 0x0003e40000100800 */
.L_x_652:
[----:B------:R-:W-:-:S04]  /*05c0*/  ISETP.NE.U32.AND P0, PT, RZ, c[0x0][0x368], PT ;  /* 0x0000da00ff007a0c */ /* 0x000fc80003f05070 */
[----:B------:R-:W-:-:S13]  /*05d0*/  ISETP.NE.AND.EX P0, PT, RZ, c[0x0][0x36c], PT, P0 ;  /* 0x0000db00ff007a0c */ /* 0x000fda0003f05300 */
[----:B------:R-:W-:Y:S05]  /*05e0*/  @!P0 BRA `(.L_x_653) ;  /* 0x0000003000008947 */ /* 0x000fea0003800000 */
[----:B--2---:R-:W-:-:S05]  /*05f0*/  IMAD.WIDE R4, R24, R19, c[0x0][0x368] ;  /* 0x0000da0018047625 */ /* 0x004fca00078e0213 */
[----:B------:R2:W5:Y:S01]  /*0600*/  LDG.E R14, [R4.64] ;  /* 0x00000006040e7981 */ /* 0x000562000c1e1900 */
[----:B------:R-:W-:Y:S05]  /*0610*/  BRA `(.L_x_654) ;  /* 0x0000004000007947 */ /* 0x000fea0003800000 */
.L_x_653:
[----:B------:R-:W-:Y:S05]  /*0620*/  @!P6 BRA `(.L_x_654) ;  /* 0x000000300000e947 */ /* 0x000fea0003800000 */
[----:B--2---:R2:W3:Y:S04]  /*0630*/  LDG.E R0, [R4.64] ;  /* 0x0000000604007981 */ /* 0x0044e8000c1e1900 */
[----:B--2---:R-:W3:Y:S02]  /*0640*/  LDG.E R4, [R4.64+0x4] ;  /* 0x0000040604047981 */ /* 0x004ee4000c1e1900 */
[----:B---3--:R-:W-:Y:S02]  /*0650*/  IADD3 R14, -R0, R4, RZ ;  /* 0x00000004000e7210 */ /* 0x008fe40007ffe1ff */
.L_x_654:
[----:B--2---:R2:W3:Y:S04]  /*0660*/  @P3 LDG.E R4, [R2.64] ;  /* 0x0000000602043981 */ /* 0x0044e8000c1e1900 */
[----:B------:R2:W3:Y:S01]  /*0670*/  @P3 LDG.E R0, [R2.64+0x4] ;  /* 0x0000040602003981 */ /* 0x0004e2000c1e1900 */
[----:B------:R-:W-:Y:S01]  /*0680*/  ISETP.NE.U32.AND P0, PT, RZ, c[0x0][0x378], PT ;  /* 0x0000de00ff007a0c */ /* 0x000fe20003f05070 */
[----:B-----5:R-:W-:-:S03]  /*0690*/  IMAD.MOV.U32 R144, RZ, RZ, R14 ;  /* 0x000000ffff907224 */ /* 0x020fc600078e000e */
[----:B------:R-:W-:Y:S01]  /*06a0*/  ISETP.NE.AND.EX P0, PT, RZ, c[0x0][0x37c], PT, P0 ;  /* 0x0000df00ff007a0c */ /* 0x000fe20003f05300 */
[----:B------:R-:W-:-:S05]  /*06b0*/  IMAD.MOV.U32 R5, RZ, RZ, c[0x0][0x2c4] ;  /* 0x0000b100ff057624 */ /* 0x000fca00078e00ff */
[----:B------:R-:W-:Y:S01]  /*06c0*/  ISETP.NE.AND P1, PT, R5, 0x1, PT ;  /* 0x000000010500780c */ /* 0x000fe20003f25270 */
[----:B------:R-:W-:-:S06]  /*06d0*/  IMAD.IADD R5, R14, 0x1, -R148 ;  /* 0x000000010e057824 */ /* 0x000fcc00078e0a94 */
[----:B--2---:R-:W-:-:S05]  /*06e0*/  @P0 IMAD.WIDE R2, R24, R19, c[0x0][0x378] ;  /* 0x0000de0018020625 */ /* 0x004fca00078e0213 */
[----:B------:R2:W5:Y:S02]  /*06f0*/  @P0 LDG.E R144, [R2.64] ;  /* 0x0000000602900981 */ /* 0x000564000c1e1900 */
[----:B--2---:R-:W-:-:S05]  /*0700*/  IMAD.MOV.U32 R2, RZ, RZ, R12 ;  /* 0x000000ffff027224 */ /* 0x004fca00078e000c */
[----:B------:R2:W-:Y:S01]  /*0710*/  STL [R1], R2 ;  /* 0x0000000201007387 */ /* 0x0005e20000100800 */
[----:B---3--:R-:W-:Y:S01]  /*0720*/  @P3 IMAD.IADD R94, R0, 0x1, -R4 ;  /* 0x00000001005e3824 */ /* 0x008fe200078e0a04 */
[----:B------:R-:W-:-:S03]  /*0730*/  @P1 IADD3 R0, R2, 0x7f, RZ ;  /* 0x0000007f02001810 */ /* 0x000fc60007ffe0ff */
[----:B------:R-:W-:Y:S02]  /*0740*/  IMAD.IADD R3, R5, 0x1, R94 ;  /* 0x0000000105037824 */ /* 0x000fe400078e025e */
[----:B--2---:R-:W-:Y:S01]  /*0750*/  @P1 IMAD.HI.U32 R2, R0, c[0x0][0x2c8], RZ ;  /* 0x0000b20000021a27 */ /* 0x004fe200078e00ff */
[----:B------:R-:W-:Y:S02]  /*0760*/  IADD3 R0, R12, 0x7f, RZ ;  /* 0x0000007f0c007810 */ /* 0x000fe40007ffe0ff */
[C---:B------:R-:W-:Y:S01]  /*0770*/  IADD3 R154, R3.reuse, 0x40, -R8 ;  /* 0x00000040039a7810 */ /* 0x040fe20007ffe808 */
[----:B------:R2:W-:Y:S01]  /*0780*/  STL [R1+0x48], R3 ;  /* 0x0000480301007387 */ /* 0x0005e20000100800 */
[----:B------:R-:W-:Y:S02]  /*0790*/  @P1 SHF.R.U32.HI R0, RZ, c[0x0][0x2cc], R2 ;  /* 0x0000b300ff001a19 */ /* 0x000fe40000011602 */
[----:B------:R-:W-:-:S03]  /*07a0*/  IADD3 R2, R3, 0x3f, RZ ;  /* 0x0000003f03027810 */ /* 0x000fc60007ffe0ff */
[----:B------:R-:W-:-:S05]  /*07b0*/  IMAD.IADD R0, R154, 0x1, R0 ;  /* 0x000000019a007824 */ /* 0x000fca00078e0200 */
[----:B------:R-:W-:-:S04]  /*07c0*/  SHF.R.S32.HI R4, RZ, 0x1f, R0 ;  /* 0x0000001fff047819 */ /* 0x000fc80000011400 */
[----:B------:R-:W-:-:S04]  /*07d0*/  LEA.HI R0, R4, R0, RZ, 0x6 ;  /* 0x0000000004007211 */ /* 0x000fc800078f30ff */
[----:B------:R-:W-:Y:S02]  /*07e0*/  SHF.R.S32.HI R0, RZ, 0x6, R0 ;  /* 0x00000006ff007819 */ /* 0x000fe40000011400 */
[----:B--2---:R-:W-:-:S04]  /*07f0*/  SHF.R.S32.HI R3, RZ, 0x1f, R2 ;  /* 0x0000001fff037819 */ /* 0x004fc80000011402 */
[----:B------:R-:W-:-:S04]  /*0800*/  LEA.HI R2, R3, R2, RZ, 0x6 ;  /* 0x0000000203027211 */ /* 0x000fc800078f30ff */
[----:B------:R-:W-:-:S04]  /*0810*/  SHF.R.S32.HI R153, RZ, 0x6, R2 ;  /* 0x00000006ff997819 */ /* 0x000fc80000011402 */
[----:B------:R-:W-:Y:S01]  /*0820*/  IMNMX R2, R153, R0, PT ;  /* 0x0000000099027217 */ /* 0x000fe20003800200 */
[----:B------:R-:W-:-:S04]  /*0830*/  IMAD.MOV R0, RZ, RZ, -R5 ;  /* 0x000000ffff007224 */ /* 0x000fc800078e0a05 */
[----:B------:R-:W-:Y:S01]  /*0840*/  IMAD R3, R2, 0x40, -R5 ;  /* 0x0000004002037824 */ /* 0x000fe200078e0a05 */
        /* <DEDUP_REMOVED lines=11> */
[----:B------:R-:W-:Y:S01]  /*0900*/  SHF.R.S32.HI R18, RZ, 0x1f, R165 ;  /* 0x0000001fff127819 */ /* 0x000fe200000114a5 */
[----:B------:R-:W-:Y:S01]  /*0910*/  IMAD R5, R167, c[0x0][0x240], RZ ;  /* 0x00009000a7057a24 */ /* 0x000fe200078e02ff */
[----:B------:R-:W-:Y:S01]  /*0920*/  SHF.R.S32.HI R0, RZ, 0x1f, R13 ;  /* 0x0000001fff007819 */ /* 0x000fe2000001140d */
[----:B------:R-:W-:Y:S01]  /*0930*/  IMAD.MOV.U32 R20, RZ, RZ, c[0x0][0x238] ;  /* 0x00008e00ff147624 */ /* 0x000fe200078e00ff */
[----:B------:R-:W-:Y:S01]  /*0940*/  LEA.HI R17, R18, R165, RZ, 0x2 ;  /* 0x000000a512117211 */ /* 0x000fe200078f10ff */
[----:B------:R-:W-:Y:S01]  /*0950*/  IMAD.MOV.U32 R152, RZ, RZ, 0x6 ;  /* 0x00000006ff987424 */ /* 0x000fe200078e00ff */
[----:B------:R-:W-:Y:S01]  /*0960*/  SHF.R.S32.HI R16, RZ, 0x1f, R24 ;  /* 0x0000001fff107819 */ /* 0x000fe20000011418 */
[C---:B------:R-:W-:Y:S01]  /*0970*/  IMAD.SHL.U32 R160, R20.reuse, 0x40, RZ ;  /* 0x0000004014a07824 */ /* 0x040fe200078e00ff */
[----:B------:R-:W-:Y:S01]  /*0980*/  LOP3.LUT R2, R17, 0x1ffffffc, RZ, 0xc0, !PT ;  /* 0x1ffffffc11027812 */ /* 0x000fe200078ec0ff */
[----:B------:R-:W-:Y:S01]  /*0990*/  IMAD.MOV.U32 R155, RZ, RZ, 0x5 ;  /* 0x00000005ff9b7424 */ /* 0x000fe200078e00ff */
[----:B------:R-:W-:Y:S01]  /*09a0*/  SHF.R.S32.HI R15, RZ, 0x2, R17 ;  /* 0x00000002ff0f7819 */ /* 0x000fe20000011411 */
[----:B------:R-:W-:Y:S01]  /*09b0*/  IMAD.SHL.U32 R161, R20, 0x20, RZ ;  /* 0x0000002014a17824 */ /* 0x000fe200078e00ff */
[----:B------:R-:W-:Y:S01]  /*09c0*/  IADD3 R77, R4, -0x1, RZ ;  /* 0xffffffff044d7810 */ /* 0x000fe20007ffe0ff */
[----:B------:R-:W-:Y:S01]  /*09d0*/  IMAD.IADD R2, R165, 0x1, -R2 ;  /* 0x00000001a5027824 */ /* 0x000fe200078e0a02 */
[C---:B------:R-:W-:Y:S01]  /*09e0*/  IADD3 R137, P0, R15.reuse, R13, RZ ;  /* 0x0000000d0f897210 */ /* 0x040fe20007f1e0ff */
[----:B------:R-:W-:Y:S01]  /*09f0*/  IMAD.IADD R136, R94, 0x1, -R15 ;  /* 0x000000015e887824 */ /* 0x000fe200078e0a0f */
[----:B------:R-:W-:Y:S01]  /*0a00*/  SEL R42, R16, RZ, !P3 ;  /* 0x000000ff102a7207 */ /* 0x000fe20005800000 */
[----:B------:R-:W-:Y:S01]  /*0a10*/  IMAD.SHL.U32 R12, R2, 0x8, RZ ;  /* 0x00000008020c7824 */ /* 0x000fe200078e00ff */
[----:B------:R-:W-:Y:S01]  /*0a20*/  LEA.HI.X.SX32 R143, R15, R0, 0x1, P0 ;  /* 0x000000000f8f7211 */ /* 0x000fe200000f0eff */
[----:B------:R-:W-:Y:S01]  /*0a30*/  IMAD R11, R77, -0x40, R136 ;  /* 0xffffffc04d0b7824 */ /* 0x000fe200078e0288 */
[----:B------:R-:W-:-:S02]  /*0a40*/  SEL R96, R24, RZ, !P3 ;  /* 0x000000ff18607207 */ /* 0x000fc40005800000 */
[----:B------:R-:W-:Y:S01]  /*0a50*/  SHF.R.S32.HI R13, RZ, 0x1f, R12 ;  /* 0x0000001fff0d7819 */ /* 0x000fe2000001140c */
[----:B------:R-:W-:Y:S01]  /*0a60*/  IMAD R0, R143, c[0x0][0x238], RZ ;  /* 0x00008e008f007a24 */ /* 0x000fe200078e02ff */
[----:B------:R-:W-:Y:S02]  /*0a70*/  LEA.HI R4, R18, R165, RZ, 0x5 ;  /* 0x000000a512047211 */ /* 0x000fe400078f28ff */
[----:B------:R-:W-:Y:S01]  /*0a80*/  LEA.HI R10, R17, R15, RZ, 0x1 ;  /* 0x0000000f110a7211 */ /* 0x000fe200078f08ff */
[C---:B------:R-:W-:Y:S01]  /*0a90*/  IMAD R0, R137.reuse, c[0x0][0x23c], R0 ;  /* 0x00008f0089007a24 */ /* 0x040fe200078e0200 */
[----:B------:R-:W-:Y:S01]  /*0aa0*/  SHF.L.U64.HI R156, R20, R152, c[0x0][0x23c] ;  /* 0x00008f00149c7619 */ /* 0x000fe20000010298 */
[----:B------:R-:W-:Y:S01]  /*0ab0*/  IMAD.WIDE.U32 R2, R137, c[0x0][0x238], R12 ;  /* 0x00008e0089027a25 */ /* 0x000fe200078e000c */
[----:B------:R-:W-:Y:S02]  /*0ac0*/  ISETP.GE.AND P1, PT, R11, 0x1, PT ;  /* 0x000000010b00780c */ /* 0x000fe40003f26270 */
[----:B------:R-:W-:Y:S01]  /*0ad0*/  SHF.R.S32.HI R9, RZ, 0x1f, R77 ;  /* 0x0000001fff097819 */ /* 0x000fe2000001144d */
[----:B------:R-:W-:Y:S01]  /*0ae0*/  IMAD.IADD R3, R3, 0x1, R0 ;  /* 0x0000000103037824 */ /* 0x000fe200078e0200 */
[----:B------:R-:W-:Y:S01]  /*0af0*/  ISETP.GE.AND P5, PT, R12, c[0x0][0x1d4], PT ;  /* 0x000075000c007a0c */ /* 0x000fe20003fa6270 */
[C---:B------:R-:W-:Y:S01]  /*0b00*/  IMAD R0, R23.reuse, c[0x0][0x244], R5 ;  /* 0x0000910017007a24 */ /* 0x040fe200078e0205 */
[----:B------:R-:W-:Y:S01]  /*0b10*/  LEA.HI R5, R18, R165, RZ, 0x3 ;  /* 0x000000a512057211 */ /* 0x000fe200078f18ff */
[----:B------:R-:W-:Y:S01]  /*0b20*/  IMAD.WIDE.U32 R2, R23, c[0x0][0x240], R2 ;  /* 0x0000900017027a25 */ /* 0x000fe200078e0002 */
[----:B------:R-:W-:-:S02]  /*0b30*/  SHF.L.U64.HI R155, R20, R155, c[0x0][0x23c] ;  /* 0x00008f00149b7619 */ /* 0x000fc4000001029b */
[----:B------:R-:W-:Y:S01]  /*0b40*/  SHF.R.S32.HI R5, RZ, 0x3, R5 ;  /* 0x00000003ff057819 */ /* 0x000fe20000011405 */
[----:B------:R-:W-:Y:S02]  /*0b50*/  IMAD.IADD R3, R3, 0x1, R0 ;  /* 0x0000000103037824 */ /* 0x000fe400078e0200 */
[----:B------:R-:W-:Y:S02]  /*0b60*/  IMAD R0, R42, c[0x0][0x248], RZ ;  /* 0x000092002a007a24 */ /* 0x000fe400078e02ff */
[----:B------:R-:W-:Y:S01]  /*0b70*/  IMAD.SHL.U32 R6, R5, 0x40, RZ ;  /* 0x0000004005067824 */ /* 0x000fe200078e00ff */
[----:B------:R-:W-:Y:S01]  /*0b80*/  LOP3.LUT R5, R10, 0x7fffffe, RZ, 0xc0, !PT ;  /* 0x07fffffe0a057812 */ /* 0x000fe200078ec0ff */
[C---:B------:R-:W-:Y:S02]  /*0b90*/  IMAD R7, R96.reuse, c[0x0][0x24c], R0 ;  /* 0x0000930060077a24 */ /* 0x040fe400078e0200 */
[----:B------:R-:W-:Y:S01]  /*0ba0*/  IMAD.WIDE.U32 R114, R96, c[0x0][0x248], R2 ;  /* 0x0000920060727a25 */ /* 0x000fe200078e0002 */
[----:B------:R-:W-:-:S03]  /*0bb0*/  LOP3.LUT R3, R6, 0xc0, RZ, 0xc0, !PT ;  /* 0x000000c006037812 */ /* 0x000fc600078ec0ff */
[----:B------:R-:W-:Y:S02]  /*0bc0*/  IMAD.SHL.U32 R4, R4, 0x8, RZ ;  /* 0x0000000804047824 */ /* 0x000fe400078e00ff */
[----:B-1----:R-:W-:Y:S02]  /*0bd0*/  IMAD R8, R156, R77, RZ ;  /* 0x0000004d9c087224 */ /* 0x002fe400078e02ff */
[----:B------:R-:W-:Y:S01]  /*0be0*/  IMAD.IADD R103, R115, 0x1, R7 ;  /* 0x0000000173677824 */ /* 0x000fe200078e0207 */
[----:B------:R-:W-:Y:S01]  /*0bf0*/  LOP3.LUT R0, R4, 0xffffff00, RZ, 0xc0, !PT ;  /* 0xffffff0004007812 */ /* 0x000fe200078ec0ff */
[----:B------:R-:W-:Y:S01]  /*0c00*/  IMAD.MOV.U32 R102, RZ, RZ, R114 ;  /* 0x000000ffff667224 */ /* 0x000fe200078e0072 */
[----:B------:R-:W-:Y:S01]  /*0c10*/  IADD3 R7, R12, 0x40, RZ ;  /* 0x000000400c077810 */ /* 0x000fe20007ffe0ff */
[----:B------:R-:W-:Y:S02]  /*0c20*/  IMAD.IADD R2, R15, 0x1, -R5 ;  /* 0x000000010f027824 */ /* 0x000fe400078e0a05 */
[-C--:B------:R-:W-:Y:S01]  /*0c30*/  IMAD R6, R9, R160.reuse, R8 ;  /* 0x000000a009067224 */ /* 0x080fe200078e0208 */
[----:B------:R-:W-:Y:S01]  /*0c40*/  LOP3.LUT R9, R3, 0x18, R12, 0xf8, !PT ;  /* 0x0000001803097812 */ /* 0x000fe200078ef80c */
[----:B------:R-:W-:Y:S01]  /*0c50*/  IMAD.WIDE.U32 R4, R77, R160, R102 ;  /* 0x000000a04d047225 */ /* 0x000fe200078e0066 */
[----:B------:R-:W-:-:S02]  /*0c60*/  SHF.R.U32.HI R3, RZ, 0x3, R3 ;  /* 0x00000003ff037819 */ /* 0x000fc40000011603 */
[----:B------:R-:W-:Y:S01]  /*0c70*/  IADD3 R8, R12, 0x20, RZ ;  /* 0x000000200c087810 */ /* 0x000fe20007ffe0ff */
[----:B------:R-:W-:Y:S01]  /*0c80*/  IMAD R10, R2, 0x20, R0 ;  /* 0x00000020020a7824 */ /* 0x000fe200078e0200 */
[----:B------:R-:W-:Y:S01]  /*0c90*/  @P1 LEA R2, P0, R4, c[0x0][0x220], 0x1 ;  /* 0x0000880004021a11 */ /* 0x000fe200078008ff */
[----:B------:R-:W-:Y:S01]  /*0ca0*/  IMAD.IADD R0, R5, 0x1, R6 ;  /* 0x0000000105007824 */ /* 0x000fe200078e0206 */
[----:B------:R-:W-:Y:S02]  /*0cb0*/  LOP3.LUT R5, R9, R3, RZ, 0x3c, !PT ;  /* 0x0000000309057212 */ /* 0x000fe400078e3cff */
[----:B------:R-:W-:Y:S02]  /*0cc0*/  ISETP.GE.AND P4, PT, R8, c[0x0][0x1d4], PT ;  /* 0x0000750008007a0c */ /* 0x000fe40003f86270 */
[----:B------:R-:W-:Y:S01]  /*0cd0*/  ISETP.GE.AND P3, PT, R7, c[0x0][0x1d4], PT ;  /* 0x0000750007007a0c */ /* 0x000fe20003f66270 */
[----:B------:R-:W-:Y:S01]  /*0ce0*/  IMAD.IADD R5, R10, 0x1, R5 ;  /* 0x000000010a057824 */ /* 0x000fe200078e0205 */
[----:B------:R-:W-:-:S02]  /*0cf0*/  @P1 LEA.HI.X R3, R4, c[0x0][0x224], R0, 0x1, P0 ;  /* 0x0000890004031a11 */ /* 0x000fc400000f0c00 */
[----:B------:R-:W-:Y:S01]  /*0d00*/  ISETP.GT.AND P0, PT, R11, 0x20, PT ;  /* 0x000000200b00780c */ /* 0x000fe20003f04270 */
[----:B------:R-:W-:-:S05]  /*0d10*/  IMAD.SHL.U32 R83, R5, 0x2, RZ ;  /* 0x0000000205537824 */ /* 0x000fca00078e00ff */
[----:B------:R-:W-:Y:S01]  /*0d20*/  @!PT LDS RZ, [RZ] ;  /* 0x00000000fffff984 */ /* 0x000fe20000000800 */
[----:B------:R-:W-:Y:S01]  /*0d30*/  @!PT LDS RZ, [RZ] ;  /* 0x00000000fffff984 */ /* 0x000fe20000000800 */
[----:B------:R-:W-:Y:S01]  /*0d40*/  @!PT LDS RZ, [RZ] ;  /* 0x00000000fffff984 */ /* 0x000fe20000000800 */
[----:B------:R1:W-:Y:S04]  /*0d50*/  @P1 LDGSTS.E.BYPASS.LTC128B.128 [R83+0x3100], [R2.64], !P5 ;  /* 0x0310000002531fae */ /* 0x0003e8000e901d46 */
[----:B------:R1:W-:Y:S04]  /*0d60*/  @P1 LDGSTS.E.BYPASS.LTC128B.128 [R83+0x4100], [R2.64+0x40], !P4 ;  /* 0x0410004002531fae */ /* 0x0003e8000e101d46 */
[----:B------:R1:W-:Y:S01]  /*0d70*/  @P1 LDGSTS.E.BYPASS.LTC128B.128 [R83+0x5100], [R2.64+0x80], !P3 ;  /* 0x0510008002531fae */ /* 0x0003e2000d901d46 */
[----:B------:R-:W-:-:S05]  /*0d80*/  @P0 IADD3 R5, P1, R161, R4, RZ ;  /* 0x00000004a1050210 */ /* 0x000fca0007f3e0ff */
[----:B------:R-:W-:Y:S01]  /*0d90*/  @P0 IMAD.X R0, R155, 0x1, R0, P1 ;  /* 0x000000019b000824 */ /* 0x000fe200008e0600 */
[----:B------:R-:W-:-:S04]  /*0da0*/  @P0 LEA R4, P1, R5, c[0x0][0x220], 0x1 ;  /* 0x0000880005040a11 */ /* 0x000fc800078208ff */
[----:B------:R-:W-:Y:S02]  /*0db0*/  @P0 LEA.HI.X R5, R5, c[0x0][0x224], R0, 0x1, P1 ;  /* 0x0000890005050a11 */ /* 0x000fe400008f0c00 */
[----:B------:R-:W-:Y:S02]  /*0dc0*/  ISETP.NE.U32.AND P1, PT, RZ, c[0x0][0x340], PT ;  /* 0x0000d000ff007a0c */ /* 0x000fe40003f25070 */
[-C--:B------:R-:W-:Y:S01]  /*0dd0*/  LEA.HI R30, R165, R165.reuse, RZ, 0x1 ;  /* 0x000000a5a51e7211 */ /* 0x080fe200078f08ff */
[----:B------:R-:W-:Y:S01]  /*0de0*/  IMAD.MOV.U32 R162, RZ, RZ, c[0x0][0x27c] ;  /* 0x00009f00ffa27624 */ /* 0x000fe200078e00ff */
[----:B------:R-:W-:Y:S01]  /*0df0*/  ISETP.NE.AND.EX P1, PT, RZ, c[0x0][0x344], PT, P1 ;  /* 0x0000d100ff007a0c */ /* 0x000fe20003f25310 */
[----:B------:R2:W-:Y:S01]  /*0e00*/  @P0 LDGSTS.E.BYPASS.LTC128B.128 [R83+0x3900], [R4.64], !P5 ;  /* 0x0390000004530fae */ /* 0x0005e2000e901d46 */
[----:B------:R-:W-:Y:S02]  /*0e10*/  SHF.R.S32.HI R90, RZ, 0x1, R30 ;  /* 0x00000001ff5a7819 */ /* 0x000fe4000001141e */
[----:B------:R-:W-:Y:S01]  /*0e20*/  LEA.HI R10, R18, R165, RZ, 0x4 ;  /* 0x000000a5120a7211 */ /* 0x000fe200078f20ff */
[----:B------:R2:W-:Y:S08]  /*0e30*/  @P0 LDGSTS.E.BYPASS.LTC128B.128 [R83+0x4900], [R4.64+0x40], !P4 ;  /* 0x0490004004530fae */ /* 0x0005f0000e101d46 */
[----:B-1----:R-:W-:Y:S01]  /*0e40*/  @P1 IMAD.WIDE R2, R24, R19, c[0x0][0x340] ;  /* 0x0000d00018021625 */ /* 0x002fe200078e0213 */
[----:B------:R-:W-:Y:S01]  /*0e50*/  SHF.R.S32.HI R0, RZ, 0x1f, R17 ;  /* 0x0000001fff007819 */ /* 0x000fe20000011411 */
[----:B------:R2:W-:Y:S03]  /*0e60*/  @P0 LDGSTS.E.BYPASS.LTC128B.128 [R83+0x5900], [R4.64+0x80], !P3 ;  /* 0x0590008004530fae */ /* 0x0005e6000d901d46 */
[----:B------:R-:W-:Y:S01]  /*0e70*/  LEA.HI R7, R0, R15, RZ, 0x2 ;  /* 0x0000000f00077211 */ /* 0x000fe200078f10ff */
[----:B------:R-:W-:Y:S01]  /*0e80*/  IMAD R17, R167, c[0x0][0x210], RZ ;  /* 0x00008400a7117a24 */ /* 0x000fe200078e02ff */
[----:B------:R-:W-:Y:S01]  /*0e90*/  ISETP.GE.AND P0, PT, R162, 0x1, PT ;  /* 0x00000001a200780c */ /* 0x000fe20003f06270 */
[----:B------:R-:W0:Y:S04]  /*0ea0*/  LDGDEPBAR ;  /* 0x00000000000079af */ /* 0x000e280000000000 */
[----:B------:R1:W3:Y:S01]  /*0eb0*/  @P1 LDG.E R8, [R2.64] ;  /* 0x0000000602081981 */ /* 0x0002e2000c1e1900 */
[----:B------:R-:W-:Y:S01]  /*0ec0*/  IMAD.IADD R19, R149, 0x1, R14 ;  /* 0x0000000195137824 */ /* 0x000fe200078e020e */
[----:B------:R-:W-:Y:S01]  /*0ed0*/  LEA.HI R6, R90, R90, RZ, 0x1 ;  /* 0x0000005a5a067211 */ /* 0x000fe200078f08ff */
[----:B------:R-:W-:Y:S01]  /*0ee0*/  IMAD.SHL.U32 R10, R10, 0x10, RZ ;  /* 0x000000100a0a7824 */ /* 0x000fe200078e00ff */
[----:B------:R-:W-:Y:S01]  /*0ef0*/  LOP3.LUT R30, R30, 0xfffffffe, RZ, 0xc0, !PT ;  /* 0xfffffffe1e1e7812 */ /* 0x000fe200078ec0ff */
[----:B------:R-:W-:Y:S01]  /*0f00*/  IMAD R18, R167, c[0x0][0x260], RZ ;  /* 0x00009800a7127a24 */ /* 0x000fe200078e02ff */
[----:B------:R-:W-:Y:S01]  /*0f10*/  SHF.R.S32.HI R35, RZ, 0x1f, R19 ;  /* 0x0000001fff237819 */ /* 0x000fe20000011413 */
[----:B------:R-:W-:Y:S01]  /*0f20*/  IMAD R17, R23, c[0x0][0x214], R17 ;  /* 0x0000850017117a24 */ /* 0x000fe200078e0211 */
[----:B------:R-:W-:Y:S01]  /*0f30*/  LOP3.LUT R6, R6, 0x7fffffe, RZ, 0xc0, !PT ;  /* 0x07fffffe06067812 */ /* 0x000fe200078ec0ff */
[----:B------:R-:W-:Y:S01]  /*0f40*/  IMAD.IADD R30, R165, 0x1, -R30 ;  /* 0x00000001a51e7824 */ /* 0x000fe200078e0a1e */
[----:B------:R-:W-:Y:S01]  /*0f50*/  LOP3.LUT R10, R10, 0xffffff00, RZ, 0xc0, !PT ;  /* 0xffffff000a0a7812 */ /* 0x000fe200078ec0ff */
[----:B------:R-:W-:Y:S01]  /*0f60*/  IMAD R9, R35, c[0x0][0x1e0], RZ ;  /* 0x0000780023097a24 */ /* 0x000fe200078e02ff */
[----:B------:R-:W-:Y:S01]  /*0f70*/  SHF.R.S32.HI R46, RZ, 0x1f, R90 ;  /* 0x0000001fff2e7819 */ /* 0x000fe2000001145a */
[----:B------:R-:W-:Y:S01]  /*0f80*/  IMAD.IADD R6, R90, 0x1, -R6 ;  /* 0x000000015a067824 */ /* 0x000fe200078e0a06 */
[----:B------:R-:W-:Y:S01]  /*0f90*/  ULDC.U8 UR4, c[0x0][0x298] ;  /* 0x0000a60000047ab9 */ /* 0x000fe20000000000 */
[----:B------:R-:W-:Y:S01]  /*0fa0*/  IMAD R0, R19, c[0x0][0x1e4], R9 ;  /* 0x0000790013007a24 */ /* 0x000fe200078e0209 */
[----:B------:R-:W-:Y:S01]  /*0fb0*/  LOP3.LUT R9, R7, 0xfffffffc, RZ, 0xc0, !PT ;  /* 0xfffffffc07097812 */ /* 0x000fe200078ec0ff */
[----:B------:R-:W-:-:S02]  /*0fc0*/  IMAD R14, R46, c[0x0][0x280], RZ ;  /* 0x0000a0002e0e7a24 */ /* 0x000fc400078e02ff */
[----:B------:R-:W-:Y:S02]  /*0fd0*/  IMAD R18, R23, c[0x0][0x264], R18 ;  /* 0x0000990017127a24 */ /* 0x000fe400078e0212 */
[----:B------:R-:W-:Y:S02]  /*0fe0*/  IMAD.IADD R21, R15, 0x1, -R9 ;  /* 0x000000010f157824 */ /* 0x000fe400078e0a09 */
[----:B------:R-:W-:Y:S02]  /*0ff0*/  IMAD R15, R6, 0x20, R10 ;  /* 0x00000020060f7824 */ /* 0x000fe400078e020a */
[----:B-1----:R-:W-:-:S04]  /*1000*/  IMAD.WIDE.U32 R2, R19, c[0x0][0x1e0], RZ ;  /* 0x0000780013027a25 */ /* 0x002fc800078e00ff */
[----:B------:R-:W-:Y:S02]  /*1010*/  IMAD.MOV.U32 R6, RZ, RZ, R2 ;  /* 0x000000ffff067224 */ /* 0x000fe400078e0002 */
[----:B------:R-:W-:Y:S02]  /*1020*/  IMAD.IADD R7, R3, 0x1, R0 ;  /* 0x0000000103077824 */ /* 0x000fe400078e0200 */
[----:B------:R-:W-:Y:S02]  /*1030*/  IMAD.SHL.U32 R10, R162, 0x2, RZ ;  /* 0x00000002a20a7824 */ /* 0x000fe400078e00ff */
[----:B--2---:R-:W-:-:S03]  /*1040*/  IMAD.WIDE.U32 R4, R23, c[0x0][0x1e8], R6 ;  /* 0x00007a0017047a25 */ /* 0x004fc600078e0006 */
[----:B------:R-:W-:Y:S01]  /*1050*/  IADD3 R20, -R10, c[0x0][0x1d4], RZ ;  /* 0x000075000a147a10 */ /* 0x000fe20007ffe1ff */
[----:B------:R-:W-:Y:S02]  /*1060*/  IMAD R9, R167, c[0x0][0x1e8], RZ ;  /* 0x00007a00a7097a24 */ /* 0x000fe400078e02ff */
[----:B------:R-:W-:Y:S02]  /*1070*/  IMAD R14, R90, c[0x0][0x284], R14 ;  /* 0x0000a1005a0e7a24 */ /* 0x000fe400078e020e */
[C---:B------:R-:W-:Y:S02]  /*1080*/  IMAD R9, R23.reuse, c[0x0][0x1ec], R9 ;  /* 0x00007b0017097a24 */ /* 0x040fe400078e0209 */
[----:B------:R-:W-:-:S04]  /*1090*/  IMAD.WIDE.U32 R12, R23, c[0x0][0x260], R12 ;  /* 0x00009800170c7a25 */ /* 0x000fc800078e000c */
[----:B------:R-:W-:Y:S02]  /*10a0*/  IMAD.IADD R5, R5, 0x1, R9 ;  /* 0x0000000105057824 */ /* 0x000fe400078e0209 */
[----:B------:R-:W-:-:S04]  /*10b0*/  IMAD.WIDE.U32 R146, R90, c[0x0][0x1e0], RZ ;  /* 0x000078005a927a25 */ /* 0x000fc800078e00ff */
[----:B------:R-:W-:Y:S02]  /*10c0*/  IMAD.MOV.U32 R158, RZ, RZ, c[0x0][0x1e0] ;  /* 0x00007800ff9e7624 */ /* 0x000fe400078e00ff */
[----:B------:R-:W-:Y:S02]  /*10d0*/  IMAD.MOV.U32 R159, RZ, RZ, c[0x0][0x280] ;  /* 0x0000a000ff9f7624 */ /* 0x000fe400078e00ff */
[----:B------:R-:W-:Y:S01]  /*10e0*/  IMAD.MOV.U32 R157, RZ, RZ, c[0x0][0x290] ;  /* 0x0000a400ff9d7624 */ /* 0x000fe200078e00ff */
[CC--:B------:R-:W-:Y:S01]  /*10f0*/  SHF.L.U64.HI R150, R158.reuse, R152.reuse, c[0x0][0x1e4] ;  /* 0x000079009e967619 */ /* 0x0c0fe20000010298 */
[----:B------:R-:W-:Y:S01]  /*1100*/  IMAD.SHL.U32 R158, R158, 0x40, RZ ;  /* 0x000000409e9e7824 */ /* 0x000fe200078e00ff */
[CC--:B------:R-:W-:Y:S01]  /*1110*/  SHF.L.U64.HI R151, R159.reuse, R152.reuse, c[0x0][0x284] ;  /* 0x0000a1009f977619 */ /* 0x0c0fe20000010298 */
[----:B------:R-:W-:Y:S01]  /*1120*/  IMAD.SHL.U32 R159, R159, 0x40, RZ ;  /* 0x000000409f9f7824 */ /* 0x000fe200078e00ff */
[C---:B------:R-:W-:Y:S01]  /*1130*/  SHF.L.U64.HI R152, R157.reuse, R152, c[0x0][0x294] ;  /* 0x0000a5009d987619 */ /* 0x040fe20000010298 */
[----:B------:R-:W-:Y:S01]  /*1140*/  IMAD.SHL.U32 R157, R157, 0x40, RZ ;  /* 0x000000409d9d7824 */ /* 0x000fe200078e00ff */
[----:B------:R-:W-:Y:S01]  /*1150*/  BAR.SYNC.DEFER_BLOCKING 0x0 ;  /* 0x0000000000007b1d */ /* 0x000fe20000010000 */
[--C-:B---3--:R-:W-:Y:S01]  /*1160*/  @P1 IMAD.MOV.U32 R2, RZ, RZ, R8.reuse ;  /* 0x000000ffff021224 */ /* 0x108fe200078e0008 */
[----:B------:R-:W-:Y:S01]  /*1170*/  @P1 SHF.R.S32.HI R3, RZ, 0x1f, R8 ;  /* 0x0000001fff031819 */ /* 0x000fe20000011408 */
[----:B------:R-:W-:-:S02]  /*1180*/  @!P1 IMAD.MOV.U32 R2, RZ, RZ, R24 ;  /* 0x000000ffff029224 */ /* 0x000fc400078e0018 */
[C---:B------:R-:W-:Y:S02]  /*1190*/  IMAD.SHL.U32 R24, R30.reuse, 0x8, RZ ;  /* 0x000000081e187824 */ /* 0x040fe400078e00ff */
[----:B------:R-:W-:Y:S01]  /*11a0*/  IMAD.SHL.U32 R30, R30, 0x4, RZ ;  /* 0x000000041e1e7824 */ /* 0x000fe200078e00ff */
[----:B------:R-:W-:Y:S01]  /*11b0*/  SEL R44, R2, RZ, !P6 ;  /* 0x000000ff022c7207 */ /* 0x000fe20007000000 */
[----:B------:R-:W-:Y:S01]  /*11c0*/  @!P1 IMAD.MOV.U32 R3, RZ, RZ, R16 ;  /* 0x000000ffff039224 */ /* 0x000fe200078e0010 */
[----:B------:R-:W-:Y:S02]  /*11d0*/  ISETP.GE.AND P0, PT, R24, c[0x0][0x27c], PT ;  /* 0x00009f0018007a0c */ /* 0x000fe40003f06270 */
[----:B------:R-:W-:Y:S01]  /*11e0*/  IADD3 R34, R30, 0x10, RZ ;  /* 0x000000101e227810 */ /* 0x000fe20007ffe0ff */
[----:B------:R-:W-:Y:S01]  /*11f0*/  IMAD.WIDE.U32 R86, R44, c[0x0][0x1f0], R4 ;  /* 0x00007c002c567a25 */ /* 0x000fe200078e0004 */
[----:B------:R-:W-:Y:S02]  /*1200*/  SEL R0, RZ, c[0x0][0x27c], !P0 ;  /* 0x00009f00ff007a07 */ /* 0x000fe40004000000 */
[C---:B------:R-:W-:Y:S01]  /*1210*/  IADD3 R33, R30.reuse, 0x20, RZ ;  /* 0x000000201e217810 */ /* 0x040fe20007ffe0ff */
[----:B------:R-:W-:Y:S01]  /*1220*/  IMAD.IADD R27, R30, 0x1, R34 ;  /* 0x000000011e1b7824 */ /* 0x000fe200078e0222 */
[----:B------:R-:W-:Y:S01]  /*1230*/  SHF.R.S32.HI R31, RZ, 0x1f, R30 ;  /* 0x0000001fff1f7819 */ /* 0x000fe2000001141e */
[----:B------:R-:W-:Y:S01]  /*1240*/  IMAD.IADD R0, R24, 0x1, R0 ;  /* 0x0000000118007824 */ /* 0x000fe200078e0200 */
[----:B------:R-:W-:Y:S01]  /*1250*/  SEL R8, R10, R20, !P0 ;  /* 0x000000140a087207 */ /* 0x000fe20004000000 */
[----:B------:R-:W-:Y:S01]  /*1260*/  IMAD.IADD R26, R30, 0x1, R33 ;  /* 0x000000011e1a7824 */ /* 0x000fe200078e0221 */
[----:B------:R-:W-:Y:S01]  /*1270*/  SEL R43, R3, RZ, !P6 ;  /* 0x000000ff032b7207 */ /* 0x000fe20007000000 */
[----:B------:R-:W-:Y:S01]  /*1280*/  IMAD.WIDE.U32 R2, R90, c[0x0][0x280], R30 ;  /* 0x0000a0005a027a25 */ /* 0x000fe200078e001e */
[----:B------:R-:W-:-:S02]  /*1290*/  SHF.R.S32.HI R6, RZ, 0x1f, R0 ;  /* 0x0000001fff067819 */ /* 0x000fc40000011400 */
[----:B------:R-:W-:Y:S01]  /*12a0*/  SHF.R.S32.HI R7, RZ, 0x1f, R8 ;  /* 0x0000001fff077819 */ /* 0x000fe20000011408 */
[----:B------:R-:W-:Y:S01]  /*12b0*/  IMAD.IADD R41, R3, 0x1, R14 ;  /* 0x0000000103297824 */ /* 0x000fe200078e020e */
[----:B------:R-:W-:Y:S01]  /*12c0*/  SHF.R.S32.HI R25, RZ, 0x1f, R24 ;  /* 0x0000001fff197819 */ /* 0x000fe20000011418 */
[----:B------:R-:W-:Y:S01]  /*12d0*/  IMAD.MOV.U32 R40, RZ, RZ, R2 ;  /* 0x000000ffff287224 */ /* 0x000fe200078e0002 */
[CC--:B------:R-:W-:Y:S02]  /*12e0*/  LEA.HI R32, R6.reuse, R0.reuse, RZ, 0x3 ;  /* 0x0000000006207211 */ /* 0x0c0fe400078f18ff */
[----:B------:R-:W-:Y:S01]  /*12f0*/  LEA.HI R37, R6, R0, RZ, 0x5 ;  /* 0x0000000006257211 */ /* 0x000fe200078f28ff */
[----:B------:R-:W-:Y:S01]  /*1300*/  IMAD R0, R46, c[0x0][0x290], RZ ;  /* 0x0000a4002e007a24 */ /* 0x000fe200078e02ff */
[----:B------:R-:W-:Y:S01]  /*1310*/  ISETP.GE.AND P1, PT, R27, c[0x0][0x27c], PT ;  /* 0x00009f001b007a0c */ /* 0x000fe20003f26270 */
[----:B------:R-:W-:Y:S01]  /*1320*/  IMAD.WIDE.U32 R2, R90, c[0x0][0x290], R24 ;  /* 0x0000a4005a027a25 */ /* 0x000fe200078e0018 */
[----:B------:R-:W-:-:S02]  /*1330*/  ISETP.GE.AND P0, PT, R26, c[0x0][0x27c], PT ;  /* 0x00009f001a007a0c */ /* 0x000fc40003f06270 */
[----:B------:R-:W-:Y:S01]  /*1340*/  LEA.HI R45, R7, R8, RZ, 0x4 ;  /* 0x00000008072d7211 */ /* 0x000fe200078f20ff */
[----:B------:R-:W-:Y:S01]  /*1350*/  IMAD.WIDE.U32 R6, R90, c[0x0][0x280], R24 ;  /* 0x0000a0005a067a25 */ /* 0x000fe200078e0018 */
[CC--:B------:R-:W-:Y:S02]  /*1360*/  SEL R16, R10.reuse, R20.reuse, !P1 ;  /* 0x000000140a107207 */ /* 0x0c0fe40004800000 */
[----:B------:R-:W-:Y:S01]  /*1370*/  SEL R20, R10, R20, !P0 ;  /* 0x000000140a147207 */ /* 0x000fe20004000000 */
[C---:B------:R-:W-:Y:S01]  /*1380*/  IMAD R0, R90.reuse, c[0x0][0x294], R0 ;  /* 0x0000a5005a007a24 */ /* 0x040fe200078e0200 */
[----:B------:R-:W-:Y:S01]  /*1390*/  SEL R36, RZ, c[0x0][0x27c], !P1 ;  /* 0x00009f00ff247a07 */ /* 0x000fe20004800000 */
[----:B------:R-:W-:Y:S01]  /*13a0*/  IMAD.WIDE.U32 R8, R90, c[0x0][0x290], R30 ;  /* 0x0000a4005a087a25 */ /* 0x000fe200078e001e */
[----:B------:R-:W-:Y:S02]  /*13b0*/  SHF.R.S32.HI R5, RZ, 0x1f, R20 ;  /* 0x0000001fff057819 */ /* 0x000fe40000011414 */
[----:B------:R-:W-:Y:S01]  /*13c0*/  IADD3 R142, P1, R19, R90, RZ ;  /* 0x0000005a138e7210 */ /* 0x000fe20007f3e0ff */
[----:B------:R-:W-:Y:S01]  /*13d0*/  IMAD.WIDE.U32 R10, R23, c[0x0][0x210], R24 ;  /* 0x00008400170a7a25 */ /* 0x000fe200078e0018 */
[----:B------:R-:W-:-:S02]  /*13e0*/  LEA.HI R20, R5, R20, RZ, 0x4 ;  /* 0x0000001405147211 */ /* 0x000fc400078f20ff */
[----:B------:R-:W-:Y:S01]  /*13f0*/  LOP3.LUT R117, R32, 0xfffffff8, RZ, 0xc0, !PT ;  /* 0xfffffff820757812 */ /* 0x000fe200078ec0ff */
[----:B------:R-:W-:Y:S01]  /*1400*/  IMAD.IADD R29, R14, 0x1, R7 ;  /* 0x000000010e1d7824 */ /* 0x000fe200078e0207 */
[----:B------:R-:W-:Y:S01]  /*1410*/  ISETP.NE.AND P6, PT, RZ, UR4, PT ;  /* 0x00000004ff007c0c */ /* 0x000fe2000bfc5270 */
[----:B------:R-:W-:Y:S01]  /*1420*/  IMAD.IADD R39, R9, 0x1, R0 ;  /* 0x0000000109277824 */ /* 0x000fe200078e0200 */
[----:B------:R-:W-:Y:S01]  /*1430*/  IADD3 R93, R24, 0x30, RZ ;  /* 0x00000030185d7810 */ /* 0x000fe20007ffe0ff */
[----:B------:R-:W-:Y:S01]  /*1440*/  IMAD.IADD R23, R0, 0x1, R3 ;  /* 0x0000000100177824 */ /* 0x000fe200078e0203 */
[C---:B------:R-:W-:Y:S01]  /*1450*/  IADD3 R92, R24.reuse, 0x40, RZ ;  /* 0x00000040185c7810 */ /* 0x040fe20007ffe0ff */
[----:B------:R-:W-:Y:S01]  /*1460*/  IMAD R7, R43, c[0x0][0x1f0], RZ ;  /* 0x00007c002b077a24 */ /* 0x000fe200078e02ff */
[----:B------:R-:W-:Y:S01]  /*1470*/  IADD3 R91, R24, 0x50, RZ ;  /* 0x00000050185b7810 */ /* 0x000fe20007ffe0ff */
[----:B------:R-:W-:Y:S01]  /*1480*/  IMAD R0, R46, c[0x0][0x1e0], RZ ;  /* 0x000078002e007a24 */ /* 0x000fe200078e02ff */
[----:B------:R-:W-:Y:S01]  /*1490*/  SHF.R.S32.HI R131, RZ, 0x1f, R117 ;  /* 0x0000001fff837819 */ /* 0x000fe20000011475 */
[----:B------:R-:W-:Y:S01]  /*14a0*/  IMAD.MOV.U32 R28, RZ, RZ, R6 ;  /* 0x000000ffff1c7224 */ /* 0x000fe200078e0006 */
[----:B------:R-:W-:Y:S01]  /*14b0*/  SHF.R.S32.HI R6, RZ, 0x1f, R16 ;  /* 0x0000001fff067819 */ /* 0x000fe20000011410 */
[----:B------:R-:W-:-:S02]  /*14c0*/  IMAD.MOV.U32 R38, RZ, RZ, R8 ;  /* 0x000000ffff267224 */ /* 0x000fc400078e0008 */
[----:B------:R-:W-:Y:S01]  /*14d0*/  IMAD R4, R44, c[0x0][0x1f4], R7 ;  /* 0x00007d002c047a24 */ /* 0x000fe200078e0207 */
[----:B------:R-:W-:Y:S01]  /*14e0*/  LEA.HI R16, R6, R16, RZ, 0x4 ;  /* 0x0000001006107211 */ /* 0x000fe200078f20ff */
[----:B------:R-:W-:Y:S01]  /*14f0*/  IMAD R8, R90, c[0x0][0x1e4], R0 ;  /* 0x000079005a087a24 */ /* 0x000fe200078e0200 */
[----:B------:R-:W-:Y:S01]  /*1500*/  SEL R6, RZ, c[0x0][0x27c], !P0 ;  /* 0x00009f00ff067a07 */ /* 0x000fe20004000000 */
[----:B------:R-:W-:Y:S02]  /*1510*/  IMAD R0, R42, c[0x0][0x268], RZ ;  /* 0x00009a002a007a24 */ /* 0x000fe400078e02ff */
[----:B------:R-:W-:Y:S02]  /*1520*/  IMAD.MOV.U32 R22, RZ, RZ, R2 ;  /* 0x000000ffff167224 */ /* 0x000fe400078e0002 */
[----:B------:R-:W-:Y:S02]  /*1530*/  IMAD.IADD R88, R87, 0x1, R4 ;  /* 0x0000000157587824 */ /* 0x000fe400078e0204 */
[----:B------:R-:W-:-:S02]  /*1540*/  IMAD.IADD R3, R13, 0x1, R18 ;  /* 0x000000010d037824 */ /* 0x000fc400078e0212 */
[----:B------:R-:W-:Y:S02]  /*1550*/  IMAD.MOV.U32 R2, RZ, RZ, R12 ;  /* 0x000000ffff027224 */ /* 0x000fe400078e000c */
[----:B------:R-:W-:Y:S01]  /*1560*/  IMAD.IADD R4, R36, 0x1, R27 ;  /* 0x0000000124047824 */ /* 0x000fe200078e021b */
[----:B------:R-:W-:Y:S01]  /*1570*/  IADD3 R36, R30, 0x8, RZ ;  /* 0x000000081e247810 */ /* 0x000fe20007ffe0ff */
[C---:B------:R-:W-:Y:S02]  /*1580*/  IMAD R99, R96.reuse, c[0x0][0x26c], R0 ;  /* 0x00009b0060637a24 */ /* 0x040fe400078e0200 */
[----:B------:R-:W-:Y:S01]  /*1590*/  IMAD.SHL.U32 R0, R21, 0x40, RZ ;  /* 0x0000004015007824 */ /* 0x000fe200078e00ff */
[----:B------:R-:W-:Y:S01]  /*15a0*/  SHF.R.S32.HI R5, RZ, 0x1f, R4 ;  /* 0x0000001fff057819 */ /* 0x000fe20000011404 */
[----:B------:R-:W-:-:S03]  /*15b0*/  IMAD.WIDE.U32 R96, R96, c[0x0][0x268], R2 ;  /* 0x00009a0060607a25 */ /* 0x000fc600078e0002 */
[----:B------:R-:W-:Y:S01]  /*15c0*/  LOP3.LUT R0, R0, 0xc0, RZ, 0xc0, !PT ;  /* 0x000000c000007812 */ /* 0x000fe200078ec0ff */
[----:B------:R-:W-:Y:S01]  /*15d0*/  IMAD.IADD R3, R6, 0x1, R26 ;  /* 0x0000000106037824 */ /* 0x000fe200078e021a */
[-C--:B------:R-:W-:Y:S01]  /*15e0*/  LEA.HI R12, R5, R4.reuse, RZ, 0x3 ;  /* 0x00000004050c7211 */ /* 0x080fe200078f18ff */
[----:B------:R-:W-:Y:S01]  /*15f0*/  IMAD.IADD R135, R147, 0x1, R8 ;  /* 0x0000000193877824 */ /* 0x000fe200078e0208 */
[----:B------:R-:W-:Y:S01]  /*1600*/  LEA.HI R7, R5, R4, RZ, 0x5 ;  /* 0x0000000405077211 */ /* 0x000fe200078f28ff */
[----:B------:R-:W-:Y:S01]  /*1610*/  IMAD.SHL.U32 R5, R37, 0x40, RZ ;  /* 0x0000004025057824 */ /* 0x000fe200078e00ff */
[----:B------:R-:W-:Y:S01]  /*1620*/  SHF.R.S32.HI R4, RZ, 0x1f, R3 ;  /* 0x0000001fff047819 */ /* 0x000fe20000011403 */
[----:B------:R-:W-:Y:S01]  /*1630*/  IMAD.X R141, R35, 0x1, R46, P1 ;  /* 0x00000001238d7824 */ /* 0x000fe200008e062e */
[----:B------:R-:W-:Y:S01]  /*1640*/  SHF.R.U32.HI R2, RZ, 0x3, R0 ;  /* 0x00000003ff027819 */ /* 0x000fe20000011600 */
[----:B------:R-:W-:Y:S01]  /*1650*/  IMAD.IADD R11, R11, 0x1, R17 ;  /* 0x000000010b0b7824 */ /* 0x000fe200078e0211 */
[----:B------:R-:W-:Y:S01]  /*1660*/  LOP3.LUT R6, R0, 0x18, R32, 0xf8, !PT ;  /* 0x0000001800067812 */ /* 0x000fe200078ef820 */
[----:B-----5:R-:W-:Y:S01]  /*1670*/  IMAD.WIDE.U32 R110, R144, c[0x0][0x280], R40 ;  /* 0x0000a000906e7a25 */ /* 0x020fe200078e0028 */
[----:B------:R-:W-:-:S02]  /*1680*/  LEA.HI R9, R4, R3, RZ, 0x3 ;  /* 0x0000000304097211 */ /* 0x000fc400078f18ff */
[----:B------:R-:W-:Y:S01]  /*1690*/  LEA.HI R8, R4, R3, RZ, 0x5 ;  /* 0x0000000304087211 */ /* 0x000fe200078f28ff */
[----:B------:R-:W-:Y:S01]  /*16a0*/  IMAD.SHL.U32 R4, R7, 0x40, RZ ;  /* 0x0000004007047824 */ /* 0x000fe200078e00ff */
[----:B------:R-:W-:Y:S01]  /*16b0*/  LOP3.LUT R13, R5, 0x7ffff800, RZ, 0xc0, !PT ;  /* 0x7ffff800050d7812 */ /* 0x000fe200078ec0ff */
[----:B------:R-:W-:Y:S01]  /*16c0*/  IMAD.WIDE.U32 R112, R44, c[0x0][0x218], R10 ;  /* 0x000086002c707a25 */ /* 0x000fe200078e000a */
[----:B------:R-:W-:Y:S02]  /*16d0*/  LOP3.LUT R6, R6, R2, RZ, 0x3c, !PT ;  /* 0x0000000206067212 */ /* 0x000fe400078e3cff */
[----:B------:R-:W-:Y:S01]  /*16e0*/  LOP3.LUT R5, R0, 0x18, R12, 0xf8, !PT ;  /* 0x0000001800057812 */ /* 0x000fe200078ef80c */
[----:B------:R-:W-:Y:S01]  /*16f0*/  IMAD.WIDE.U32 R108, R144, c[0x0][0x280], R28 ;  /* 0x0000a000906c7a25 */ /* 0x000fe200078e001c */
[----:B------:R-:W-:Y:S02]  /*1700*/  SHF.R.S32.HI R3, RZ, 0x4, R45 ;  /* 0x00000004ff037819 */ /* 0x000fe4000001142d */
[----:B------:R-:W-:Y:S01]  /*1710*/  IADD3 R128, R6, R13, R15 ;  /* 0x0000000d06807210 */ /* 0x000fe20007ffe00f */
[----:B------:R-:W-:Y:S01]  /*1720*/  IMAD.WIDE.U32 R106, R144, c[0x0][0x290], R38 ;  /* 0x0000a400906a7a25 */ /* 0x000fe200078e0026 */
[----:B------:R-:W-:-:S02]  /*1730*/  LOP3.LUT R7, R4, 0x7ffff800, RZ, 0xc0, !PT ;  /* 0x7ffff80004077812 */ /* 0x000fc400078ec0ff */
[-C--:B------:R-:W-:Y:S01]  /*1740*/  LOP3.LUT R6, R5, R2.reuse, RZ, 0x3c, !PT ;  /* 0x0000000205067212 */ /* 0x080fe200078e3cff */
[----:B------:R-:W-:Y:S01]  /*1750*/  IMAD.SHL.U32 R4, R8, 0x40, RZ ;  /* 0x0000004008047824 */ /* 0x000fe200078e00ff */
[----:B------:R-:W-:Y:S01]  /*1760*/  LEA.HI.SX32 R3, R32, R3, 0x1d ;  /* 0x0000000320037211 */ /* 0x000fe200078feaff */
[----:B------:R-:W-:Y:S01]  /*1770*/  IMAD.WIDE.U32 R104, R144, c[0x0][0x290], R22 ;  /* 0x0000a40090687a25 */ /* 0x000fe200078e0016 */
[----:B------:R-:W-:Y:S02]  /*1780*/  LOP3.LUT R5, R0, 0x18, R9, 0xf8, !PT ;  /* 0x0000001800057812 */ /* 0x000fe400078ef809 */
[----:B------:R-:W-:Y:S01]  /*1790*/  IADD3 R127, R6, R7, R15 ;  /* 0x00000007067f7210 */ /* 0x000fe20007ffe00f */
[----:B------:R-:W-:Y:S01]  /*17a0*/  IMAD.SHL.U32 R98, R3, 0x8, RZ ;  /* 0x0000000803627824 */ /* 0x000fe200078e00ff */
[----:B------:R-:W-:Y:S01]  /*17b0*/  SHF.R.S32.HI R7, RZ, 0x1f, R3 ;  /* 0x0000001fff077819 */ /* 0x000fe20000011403 */
[----:B------:R-:W-:Y:S01]  /*17c0*/  IMAD.IADD R99, R97, 0x1, R99 ;  /* 0x0000000161637824 */ /* 0x000fe200078e0263 */
[----:B------:R-:W-:Y:S01]  /*17d0*/  LOP3.LUT R6, R4, 0x7ffff800, RZ, 0xc0, !PT ;  /* 0x7ffff80004067812 */ /* 0x000fe200078ec0ff */
[----:B------:R-:W-:Y:S01]  /*17e0*/  IMAD.SHL.U32 R128, R128, 0x2, RZ ;  /* 0x0000000280807824 */ /* 0x000fe200078e00ff */
[----:B------:R-:W-:Y:S01]  /*17f0*/  LOP3.LUT R4, R5, R2, RZ, 0x3c, !PT ;  /* 0x0000000205047212 */ /* 0x000fe200078e3cff */
[----:B------:R-:W-:Y:S01]  /*1800*/  IMAD.SHL.U32 R127, R127, 0x2, RZ ;  /* 0x000000027f7f7824 */ /* 0x000fe200078e00ff */
[----:B------:R-:W-:-:S02]  /*1810*/  SHF.R.S32.HI R5, RZ, 0x4, R16 ;  /* 0x00000004ff057819 */ /* 0x000fc40000011410 */
[----:B------:R-:W-:Y:S02]  /*1820*/  LEA.HI R7, R7, R3, RZ, 0x2 ;  /* 0x0000000307077211 */ /* 0x000fe400078f10ff */
[----:B------:R-:W-:Y:S02]  /*1830*/  SHF.R.S32.HI R3, RZ, 0x4, R20 ;  /* 0x00000004ff037819 */ /* 0x000fe40000011414 */
[----:B------:R-:W-:Y:S01]  /*1840*/  IADD3 R126, R4, R6, R15 ;  /* 0x00000006047e7210 */ /* 0x000fe20007ffe00f */
[----:B------:R-:W-:Y:S01]  /*1850*/  IMAD.SHL.U32 R6, R7, 0x200, RZ ;  /* 0x0000020007067824 */ /* 0x000fe200078e00ff */
[----:B------:R-:W-:Y:S02]  /*1860*/  LEA.HI.SX32 R4, R12, R5, 0x1d ;  /* 0x000000050c047211 */ /* 0x000fe400078feaff */
[----:B------:R-:W-:Y:S01]  /*1870*/  LOP3.LUT R5, R0, 0x18, R98, 0xf8, !PT ;  /* 0x0000001800057812 */ /* 0x000fe200078ef862 */
[----:B------:R-:W-:Y:S01]  /*1880*/  IMAD.SHL.U32 R126, R126, 0x2, RZ ;  /* 0x000000027e7e7824 */ /* 0x000fe200078e00ff */
[----:B------:R-:W-:Y:S01]  /*1890*/  LEA.HI.SX32 R3, R9, R3, 0x1d ;  /* 0x0000000309037211 */ /* 0x000fe200078feaff */
[----:B------:R-:W-:Y:S01]  /*18a0*/  IMAD.SHL.U32 R95, R4, 0x8, RZ ;  /* 0x00000008045f7824 */ /* 0x000fe200078e00ff */
[----:B------:R-:W-:-:S02]  /*18b0*/  LOP3.LUT R8, R5, R2, RZ, 0x3c, !PT ;  /* 0x0000000205087212 */ /* 0x000fc400078e3cff */
[----:B------:R-:W-:Y:S01]  /*18c0*/  SHF.R.S32.HI R7, RZ, 0x1f, R4 ;  /* 0x0000001fff077819 */ /* 0x000fe20000011404 */
[----:B------:R-:W-:Y:S01]  /*18d0*/  IMAD.SHL.U32 R100, R3, 0x8, RZ ;  /* 0x0000000803647824 */ /* 0x000fe200078e00ff */
[----:B------:R-:W-:Y:S02]  /*18e0*/  SHF.R.S32.HI R5, RZ, 0x1f, R3 ;  /* 0x0000001fff057819 */ /* 0x000fe40000011403 */
[----:B------:R-:W-:Y:S02]  /*18f0*/  LOP3.LUT R6, R6, 0x7ffff800, RZ, 0xc0, !PT ;  /* 0x7ffff80006067812 */ /* 0x000fe400078ec0ff */
[----:B------:R-:W-:Y:S02]  /*1900*/  LEA.HI R7, R7, R4, RZ, 0x2 ;  /* 0x0000000407077211 */ /* 0x000fe400078f10ff */
[----:B------:R-:W-:Y:S02]  /*1910*/  LEA.HI R5, R5, R3, RZ, 0x2 ;  /* 0x0000000305057211 */ /* 0x000fe400078f10ff */
[----:B------:R-:W-:Y:S01]  /*1920*/  LOP3.LUT R3, R0, 0x18, R95, 0xf8, !PT ;  /* 0x0000001800037812 */ /* 0x000fe200078ef85f */
[----:B------:R-:W-:Y:S01]  /*1930*/  IMAD.SHL.U32 R4, R7, 0x200, RZ ;  /* 0x0000020007047824 */ /* 0x000fe200078e00ff */
[----:B------:R-:W-:-:S02]  /*1940*/  IADD3 R13, R8, R6, R15 ;  /* 0x00000006080d7210 */ /* 0x000fc40007ffe00f */
[C---:B------:R-:W-:Y:S02]  /*1950*/  LOP3.LUT R8, R0.reuse, 0x8, R24, 0xf8, !PT ;  /* 0x0000000800087812 */ /* 0x040fe400078ef818 */
[-C--:B------:R-:W-:Y:S01]  /*1960*/  LOP3.LUT R6, R3, R2.reuse, RZ, 0x3c, !PT ;  /* 0x0000000203067212 */ /* 0x080fe200078e3cff */
[----:B------:R-:W-:Y:S01]  /*1970*/  IMAD.SHL.U32 R3, R5, 0x200, RZ ;  /* 0x0000020005037824 */ /* 0x000fe200078e00ff */
[----:B------:R-:W-:Y:S01]  /*1980*/  LOP3.LUT R0, R0, 0x18, R100, 0xf8, !PT ;  /* 0x0000001800007812 */ /* 0x000fe200078ef864 */
[----:B------:R-:W-:Y:S01]  /*1990*/  IMAD.SHL.U32 R120, R13, 0x2, RZ ;  /* 0x000000020d787824 */ /* 0x000fe200078e00ff */
[-C--:B------:R-:W-:Y:S02]  /*19a0*/  LOP3.LUT R5, R8, R2.reuse, RZ, 0x3c, !PT ;  /* 0x0000000208057212 */ /* 0x080fe400078e3cff */
[----:B------:R-:W-:Y:S02]  /*19b0*/  LOP3.LUT R4, R4, 0x7ffff800, RZ, 0xc0, !PT ;  /* 0x7ffff80004047812 */ /* 0x000fe400078ec0ff */
[----:B------:R-:W-:Y:S01]  /*19c0*/  LOP3.LUT R2, R0, R2, RZ, 0x3c, !PT ;  /* 0x0000000200027212 */ /* 0x000fe200078e3cff */
[----:B------:R-:W-:Y:S01]  /*19d0*/  IMAD R0, R43, c[0x0][0x218], RZ ;  /* 0x000086002b007a24 */ /* 0x000fe200078e02ff */
[----:B------:R-:W-:Y:S01]  /*19e0*/  LOP3.LUT R3, R3, 0x7ffff800, RZ, 0xc0, !PT ;  /* 0x7ffff80003037812 */ /* 0x000fe200078ec0ff */
[----:B------:R-:W-:Y:S01]  /*19f0*/  IMAD.IADD R5, R15, 0x1, R5 ;  /* 0x000000010f057824 */ /* 0x000fe200078e0205 */
[----:B------:R-:W-:-:S02]  /*1a00*/  IADD3 R140, P1, P0, R86, R146, R24 ;  /* 0x00000092568c7210 */ /* 0x000fc4000783e018 */
[--C-:B------:R-:W-:Y:S02]  /*1a10*/  IADD3 R4, R6, R4, R15.reuse ;  /* 0x0000000406047210 */ /* 0x100fe40007ffe00f */
[----:B------:R-:W-:Y:S01]  /*1a20*/  IADD3 R15, R2, R3, R15 ;  /* 0x00000003020f7210 */ /* 0x000fe20007ffe00f */
[----:B------:R-:W-:Y:S01]  /*1a30*/  IMAD R3, R44, c[0x0][0x21c], R0 ;  /* 0x000087002c037a24 */ /* 0x000fe200078e0200 */
[----:B------:R-:W-:Y:S01]  /*1a40*/  IADD3.X R139, R88, R135, R25, P1, P0 ;  /* 0x00000087588b7210 */ /* 0x000fe20000fe0419 */
[----:B------:R-:W-:Y:S01]  /*1a50*/  IMAD.SHL.U32 R119, R4, 0x2, RZ ;  /* 0x0000000204777824 */ /* 0x000fe200078e00ff */
[----:B------:R-:W-:Y:S01]  /*1a60*/  SHF.R.S32.HI R0, RZ, 0x1f, R144 ;  /* 0x0000001fff007819 */ /* 0x000fe20000011490 */
[----:B------:R-:W-:Y:S01]  /*1a70*/  IMAD.IADD R129, R113, 0x1, R3 ;  /* 0x0000000171817824 */ /* 0x000fe200078e0203 */
[----:B------:R-:W-:Y:S01]  /*1a80*/  LOP3.LUT P0, RZ, R21, 0x2, RZ, 0xc0, !PT ;  /* 0x0000000215ff7812 */ /* 0x000fe2000780c0ff */
[----:B------:R-:W-:Y:S01]  /*1a90*/  IMAD.SHL.U32 R118, R15, 0x2, RZ ;  /* 0x000000020f767824 */ /* 0x000fe200078e00ff */
[----:B------:R-:W-:Y:S01]  /*1aa0*/  LEA R84, R5, 0x100, 0x1 ;  /* 0x0000010005547811 */ /* 0x000fe200078e08ff */
[----:B------:R-:W-:Y:S01]  /*1ab0*/  IMAD R2, R0, c[0x0][0x280], RZ ;  /* 0x0000a00000027a24 */ /* 0x000fe200078e02ff */
[----:B------:R-:W-:Y:S01]  /*1ac0*/  LOP3.LUT R116, R12, 0xfffffff8, RZ, 0xc0, !PT ;  /* 0xfffffff80c747812 */ /* 0x000fe200078ec0ff */
[----:B------:R-:W-:Y:S01]  /*1ad0*/  IMAD R0, R0, c[0x0][0x290], RZ ;  /* 0x0000a40000007a24 */ /* 0x000fe200078e02ff */
[----:B------:R-:W-:Y:S01]  /*1ae0*/  LOP3.LUT R101, R9, 0xfffffff8, RZ, 0xc0, !PT ;  /* 0xfffffff809657812 */ /* 0x000fe200078ec0ff */
[----:B------:R-:W-:Y:S01]  /*1af0*/  IMAD R2, R144, c[0x0][0x284], R2 ;  /* 0x0000a10090027a24 */ /* 0x000fe200078e0202 */
[----:B------:R-:W-:Y:S01]  /*1b00*/  IADD3 R85, R84, 0x20, RZ ;  /* 0x0000002054557810 */ /* 0x000fe20007ffe0ff */
[----:B------:R-:W-:Y:S01]  /*1b10*/  IMAD R0, R144, c[0x0][0x294], R0 ;  /* 0x0000a50090007a24 */ /* 0x000fe200078e0200 */
[C---:B------:R-:W-:Y:S01]  /*1b20*/  IADD3 R37, R30.reuse, 0x28, RZ ;  /* 0x000000281e257810 */ /* 0x040fe20007ffe0ff */
[----:B------:R-:W-:Y:S01]  /*1b30*/  IMAD.IADD R134, R111, 0x1, R2 ;  /* 0x000000016f867824 */ /* 0x000fe200078e0202 */
[----:B------:R-:W-:Y:S01]  /*1b40*/  IADD3 R35, R30, 0x18, RZ ;  /* 0x000000181e237810 */ /* 0x000fe20007ffe0ff */
[----:B------:R-:W-:Y:S01]  /*1b50*/  IMAD.IADD R132, R2, 0x1, R109 ;  /* 0x0000000102847824 */ /* 0x000fe200078e026d */
[----:B------:R-:W-:Y:S01]  /*1b60*/  SHF.R.S32.HI R123, RZ, 0x1f, R98 ;  /* 0x0000001fff7b7819 */ /* 0x000fe20000011462 */
[----:B------:R-:W-:Y:S01]  /*1b70*/  IMAD.IADD R133, R107, 0x1, R0 ;  /* 0x000000016b857824 */ /* 0x000fe200078e0200 */
[----:B------:R-:W-:Y:S01]  /*1b80*/  SHF.R.S32.HI R125, RZ, 0x1f, R116 ;  /* 0x0000001fff7d7819 */ /* 0x000fe20000011474 */
[----:B------:R-:W-:Y:S01]  /*1b90*/  IMAD.IADD R130, R0, 0x1, R105 ;  /* 0x0000000100827824 */ /* 0x000fe200078e0269 */
[----:B------:R-:W-:-:S02]  /*1ba0*/  SHF.R.S32.HI R124, RZ, 0x1f, R101 ;  /* 0x0000001fff7c7819 */ /* 0x000fc40000011465 */
[----:B------:R-:W-:Y:S02]  /*1bb0*/  @P0 IADD3 R85, R84, -0x20, RZ ;  /* 0xffffffe054550810 */ /* 0x000fe40007ffe0ff */
[----:B------:R-:W-:Y:S02]  /*1bc0*/  SHF.R.S32.HI R122, RZ, 0x1f, R95 ;  /* 0x0000001fff7a7819 */ /* 0x000fe4000001145f */
[----:B------:R-:W-:Y:S02]  /*1bd0*/  SHF.R.S32.HI R121, RZ, 0x1f, R100 ;  /* 0x0000001fff797819 */ /* 0x000fe40000011464 */
.L_x_680:
        /* <DEDUP_REMOVED lines=8> */
[----:B------:R-:W-:Y:S04]  /*1c60*/  IMAD.IADD R12, R11, 0x1, R2 ;  /* 0x000000010b0c7824 */ /* 0x000fe800078e0202 */
[----:B------:R-:W-:Y:S01]  /*1c70*/  IMAD.X R2, R12, 0x1, R139, P0 ;  /* 0x000000010c027824 */ /* 0x000fe200000e068b */
[C---:B------:R-:W-:Y:S04]  /*1c80*/  LEA R58, P0, R0.reuse, c[0x0][0x1c8], 0x1 ;  /* 0x00007200003a7a11 */ /* 0x040fe800078008ff */
        /* <DEDUP_REMOVED lines=49> */
[----:B------:R-:W-:-:S12]  /*1fa0*/  CS2R R2, SRZ ;  /* 0x0000000000027805 */ /* 0x000fd8000001ff00 */
[----:B------:R1:W5:Y:S04]  /*1fb0*/  @!P0 LDG.E.64 R2, [R8.64] ;  /* 0x0000000608028981 */ /* 0x000368000c1e1b00 */
[----:B------:R1:W5:Y:S01]  /*1fc0*/  @!P0 LDG.E.64 R38, [R4.64] ;  /* 0x0000000604268981 */ /* 0x000362000c1e1b00 */
[----:B------:R-:W-:-:S13]  /*1fd0*/  ISETP.GE.AND P0, PT, R36, c[0x0][0x27c], PT ;  /* 0x00009f0024007a0c */ /* 0x000fda0003f06270 */
[----:B------:R1:W5:Y:S04]  /*1fe0*/  @!P0 LDG.E.64 R6, [R8.64+0x10] ;  /* 0x0000100608068981 */ /* 0x000368000c1e1b00 */
[----:B------:R1:W5:Y:S01]  /*1ff0*/  @!P0 LDG.E.64 R44, [R4.64+0x10] ;  /* 0x00001006042c8981 */ /* 0x000362000c1e1b00 */
        /* <DEDUP_REMOVED lines=11> */
[----:B------:R1:W5:Y:S02]  /*20b0*/  @!P0 LDG.E.64 R52, [R4.64+0x50] ;  /* 0x0000500604348981 */ /* 0x000364000c1e1b00 */
.L_x_660:
[----:B------:R-:W-:Y:S05]  /*20c0*/  BSYNC B0 ;  /* 0x0000000000007941 */ /* 0x000fea0003800000 */
.L_x_659:
        /* <DEDUP_REMOVED lines=89> */
.L_x_663:
[----:B------:R-:W-:Y:S05]  /*2660*/  BSYNC B0 ;  /* 0x0000000000007941 */ /* 0x000fea0003800000 */
.L_x_662:
[----:B------:R-:W-:Y:S01]  /*2670*/  ISETP.GE.AND P0, PT, R27, c[0x0][0x1d4], PT ;  /* 0x000075001b007a0c */ /* 0x000fe20003f06270 */
[----:B------:R-:W-:-:S12]  /*2680*/  BSSY B0, `(.L_x_664) ;  /* 0x0000035000007945 */ /* 0x000fd80003800000 */
[----:B------:R-:W-:-:S05]  /*2690*/  @P0 BRA `(.L_x_665) ;  /* 0x0000033000000947 */ /* 0x000fca0003800000 */
[----:B------:R-:W-:Y:S01]  /*26a0*/  ISETP.GE.AND P0, PT, R36, c[0x0][0x27c], PT ;  /* 0x00009f0024007a0c */ /* 0x000fe20003f06270 */
[----:B-1----:R-:W1:-:S12]  /*26b0*/  LDS.128 R8, [R85+0x3000] ;  /* 0x0030000055087984 */ /* 0x002e580000000c00 */
        /* <DEDUP_REMOVED lines=49> */
.L_x_665:
[----:B------:R-:W-:Y:S05]  /*29d0*/  BSYNC B0 ;  /* 0x0000000000007941 */ /* 0x000fea0003800000 */
.L_x_664:
[----:B------:R-:W-:Y:S01]  /*29e0*/  ISETP.GE.AND P0, PT, R26, c[0x0][0x1d4], PT ;  /* 0x000075001a007a0c */ /* 0x000fe20003f06270 */
[----:B------:R-:W-:-:S12]  /*29f0*/  BSSY B0, `(.L_x_666) ;  /* 0x0000035000007945 */ /* 0x000fd80003800000 */
[----:B------:R-:W-:-:S05]  /*2a00*/  @P0 BRA `(.L_x_667) ;  /* 0x0000033000000947 */ /* 0x000fca0003800000 */
[----:B------:R-:W-:Y:S01]  /*2a10*/  ISETP.GE.AND P0, PT, R34, c[0x0][0x27c], PT ;  /* 0x00009f0022007a0c */ /* 0x000fe20003f06270 */
[----:B-1----:R-:W1:-:S12]  /*2a20*/  LDS.128 R8, [R84+0x4000] ;  /* 0x0040000054087984 */ /* 0x002e580000000c00 */
        /* <DEDUP_REMOVED lines=49> */
.L_x_667:
[----:B------:R-:W-:Y:S05]  /*2d40*/  BSYNC B0 ;  /* 0x0000000000007941 */ /* 0x000fea0003800000 */
.L_x_666:
        /* <DEDUP_REMOVED lines=54> */
.L_x_669:
[----:B------:R-:W-:Y:S05]  /*30b0*/  BSYNC B0 ;  /* 0x0000000000007941 */ /* 0x000fea0003800000 */
.L_x_668:
        /* <DEDUP_REMOVED lines=54> */
.L_x_671:
[----:B------:R-:W-:Y:S05]  /*3420*/  BSYNC B0 ;  /* 0x0000000000007941 */ /* 0x000fea0003800000 */
.L_x_670:
[----:B------:R-:W-:-:S13]  /*3430*/  ISETP.GE.AND P0, PT, R91, c[0x0][0x1d4], PT ;  /* 0x000075005b007a0c */ /* 0x000fda0003f06270 */
        /* <DEDUP_REMOVED lines=53> */
.L_x_658:
        /* <DEDUP_REMOVED lines=36> */
[----:B------:R1:W5:Y:S04]  /*39d0*/  @!P0 LDG.E.128 R4, [R8.64] ;  /* 0x0000000608048981 */ /* 0x000368000c1e1d00 */
[----:B------:R1:W5:Y:S01]  /*39e0*/  @!P0 LDG.E.128 R40, [R2.64] ;  /* 0x0000000602288981 */ /* 0x000362000c1e1d00 */
[----:B------:R-:W-:-:S13]  /*39f0*/  ISETP.GE.AND P0, PT, R27, c[0x0][0x27c], PT ;  /* 0x00009f001b007a0c */ /* 0x000fda0003f06270 */
[----:B------:R1:W5:Y:S04]  /*3a00*/  @!P0 LDG.E.128 R16, [R8.64+0x20] ;  /* 0x0000200608108981 */ /* 0x000368000c1e1d00 */
[----:B------:R1:W5:Y:S01]  /*3a10*/  @!P0 LDG.E.128 R56, [R2.64+0x20] ;  /* 0x0000200602388981 */ /* 0x000362000c1e1d00 */
[----:B------:R-:W-:-:S13]  /*3a20*/  ISETP.GE.AND P0, PT, R26, c[0x0][0x27c], PT ;  /* 0x00009f001a007a0c */ /* 0x000fda0003f06270 */
[----:B------:R1:W5:Y:S04]  /*3a30*/  @!P0 LDG.E.128 R20, [R8.64+0x40] ;  /* 0x0000400608148981 */ /* 0x000368000c1e1d00 */
[----:B------:R1:W5:Y:S02]  /*3a40*/  @!P0 LDG.E.128 R60, [R2.64+0x40] ;  /* 0x00004006023c8981 */ /* 0x000364000c1e1d00 */
.L_x_673:
[----:B------:R-:W-:Y:S05]  /*3a50*/  BSYNC B0 ;  /* 0x0000000000007941 */ /* 0x000fea0003800000 */
.L_x_672:
        /* <DEDUP_REMOVED lines=48> */
[----:B------:R-:W-:-:S12]  /*3d60*/  IMAD.MOV.U32 R2, RZ, RZ, R7 ;  /* 0x000000ffff027224 */ /* 0x000fd800078e0007 */
        /* <DEDUP_REMOVED lines=70> */
[----:B------:R-:W-:Y:S01]  /*41d0*/  @!P0 FMUL.FTZ R68, R7, R48 ;  /* 0x0000003007448220 */ /* 0x000fe20000410000 */
[----:B------:R-:W-:Y:S01]  /*41e0*/  @!P0 F2FP.BF16.PACK_AB R38, R76, R82 ;  /* 0x000000524c26823e */ /* 0x000fe200000010ff */
[----:B------:R-:W-:Y:S01]  /*41f0*/  @!P0 FMUL.FTZ R69, R8, R50 ;  /* 0x0000003208458220 */ /* 0x000fe20000410000 */
[----:B------:R-:W-:Y:S01]  /*4200*/  @!P0 F2FP.BF16.PACK_AB R0, R2, R0 ;  /* 0x000000000200823e */ /* 0x000fe200000010ff */
[----:B------:R-:W-:Y:S01]  /*4210*/  @!P0 FFMA.FTZ R3, R40, R41, R3 ;  /* 0x0000002928038223 */ /* 0x000fe20000010003 */
[----:B------:R-:W-:Y:S01]  /*4220*/  @!P0 MOV R52, R38 ;  /* 0x0000002600348202 */ /* 0x000fe20000000f00 */
[----:B------:R-:W-:Y:S02]  /*4230*/  @!P0 FFMA.FTZ R4, R42, R43, R4 ;  /* 0x0000002b2a048223 */ /* 0x000fe40000010004 */
[----:B------:R-:W-:Y:S02]  /*4240*/  @!P0 FFMA.FTZ R68, R49, R9, -R68 ;  /* 0x0000000931448223 */ /* 0x000fe40000010844 */
[----:B------:R-:W-:Y:S01]  /*4250*/  @!P0 FFMA.FTZ R69, R51, R10, -R69 ;  /* 0x0000000a33458223 */ /* 0x000fe20000010845 */
[----:B------:R-:W-:Y:S01]  /*4260*/  @!P0 F2FP.BF16.PACK_AB R3, R4, R3 ;  /* 0x000000030403823e */ /* 0x000fe200000010ff */
[----:B------:R-:W-:Y:S02]  /*4270*/  @!P0 FMUL.FTZ R7, R7, R9 ;  /* 0x0000000907078220 */ /* 0x000fe40000410000 */
[----:B------:R-:W-:Y:S01]  /*4280*/  @!P0 FFMA.FTZ R5, R44, R45, R5 ;  /* 0x0000002d2c058223 */ /* 0x000fe20000010005 */
[----:B------:R-:W-:Y:S01]  /*4290*/  @!P0 F2FP.BF16.PACK_AB R9, R69, R68 ;  /* 0x000000444509823e */ /* 0x000fe200000010ff */
[----:B------:R-:W-:Y:S01]  /*42a0*/  @!P0 FMUL.FTZ R8, R8, R10 ;  /* 0x0000000a08088220 */ /* 0x000fe20000410000 */
[----:B------:R-:W-:Y:S01]  /*42b0*/  @!P0 F2FP.BF16.PACK_AB R10, R70, R71 ;  /* 0x00000047460a823e */ /* 0x000fe200000010ff */
[----:B------:R-:W-:Y:S01]  /*42c0*/  @!P0 FFMA.FTZ R6, R46, R47, R6 ;  /* 0x0000002f2e068223 */ /* 0x000fe20000010006 */
[----:B------:R-:W-:Y:S01]  /*42d0*/  @!P0 MOV R55, R9 ;  /* 0x0000000900378202 */ /* 0x000fe20000000f00 */
        /* <DEDUP_REMOVED lines=12> */
.L_x_675:
[----:B------:R-:W-:Y:S05]  /*43a0*/  BSYNC B0 ;  /* 0x0000000000007941 */ /* 0x000fea0003800000 */
.L_x_674:
[----:B------:R-:W-:Y:S01]  /*43b0*/  ISETP.GE.AND P0, PT, R27, c[0x0][0x1d4], PT ;  /* 0x000075001b007a0c */ /* 0x000fe20003f06270 */
[----:B------:R-:W-:-:S12]  /*43c0*/  BSSY B0, `(.L_x_676) ;  /* 0x0000070000007945 */ /* 0x000fd80003800000 */
        /* <DEDUP_REMOVED lines=12> */
[----:B------:R-:W-:-:S13]  /*4490*/  ISETP.GE.AND P0, PT, R27, c[0x0][0x27c], PT ;  /* 0x00009f001b007a0c */ /* 0x000fda0003f06270 */
        /* <DEDUP_REMOVED lines=71> */
[----:B------:R-:W-:Y:S01]  /*4910*/  @!P0 FMUL.FTZ R5, R5, R10 ;  /* 0x0000000a05058220 */ /* 0x000fe20000410000 */
[----:B------:R-:W-:Y:S01]  /*4920*/  @!P0 F2FP.BF16.PACK_AB R11, R56, R57 ;  /* 0x00000039380b823e */ /* 0x000fe200000010ff */
[----:B------:R-:W-:Y:S01]  /*4930*/  @!P0 FFMA.FTZ R3, R17, R18, R3 ;  /* 0x0000001211038223 */ /* 0x000fe20000010003 */
[----:B------:R-:W-:Y:S01]  /*4940*/  @!P0 F2FP.BF16.PACK_AB R0, R2, R0 ;  /* 0x000000000200823e */ /* 0x000fe200000010ff */
[----:B------:R-:W-:Y:S01]  /*4950*/  @!P0 FFMA.FTZ R46, R39, R10, -R46 ;  /* 0x0000000a272e8223 */ /* 0x000fe2000001082e */
[----:B------:R-:W-:Y:S01]  /*4960*/  @!P0 MOV R48, R11 ;  /* 0x0000000b00308202 */ /* 0x000fe20000000f00 */
[----:B------:R-:W-:Y:S01]  /*4970*/  @!P0 FMUL.FTZ R6, R6, R9 ;  /* 0x0000000906068220 */ /* 0x000fe20000410000 */
[----:B------:R-:W-:Y:S01]  /*4980*/  @!P0 F2FP.BF16.PACK_AB R10, R52, R53 ;  /* 0x00000035340a823e */ /* 0x000fe200000010ff */
        /* <DEDUP_REMOVED lines=19> */
.L_x_677:
[----:B------:R-:W-:Y:S05]  /*4ac0*/  BSYNC B0 ;  /* 0x0000000000007941 */ /* 0x000fea0003800000 */
.L_x_676:
[----:B------:R-:W-:-:S13]  /*4ad0*/  ISETP.GE.AND P0, PT, R26, c[0x0][0x1d4], PT ;  /* 0x000075001a007a0c */ /* 0x000fda0003f06270 */
[----:B------:R-:W-:-:S05]  /*4ae0*/  @P0 BRA `(.L_x_661) ;  /* 0x0000086000000947 */ /* 0x000fca0003800000 */
[----:B------:R-:W-:Y:S01]  /*4af0*/  IADD3 R0, P1, P0, R86, R80, R101 ;  /* 0x0000005056007210 */ /* 0x000fe2000783e065 */
[----:B-1----:R-:W1:Y:S03]  /*4b00*/  LDS.128 R12, [R118+0x3100] ;  /* 0x00310000760c7984 */ /* 0x002e660000000c00 */
[----:B------:R-:W-:Y:S02]  /*4b10*/  IADD3.X R2, R88, R79, R124, P1, P0 ;  /* 0x0000004f58027210 */ /* 0x000fe40000fe047c */
[C---:B------:R-:W-:Y:S03]  /*4b20*/  LEA R54, P0, R0.reuse, c[0x0][0x1c8], 0x1 ;  /* 0x0000720000367a11 */ /* 0x040fe600078008ff */
[----:B------:R-:W2:Y:S01]  /*4b30*/  LDS.128 R44, [R126+0x3100] ;  /* 0x003100007e2c7984 */ /* 0x000ea20000000c00 */
[----:B------:R-:W-:Y:S02]  /*4b40*/  LEA.HI.X R55, R0, c[0x0][0x1cc], R2, 0x1, P0 ;  /* 0x0000730000377a11 */ /* 0x000fe400000f0c02 */
[----:B------:R-:W-:-:S13]  /*4b50*/  ISETP.GE.AND P0, PT, R26, c[0x0][0x27c], PT ;  /* 0x00009f001a007a0c */ /* 0x000fda0003f06270 */
[----:B------:R-:W-:Y:S02]  /*4b60*/  @!P0 SHF.R.U32.HI R0, RZ, 0x10, R21 ;  /* 0x00000010ff008819 */ /* 0x000fe40000011615 */
[----:B------:R-:W-:Y:S02]  /*4b70*/  @!P0 SHF.R.U64 R4, R22, 0x10, R23 ;  /* 0x0000001016048819 */ /* 0x000fe40000001217 */
[----:B------:R-:W-:Y:S02]  /*4b80*/  @!P0 SHF.R.U64 R3, R20, 0x10, R21 ;  /* 0x0000001014038819 */ /* 0x000fe40000001215 */
[----:B------:R-:W-:Y:S02]  /*4b90*/  @!P0 SHF.R.U32.HI R5, RZ, 0x10, R23 ;  /* 0x00000010ff058819 */ /* 0x000fe40000011617 */
[----:B------:R-:W-:Y:S02]  /*4ba0*/  @!P0 PRMT R6, R29, 0x5432, R3 ;  /* 0x000054321d068816 */ /* 0x000fe40000000003 */
[----:B------:R-:W-:Y:S02]  /*4bb0*/  @!P0 SHF.R.U32.HI R2, RZ, 0x10, R61 ;  /* 0x00000010ff028819 */ /* 0x000fe4000001163d */
[----:B------:R-:W-:Y:S02]  /*4bc0*/  @!P0 PRMT R10, R32, 0x5410, R4 ;  /* 0x00005410200a8816 */ /* 0x000fe40000000004 */
[----:B------:R-:W-:Y:S01]  /*4bd0*/  @!P0 PRMT R22, R66, 0x5410, R2 ;  /* 0x0000541042168816 */ /* 0x000fe20000000002 */
[----:B-1----:R-:W-:Y:S01]  /*4be0*/  @!P0 IMAD.U32 R3, R13, 0x10000, RZ ;  /* 0x000100000d038824 */ /* 0x002fe200078e00ff */
[----:B------:R-:W-:Y:S03]  /*4bf0*/  @!P0 PRMT R2, R29, 0x5410, R0 ;  /* 0x000054101d028816 */ /* 0x000fe60000000000 */
[----:B------:R-:W-:Y:S01]  /*4c00*/  @!P0 IMAD.U32 R20, R22, 0x10000, RZ ;  /* 0x0001000016148824 */ /* 0x000fe200078e00ff */
[----:B------:R-:W-:Y:S01]  /*4c10*/  @!P0 PRMT R9, R32, 0x5432, R5 ;  /* 0x0000543220098816 */ /* 0x000fe20000000005 */
[----:B------:R-:W-:Y:S01]  /*4c20*/  @!P0 IMAD.U32 R0, R2, 0x10000, RZ ;  /* 0x0001000002008824 */ /* 0x000fe200078e00ff */
[----:B------:R-:W-:Y:S01]  /*4c30*/  @!P0 SHF.L.U32 R5, R12, 0x10, RZ ;  /* 0x000000100c058819 */ /* 0x000fe200000006ff */
[C---:B--2---:R-:W-:Y:S01]  /*4c40*/  @!P0 IMAD.U32 R21, R45.reuse, 0x10000, RZ ;  /* 0x000100002d158824 */ /* 0x044fe200078e00ff */
[----:B------:R-:W-:Y:S01]  /*4c50*/  @!P0 LOP3.LUT R23, R45, 0xffff0000, RZ, 0xc0, !PT ;  /* 0xffff00002d178812 */ /* 0x000fe200078ec0ff */
[C---:B------:R-:W-:Y:S01]  /*4c60*/  @!P0 FMUL.FTZ R4, R3.reuse, R20 ;  /* 0x0000001403048220 */ /* 0x040fe20000410000 */
[----:B------:R-:W-:Y:S01]  /*4c70*/  @!P0 LOP3.LUT R38, R46, 0xffff0000, RZ, 0xc0, !PT ;  /* 0xffff00002e268812 */ /* 0x000fe200078ec0ff */
[-C--:B------:R-:W-:Y:S01]  /*4c80*/  @!P0 FMUL.FTZ R3, R3, R0.reuse ;  /* 0x0000000003038220 */ /* 0x080fe20000410000 */
[----:B------:R-:W-:Y:S01]  /*4c90*/  @!P0 SHF.L.U32 R40, R47, 0x10, RZ ;  /* 0x000000102f288819 */ /* 0x000fe200000006ff */
[----:B------:R-:W-:Y:S01]  /*4ca0*/  @!P0 FFMA.FTZ R58, R21, R0, -R4 ;  /* 0x00000000153a8223 */ /* 0x000fe20000010804 */
[----:B------:R-:W-:Y:S01]  /*4cb0*/  @!P0 LOP3.LUT R42, R47, 0xffff0000, RZ, 0xc0, !PT ;  /* 0xffff00002f2a8812 */ /* 0x000fe200078ec0ff */
[----:B------:R-:W-:Y:S01]  /*4cc0*/  @!P0 IMAD.U32 R17, R44, 0x10000, RZ ;  /* 0x000100002c118824 */ /* 0x000fe200078e00ff */
[----:B------:R-:W-:Y:S01]  /*4cd0*/  @!P0 LOP3.LUT R2, R2, 0xffff0000, RZ, 0xc0, !PT ;  /* 0xffff000002028812 */ /* 0x000fe200078ec0ff */
[----:B------:R-:W-:Y:S01]  /*4ce0*/  @!P0 IMAD.U32 R29, R46, 0x10000, RZ ;  /* 0x000100002e1d8824 */ /* 0x000fe200078e00ff */
[----:B------:R-:W-:Y:S02]  /*4cf0*/  @!P0 LOP3.LUT R0, R13, 0xffff0000, RZ, 0xc0, !PT ;  /* 0xffff00000d008812 */ /* 0x000fe400078ec0ff */
[----:B------:R-:W-:Y:S02]  /*4d00*/  @!P0 LOP3.LUT R22, R22, 0xffff0000, RZ, 0xc0, !PT ;  /* 0xffff000016168812 */ /* 0x000fe400078ec0ff */
[----:B------:R-:W-:Y:S01]  /*4d10*/  @!P0 SHF.R.U64 R7, R62, 0x10, R63 ;  /* 0x000000103e078819 */ /* 0x000fe2000000123f */
[----:B------:R-:W-:Y:S01]  /*4d20*/  @!P0 FMUL.FTZ R4, R0, R2 ;  /* 0x0000000200048220 */ /* 0x000fe20000410000 */
[----:B------:R-:W-:Y:S01]  /*4d30*/  @!P0 SHF.R.U64 R18, R60, 0x10, R61 ;  /* 0x000000103c128819 */ /* 0x000fe2000000123d */
[----:B------:R-:W-:Y:S01]  /*4d40*/  @!P0 FMUL.FTZ R8, R0, R22 ;  /* 0x0000001600088220 */ /* 0x000fe20000410000 */
[----:B------:R-:W-:Y:S01]  /*4d50*/  @!P0 PRMT R11, R67, 0x5410, R7 ;  /* 0x00005410430b8816 */ /* 0x000fe20000000007 */
[C---:B------:R-:W-:Y:S01]  /*4d60*/  @!P0 IMAD.U32 R7, R6.reuse, 0x10000, RZ ;  /* 0x0001000006078824 */ /* 0x040fe200078e00ff */
[----:B------:R-:W-:Y:S01]  /*4d70*/  @!P0 LOP3.LUT R6, R6, 0xffff0000, RZ, 0xc0, !PT ;  /* 0xffff000006068812 */ /* 0x000fe200078ec0ff */
[----:B------:R-:W-:Y:S01]  /*4d80*/  @!P0 FFMA.FTZ R57, R23, R2, -R8 ;  /* 0x0000000217398223 */ /* 0x000fe20000010808 */
[----:B------:R-:W-:Y:S01]  /*4d90*/  @!P0 PRMT R18, R66, 0x5432, R18 ;  /* 0x0000543242128816 */ /* 0x000fe20000000012 */
[-C--:B------:R-:W-:Y:S01]  /*4da0*/  @!P0 FMUL.FTZ R0, R5, R7.reuse ;  /* 0x0000000705008220 */ /* 0x080fe20000410000 */
[----:B------:R-:W-:Y:S01]  /*4db0*/  @!P0 LOP3.LUT R2, R12, 0xffff0000, RZ, 0xc0, !PT ;  /* 0xffff00000c028812 */ /* 0x000fe200078ec0ff */
[----:B------:R-:W-:Y:S01]  /*4dc0*/  @!P0 IMAD.U32 R28, R11, 0x10000, RZ ;  /* 0x000100000b1c8824 */ /* 0x000fe200078e00ff */
[----:B------:R-:W-:Y:S01]  /*4dd0*/  @!P0 SHF.R.U32.HI R41, RZ, 0x10, R63 ;  /* 0x00000010ff298819 */ /* 0x000fe2000001163f */
[C---:B------:R-:W-:Y:S01]  /*4de0*/  @!P0 IMAD.U32 R16, R18.reuse, 0x10000, RZ ;  /* 0x0001000012108824 */ /* 0x040fe200078e00ff */
[----:B------:R-:W-:Y:S02]  /*4df0*/  @!P0 LOP3.LUT R18, R18, 0xffff0000, RZ, 0xc0, !PT ;  /* 0xffff000012128812 */ /* 0x000fe400078ec0ff */
[----:B------:R-:W-:Y:S01]  /*4e00*/  @!P0 PRMT R41, R67, 0x5432, R41 ;  /* 0x0000543243298816 */ /* 0x000fe20000000029 */
[----:B------:R-:W-:Y:S01]  /*4e10*/  @!P0 FMUL.FTZ R19, R5, R16 ;  /* 0x0000001005138220 */ /* 0x000fe20000410000 */
[----:B------:R-:W-:Y:S01]  /*4e20*/  @!P0 SHF.L.U32 R5, R14, 0x10, RZ ;  /* 0x000000100e058819 */ /* 0x000fe200000006ff */
[----:B------:R-:W-:Y:S02]  /*4e30*/  @!P0 FMUL.FTZ R8, R2, R18 ;  /* 0x0000001202088220 */ /* 0x000fe40000410000 */
[----:B------:R-:W-:Y:S01]  /*4e40*/  @!P0 FFMA.FTZ R56, R17, R7, -R19 ;  /* 0x0000000711388223 */ /* 0x000fe20000010813 */
[----:B------:R-:W-:Y:S01]  /*4e50*/  @!P0 LOP3.LUT R19, R44, 0xffff0000, RZ, 0xc0, !PT ;  /* 0xffff00002c138812 */ /* 0x000fe200078ec0ff */
[----:B------:R-:W-:Y:S02]  /*4e60*/  @!P0 IMAD.U32 R7, R10, 0x10000, RZ ;  /* 0x000100000a078824 */ /* 0x000fe400078e00ff */
[----:B------:R-:W-:Y:S02]  /*4e70*/  @!P0 FMUL.FTZ R32, R5, R28 ;  /* 0x0000001c05208220 */ /* 0x000fe40000410000 */
[-C--:B------:R-:W-:Y:S02]  /*4e80*/  @!P0 FMUL.FTZ R2, R2, R6.reuse ;  /* 0x0000000602028220 */ /* 0x080fe40000410000 */
[----:B------:R-:W-:Y:S01]  /*4e90*/  @!P0 FFMA.FTZ R53, R19, R6, -R8 ;  /* 0x0000000613358223 */ /* 0x000fe20000010808 */
[----:B------:R-:W-:Y:S01]  /*4ea0*/  @!P0 LOP3.LUT R6, R14, 0xffff0000, RZ, 0xc0, !PT ;  /* 0xffff00000e068812 */ /* 0x000fe200078ec0ff */
[-C--:B------:R-:W-:Y:S01]  /*4eb0*/  @!P0 FFMA.FTZ R52, R29, R7.reuse, -R32 ;  /* 0x000000071d348223 */ /* 0x080fe20000010820 */
[----:B------:R-:W-:Y:S01]  /*4ec0*/  @!P0 LOP3.LUT R32, R11, 0xffff0000, RZ, 0xc0, !PT ;  /* 0xffff00000b208812 */ /* 0x000fe200078ec0ff */
[----:B------:R-:W-:Y:S01]  /*4ed0*/  @!P0 IMAD.U32 R39, R41, 0x10000, RZ ;  /* 0x0001000029278824 */ /* 0x000fe200078e00ff */
[----:B------:R-:W-:Y:S01]  /*4ee0*/  @!P0 LOP3.LUT R11, R10, 0xffff0000, RZ, 0xc0, !PT ;  /* 0xffff00000a0b8812 */ /* 0x000fe200078ec0ff */
[----:B------:R-:W-:Y:S01]  /*4ef0*/  @!P0 FMUL.FTZ R5, R5, R7 ;  /* 0x0000000705058220 */ /* 0x000fe20000410000 */
[C---:B------:R-:W-:Y:S01]  /*4f00*/  @!P0 LOP3.LUT R8, R15.reuse, 0xffff0000, RZ, 0xc0, !PT ;  /* 0xffff00000f088812 */ /* 0x040fe200078ec0ff */
[----:B------:R-:W-:Y:S01]  /*4f10*/  @!P0 IMAD.U32 R7, R15, 0x10000, RZ ;  /* 0x000100000f078824 */ /* 0x000fe200078e00ff */
[----:B------:R-:W-:Y:S01]  /*4f20*/  @!P0 LOP3.LUT R41, R41, 0xffff0000, RZ, 0xc0, !PT ;  /* 0xffff000029298812 */ /* 0x000fe200078ec0ff */
[C---:B------:R-:W-:Y:S01]  /*4f30*/  @!P0 IMAD.U32 R10, R9.reuse, 0x10000, RZ ;  /* 0x00010000090a8824 */ /* 0x040fe200078e00ff */
[----:B------:R-:W-:Y:S01]  /*4f40*/  @!P0 LOP3.LUT R9, R9, 0xffff0000, RZ, 0xc0, !PT ;  /* 0xffff000009098812 */ /* 0x000fe200078ec0ff */
[----:B------:R-:W-:Y:S02]  /*4f50*/  @!P0 FMUL.FTZ R49, R6, R32 ;  /* 0x0000002006318220 */ /* 0x000fe40000410000 */
[----:B------:R-:W-:Y:S02]  /*4f60*/  @!P0 FFMA.FTZ R0, R16, R17, R0 ;  /* 0x0000001110008223 */ /* 0x000fe40000010000 */
[----:B------:R-:W-:Y:S02]  /*4f70*/  @!P0 FMUL.FTZ R48, R7, R39 ;  /* 0x0000002707308220 */ /* 0x000fe40000410000 */
[----:B------:R-:W-:Y:S02]  /*4f80*/  @!P0 FMUL.FTZ R43, R8, R41 ;  /* 0x00000029082b8220 */ /* 0x000fe40000410000 */
[----:B------:R-:W-:Y:S02]  /*4f90*/  @!P0 FFMA.FTZ R2, R18, R19, R2 ;  /* 0x0000001312028223 */ /* 0x000fe40000010002 */
[----:B------:R-:W-:Y:S02]  /*4fa0*/  @!P0 FFMA.FTZ R49, R38, R11, -R49 ;  /* 0x0000000b26318223 */ /* 0x000fe40000010831 */
[----:B------:R-:W-:Y:S01]  /*4fb0*/  @!P0 FFMA.FTZ R3, R20, R21, R3 ;  /* 0x0000001514038223 */ /* 0x000fe20000010003 */
[----:B------:R-:W-:Y:S01]  /*4fc0*/  @!P0 F2FP.BF16.PACK_AB R0, R2, R0 ;  /* 0x000000000200823e */ /* 0x000fe200000010ff */
[----:B------:R-:W-:Y:S01]  /*4fd0*/  @!P0 FFMA.FTZ R51, R40, R10, -R48 ;  /* 0x0000000a28338223 */ /* 0x000fe20000010830 */
[----:B------:R-:W-:Y:S01]  /*4fe0*/  @!P0 F2FP.BF16.PACK_AB R48, R57, R58 ;  /* 0x0000003a3930823e */ /* 0x000fe200000010ff */
[----:B------:R-:W-:Y:S01]  /*4ff0*/  @!P0 FFMA.FTZ R50, R42, R9, -R43 ;  /* 0x000000092a328223 */ /* 0x000fe2000001082b */
[----:B------:R-:W-:Y:S01]  /*5000*/  @!P0 F2FP.BF16.PACK_AB R43, R53, R56 ;  /* 0x00000038352b823e */ /* 0x000fe200000010ff */
[----:B------:R-:W-:Y:S02]  /*5010*/  @!P0 FMUL.FTZ R6, R6, R11 ;  /* 0x0000000b06068220 */ /* 0x000fe40000410000 */
[----:B------:R-:W-:Y:S01]  /*5020*/  @!P0 FFMA.FTZ R4, R22, R23, R4 ;  /* 0x0000001716048223 */ /* 0x000fe20000010004 */
[----:B------:R-:W-:Y:S01]  /*5030*/  @!P0 MOV R44, R43 ;  /* 0x0000002b002c8202 */ /* 0x000fe20000000f00 */
        /* <DEDUP_REMOVED lines=8> */
[----:B------:R-:W-:Y:S02]  /*50c0*/  @!P0 FFMA.FTZ R7, R39, R40, R7 ;  /* 0x0000002827078223 */ /* 0x000fe40000010007 */
[----:B------:R-:W-:Y:S01]  /*50d0*/  @!P0 IMAD.MOV.U32 R45, RZ, RZ, R48 ;  /* 0x000000ffff2d8224 */ /* 0x000fe200078e0030 */
[----:B------:R-:W-:Y:S01]  /*50e0*/  @!P0 F2FP.BF16.PACK_AB R5, R6, R5 ;  /* 0x000000050605823e */ /* 0x000fe200000010ff */
[----:B------:R-:W-:Y:S02]  /*50f0*/  @!P0 IMAD.MOV.U32 R46, RZ, RZ, R10 ;  /* 0x000000ffff2e8224 */ /* 0x000fe400078e000a */
[----:B------:R-:W-:Y:S01]  /*5100*/  @!P0 FFMA.FTZ R8, R41, R42, R8 ;  /* 0x0000002a29088223 */ /* 0x000fe20000010008 */
[----:B------:R-:W-:Y:S01]  /*5110*/  @!P0 MOV R14, R5 ;  /* 0x00000005000e8202 */ /* 0x000fe20000000f00 */
[----:B------:R-:W-:Y:S01]  /*5120*/  @!P0 IMAD.MOV.U32 R12, RZ, RZ, R0 ;  /* 0x000000ffff0c8224 */ /* 0x000fe200078e0000 */
[----:B------:R1:W-:Y:S01]  /*5130*/  STG.E.128 [R54.64], R44 ;  /* 0x0000002c36007986 */ /* 0x0003e2000c101d06 */
[----:B------:R-:W-:Y:S01]  /*5140*/  @!P0 IMAD.MOV.U32 R13, RZ, RZ, R3 ;  /* 0x000000ffff0d8224 */ /* 0x000fe200078e0003 */
[----:B------:R-:W-:Y:S05]  /*5150*/  @!P0 F2FP.BF16.PACK_AB R7, R8, R7 ;  /* 0x000000070807823e */ /* 0x000fea00000010ff */
[----:B------:R-:W-:Y:S01]  /*5160*/  @!P0 IMAD.MOV.U32 R15, RZ, RZ, R7 ;  /* 0x000000ffff0f8224 */ /* 0x000fe200078e0007 */
[----:B------:R-:W-:-:S13]  /*5170*/  ISETP.GE.AND P0, PT, R100, c[0x0][0x1d4], PT ;  /* 0x0000750064007a0c */ /* 0x000fda0003f06270 */
[----:B------:R-:W-:-:S05]  /*5180*/  @P0 BRA `(.L_x_661) ;  /* 0x000001c000000947 */ /* 0x000fca0003800000 */
[----:B------:R-:W-:Y:S04]  /*5190*/  IADD3 R0, P1, P0, R86, R80, R100 ;  /* 0x0000005056007210 */ /* 0x000fe8000783e064 */
[----:B------:R-:W-:Y:S02]  /*51a0*/  IADD3.X R3, R88, R79, R121, P1, P0 ;  /* 0x0000004f58037210 */ /* 0x000fe40000fe0479 */
[C---:B------:R-:W-:Y:S04]  /*51b0*/  LEA R2, P0, R0.reuse, c[0x0][0x1c8], 0x1 ;  /* 0x0000720000027a11 */ /* 0x040fe800078008ff */
[----:B------:R-:W-:Y:S05]  /*51c0*/  LEA.HI.X R3, R0, c[0x0][0x1cc], R3, 0x1, P0 ;  /* 0x0000730000037a11 */ /* 0x000fea00000f0c03 */
[----:B------:R2:W-:Y:S01]  /*51d0*/  STG.E.128 [R2.64], R12 ;  /* 0x0000000c02007986 */ /* 0x0005e2000c101d06 */
[----:B------:R-:W-:-:S05]  /*51e0*/  BRA `(.L_x_661) ;  /* 0x0000016000007947 */ /* 0x000fca0003800000 */
.L_x_657:
[----:B------:R-:W-:Y:S05]  /*51f0*/  IMAD R0, R77, -0x40, R94 ;  /* 0xffffffc04d007824 */ /* 0x000fea00078e025e */
[----:B------:R-:W-:Y:S04]  /*5200*/  IMNMX R0, R0, 0x40, PT ;  /* 0x0000004000007817 */ /* 0x000fe80003800200 */
[----:B------:R-:W-:-:S13]  /*5210*/  ISETP.GE.AND P0, PT, R90, R0, PT ;  /* 0x000000005a00720c */ /* 0x000fda0003f06270 */
[----:B------:R-:W-:-:S05]  /*5220*/  @P0 BRA `(.L_x_661) ;  /* 0x0000012000000947 */ /* 0x000fca0003800000 */
[----:B------:R-:W-:-:S13]  /*5230*/  ISETP.GE.AND P0, PT, R24, c[0x0][0x1d4], PT ;  /* 0x0000750018007a0c */ /* 0x000fda0003f06270 */
[----:B------:R-:W1:Y:S04]  /*5240*/  @!P0 LDS.128 R4, [R84+0x3000] ;  /* 0x0030000054048984 */ /* 0x000e680000000c00 */
[----:B-1----:R-:W-:Y:S01]  /*5250*/  @!P0 STG.E.128 [R58.64], R4 ;  /* 0x000000043a008986 */ /* 0x002fe2000c101d06 */
[----:B------:R-:W-:-:S13]  /*5260*/  ISETP.GE.AND P0, PT, R27, c[0x0][0x1d4], PT ;  /* 0x000075001b007a0c */ /* 0x000fda0003f06270 */
[----:B------:R-:W1:Y:S04]  /*5270*/  @!P0 LDS.128 R4, [R85+0x3000] ;  /* 0x0030000055048984 */ /* 0x000e680000000c00 */
[----:B-1----:R-:W-:Y:S01]  /*5280*/  @!P0 STG.E.128 [R58.64+0x20], R4 ;  /* 0x000020043a008986 */ /* 0x002fe2000c101d06 */
        /* <DEDUP_REMOVED lines=11> */
[----:B-1----:R1:W-:Y:S02]  /*5340*/  @!P0 STG.E.128 [R58.64+0xa0], R4 ;  /* 0x0000a0043a008986 */ /* 0x0023e4000c101d06 */
.L_x_661:
[----:B------:R-:W-:Y:S05]  /*5350*/  BSYNC B1 ;  /* 0x0000000000017941 */ /* 0x000fea0003800000 */
.L_x_656:
[C---:B-1----:R-:W-:Y:S01]  /*5360*/  IMAD.SHL.U32 R10, R77.reuse, 0x40, RZ ;  /* 0x000000404d0a7824 */ /* 0x042fe200078e00ff */
[----:B------:R-:W-:Y:S01]  /*5370*/  SHF.L.U64.HI R9, R77, 0x6, R89 ;  /* 0x000000064d097819 */ /* 0x000fe20000010259 */
[----:B------:R-:W-:Y:S02]  /*5380*/  BSSY B0, `(.L_x_678) ;  /* 0x0000044000007945 */ /* 0x000fe40003800000 */
[----:B--2--5:R-:W-:Y:S01]  /*5390*/  IMAD.IADD R3, R136, 0x1, -R10 ;  /* 0x0000000188037824 */ /* 0x024fe200078e0a0a */
[----:B------:R-:W-:Y:S04]  /*53a0*/  IADD3 R0, P0, R10, R137, RZ ;  /* 0x000000890a007210 */ /* 0x000fe80007f1e0ff */
[----:B------:R-:W-:Y:S02]  /*53b0*/  IADD3.X R2, R9, R143, RZ, P0, !PT ;  /* 0x0000008f09027210 */ /* 0x000fe400007fe4ff */
[----:B------:R-:W-:-:S13]  /*53c0*/  ISETP.GE.AND P0, PT, R3, 0x21, PT ;  /* 0x000000210300780c */ /* 0x000fda0003f06270 */
[----:B------:R-:W-:Y:S02]  /*53d0*/  @P0 IADD3 R8, P1, R0, 0x20, RZ ;  /* 0x0000002000080810 */ /* 0x000fe40007f3e0ff */
[----:B------:R-:W-:Y:S03]  /*53e0*/  @P0 MOV R7, R99 ;  /* 0x0000006300070202 */ /* 0x000fe60000000f00 */
[----:B------:R-:W-:Y:S01]  /*53f0*/  @P0 IMAD.X R6, RZ, RZ, R2, P1 ;  /* 0x000000ffff060224 */ /* 0x000fe200008e0602 */
[----:B------:R-:W-:-:S13]  /*5400*/  ISETP.GE.AND P1, PT, R3, 0x1, PT ;  /* 0x000000010300780c */ /* 0x000fda0003f26270 */
[----:B------:R-:W-:Y:S01]  /*5410*/  @P1 MOV R3, R99 ;  /* 0x0000006300031202 */ /* 0x000fe20000000f00 */
[----:B------:R-:W-:Y:S02]  /*5420*/  @P1 IMAD R4, R2, c[0x0][0x258], RZ ;  /* 0x0000960002041a24 */ /* 0x000fe400078e02ff */
[----:B------:R-:W-:Y:S04]  /*5430*/  @P1 IMAD.MOV.U32 R2, RZ, RZ, R96 ;  /* 0x000000ffff021224 */ /* 0x000fe800078e0060 */
[C---:B------:R-:W-:Y:S04]  /*5440*/  @P1 IMAD.WIDE.U32 R2, R0.reuse, c[0x0][0x258], R2 ;  /* 0x0000960000021a25 */ /* 0x040fe800078e0002 */
[----:B------:R-:W-:Y:S01]  /*5450*/  @P1 IMAD R0, R0, c[0x0][0x25c], R4 ;  /* 0x0000970000001a24 */ /* 0x000fe200078e0204 */
[C---:B------:R-:W-:Y:S03]  /*5460*/  @P1 LEA R4, P2, R2.reuse, c[0x0][0x250], 0x1 ;  /* 0x0000940002041a11 */ /* 0x040fe600078408ff */
[----:B------:R-:W-:Y:S05]  /*5470*/  @P1 IMAD.IADD R0, R3, 0x1, R0 ;  /* 0x0000000103001824 */ /* 0x000fea00078e0200 */
[----:B------:R-:W-:Y:S01]  /*5480*/  @P1 LEA.HI.X R5, R2, c[0x0][0x254], R0, 0x1, P2 ;  /* 0x0000950002051a11 */ /* 0x000fe200010f0c00 */
[----:B------:R-:W-:Y:S02]  /*5490*/  @P0 IMAD R0, R6, c[0x0][0x258], RZ ;  /* 0x0000960006000a24 */ /* 0x000fe400078e02ff */
[----:B------:R-:W-:Y:S02]  /*54a0*/  @P0 IMAD.MOV.U32 R6, RZ, RZ, R96 ;  /* 0x000000ffff060224 */ /* 0x000fe400078e0060 */
        /* <DEDUP_REMOVED lines=22> */
[----:B------:R-:W-:Y:S02]  /*5610*/  IMAD.MOV.U32 R4, RZ, RZ, R112 ;  /* 0x000000ffff047224 */ /* 0x000fe400078e0070 */
[----:B------:R-:W-:Y:S02]  /*5620*/  IMAD.MOV.U32 R5, RZ, RZ, R129 ;  /* 0x000000ffff057224 */ /* 0x000fe400078e0081 */
[----:B------:R-:W-:Y:S02]  /*5630*/  IMAD.X R2, R9, 0x1, R141, P0 ;  /* 0x0000000109027824 */ /* 0x000fe400000e068d */
[----:B------:R-:W-:Y:S04]  /*5640*/  IMAD.WIDE.U32 R4, R0, c[0x0][0x208], R4 ;  /* 0x0000820000047a25 */ /* 0x000fe800078e0004 */
[----:B------:R-:W-:Y:S04]  /*5650*/  IMAD R2, R2, c[0x0][0x208], RZ ;  /* 0x0000820002027a24 */ /* 0x000fe800078e02ff */
[----:B------:R-:W-:Y:S01]  /*5660*/  IMAD R0, R0, c[0x0][0x20c], R2 ;  /* 0x0000830000007a24 */ /* 0x000fe200078e0202 */
[C---:B------:R-:W-:Y:S03]  /*5670*/  LEA R2, P0, R4.reuse, c[0x0][0x1f8], 0x1 ;  /* 0x00007e0004027a11 */ /* 0x040fe600078008ff */
[----:B------:R-:W-:Y:S05]  /*5680*/  IMAD.IADD R0, R5, 0x1, R0 ;  /* 0x0000000105007824 */ /* 0x000fea00078e0200 */
[----:B------:R-:W-:Y:S02]  /*5690*/  LEA.HI.X R3, R4, c[0x0][0x1fc], R0, 0x1, P0 ;  /* 0x00007f0004037a11 */ /* 0x000fe400000f0c00 */
[----:B------:R-:W-:-:S13]  /*56a0*/  ISETP.GE.AND P0, PT, R24, c[0x0][0x1d4], PT ;  /* 0x0000750018007a0c */ /* 0x000fda0003f06270 */
[----:B------:R-:W1:Y:S04]  /*56b0*/  @!P0 LDS.128 R4, [R84] ;  /* 0x0000000054048984 */ /* 0x000e680000000c00 */
[----:B-1----:R-:W-:Y:S01]  /*56c0*/  @!P0 STG.E.128 [R2.64], R4 ;  /* 0x0000000402008986 */ /* 0x002fe2000c101d06 */
[----:B------:R-:W-:-:S13]  /*56d0*/  ISETP.GE.AND P0, PT, R27, c[0x0][0x1d4], PT ;  /* 0x000075001b007a0c */ /* 0x000fda0003f06270 */
[----:B------:R-:W1:Y:S04]  /*56e0*/  @!P0 LDS.128 R4, [R85] ;  /* 0x0000000055048984 */ /* 0x000e680000000c00 */
        /* <DEDUP_REMOVED lines=13> */
.L_x_679:
[----:B-1----:R-:W-:Y:S05]  /*57c0*/  BSYNC B0 ;  /* 0x0000000000007941 */ /* 0x002fea0003800000 */
.L_x_678:
        /* <DEDUP_REMOVED lines=25> */
.L_x_655:
[----:B------:R-:W2:Y:S01]  /*5960*/  LDL R161, [R1] ;  /* 0x0000000001a17983 */ /* 0x000ea20000100800 */
[----:B------:R-:W-:-:S05]  /*5970*/  IMAD.MOV.U32 R29, RZ, RZ, c[0x0][0x2c4] ;  /* 0x0000b100ff1d7624 */ /* 0x000fca00078e00ff */
[----:B------:R-:W-:Y:S01]  /*5980*/  ISETP.NE.AND P2, PT, R29, 0x1, PT ;  /* 0x000000011d00780c */ /* 0x000fe20003f45270 */
[----:B------:R-:W-:Y:S01]  /*5990*/  CS2R R94, SRZ ;  /* 0x00000000005e7805 */ /* 0x000fe2000001ff00 */
[----:B------:R-:W-:Y:S01]  /*59a0*/  IADD3 R6, R149, R148, RZ ;  /* 0x0000009495067210 */ /* 0x000fe20007ffe0ff */
[----:B------:R-:W-:Y:S01]  /*59b0*/  IMAD.MOV.U32 R11, RZ, RZ, RZ ;  /* 0x000000ffff0b7224 */ /* 0x000fe200078e00ff */
[----:B------:R-:W-:Y:S01]  /*59c0*/  PLOP3.LUT P4, PT, PT, PT, PT, 0x80, 0x0 ;  /* 0x000000000000781c */ /* 0x000fe20003f8f070 */
[----:B------:R-:W-:Y:S01]  /*59d0*/  IMAD.MOV.U32 R92, RZ, RZ, RZ ;  /* 0x000000ffff5c7224 */ /* 0x000fe200078e00ff */
[----:B------:R-:W-:Y:S01]  /*59e0*/  CS2R R98, SRZ ;  /* 0x0000000000627805 */ /* 0x000fe2000001ff00 */
[----:B------:R-:W-:Y:S01]  /*59f0*/  CS2R R96, SRZ ;  /* 0x0000000000607805 */ /* 0x000fe2000001ff00 */
[----:B------:R-:W-:Y:S01]  /*5a00*/  MOV R12, RZ ;  /* 0x000000ff000c7202 */ /* 0x000fe20000000f00 */
[----:B------:R-:W-:Y:S01]  /*5a10*/  IMAD.MOV.U32 R90, RZ, RZ, RZ ;  /* 0x000000ffff5a7224 */ /* 0x000fe200078e00ff */
[----:B------:R-:W-:Y:S01]  /*5a20*/  CS2R R88, SRZ ;  /* 0x0000000000587805 */ /* 0x000fe2000001ff00 */
        /* <DEDUP_REMOVED lines=57> */
[----:B------:R-:W-:Y:S01]  /*5dc0*/  MOV R152, RZ ;  /* 0x000000ff00987202 */ /* 0x000fe20000000f00 */
[----:B------:R-:W-:Y:S01]  /*5dd0*/  IMAD.MOV.U32 R54, RZ, RZ, RZ ;  /* 0x000000ffff367224 */ /* 0x000fe200078e00ff */
[----:B------:R-:W-:Y:S01]  /*5de0*/  MOV R53, RZ ;  /* 0x000000ff00357202 */ /* 0x000fe20000000f00 */
[----:B------:R-:W-:Y:S01]  /*5df0*/  CS2R R50, SRZ ;  /* 0x0000000000327805 */ /* 0x000fe2000001ff00 */
[----:B--2---:R-:W-:-:S05]  /*5e00*/  IADD3 R0, R161, 0x7f, RZ ;  /* 0x0000007fa1007810 */ /* 0x004fca0007ffe0ff */
[----:B-1----:R-:W-:-:S05]  /*5e10*/  @P2 IMAD.HI.U32 R2, R0, c[0x0][0x2c8], RZ ;  /* 0x0000b20000022a27 */ /* 0x002fca00078e00ff */
[----:B------:R-:W-:-:S05]  /*5e20*/  @P2 SHF.R.U32.HI R0, RZ, c[0x0][0x2cc], R2 ;  /* 0x0000b300ff002a19 */ /* 0x000fca0000011602 */
[----:B------:R-:W-:-:S05]  /*5e30*/  IMAD.IADD R0, R154, 0x1, R0 ;  /* 0x000000019a007824 */ /* 0x000fca00078e0200 */
[----:B------:R-:W-:-:S04]  /*5e40*/  SHF.R.S32.HI R2, RZ, 0x1f, R0 ;  /* 0x0000001fff027819 */ /* 0x000fc80000011400 */
[----:B------:R-:W-:-:S04]  /*5e50*/  LEA.HI R0, R2, R0, RZ, 0x6 ;  /* 0x0000000002007211 */ /* 0x000fc800078f30ff */
[----:B------:R-:W-:-:S04]  /*5e60*/  SHF.R.S32.HI R0, RZ, 0x6, R0 ;  /* 0x00000006ff007819 */ /* 0x000fc80000011400 */
[----:B------:R-:W-:-:S04]  /*5e70*/  IMNMX R204, R153, R0, PT ;  /* 0x0000000099cc7217 */ /* 0x000fc80003800200 */
[----:B------:R-:W-:Y:S01]  /*5e80*/  ISETP.GE.AND P0, PT, R204, 0x1, PT ;  /* 0x00000001cc00780c */ /* 0x000fe20003f06270 */
[----:B------:R-:W-:-:S12]  /*5e90*/  IMAD.MOV.U32 R154, RZ, RZ, RZ ;  /* 0x000000ffff9a7224 */ /* 0x000fd800078e00ff */
[----:B------:R-:W-:Y:S05]  /*5ea0*/  @!P0 BRA `(.L_x_681) ;  /* 0x00013f0000008947 */ /* 0x000fea0003800000 */
[----:B------:R-:W2:Y:S01]  /*5eb0*/  LDL R48, [R1+0x70] ;  /* 0x0000700001307983 */ /* 0x000ea20000100800 */
[----:B------:R-:W-:-:S03]  /*5ec0*/  ISETP.NE.U32.AND P0, PT, RZ, c[0x0][0x340], PT ;  /* 0x0000d000ff007a0c */ /* 0x000fc60003f05070 */
[----:B------:R-:W3:Y:S01]  /*5ed0*/  LDL R179, [R1+0x6c] ;  /* 0x00006c0001b37983 */ /* 0x000ee20000100800 */
[----:B------:R-:W-:-:S13]  /*5ee0*/  ISETP.NE.AND.EX P1, PT, RZ, c[0x0][0x344], PT, P0 ;  /* 0x0000d100ff007a0c */ /* 0x000fda0003f25300 */
[----:B------:R-:W-:Y:S01]  /*5ef0*/  @P1 IMAD.MOV.U32 R2, RZ, RZ, 0x4 ;  /* 0x00000004ff021424 */ /* 0x000fe200078e00ff */
[----:B------:R-:W-:Y:S01]  /*5f00*/  SHF.R.S32.HI R16, RZ, 0x1f, R165 ;  /* 0x0000001fff107819 */ /* 0x000fe200000114a5 */
[----:B------:R-:W1:Y:S01]  /*5f10*/  S2R R49, SR_CTAID.Y ;  /* 0x0000000000317919 */ /* 0x000e620000002600 */
[----:B------:R-:W-:Y:S02]  /*5f20*/  SHF.R.S32.HI R0, RZ, 0x1f, R145 ;  /* 0x0000001fff007819 */ /* 0x000fe40000011491 */
[CC--:B------:R-:W-:Y:S02]  /*5f30*/  LEA.HI R110, R16.reuse, R165.reuse, RZ, 0x3 ;  /* 0x000000a5106e7211 */ /* 0x0c0fe400078f18ff */
[----:B------:R-:W-:Y:S01]  /*5f40*/  LEA.HI R10, R16, R165, RZ, 0x2 ;  /* 0x000000a5100a7211 */ /* 0x000fe200078f10ff */
[----:B------:R-:W-:Y:S01]  /*5f50*/  IMAD R0, R0, c[0x0][0x178], RZ ;  /* 0x00005e0000007a24 */ /* 0x000fe200078e02ff */
[----:B------:R-:W-:-:S03]  /*5f60*/  SHF.R.S32.HI R108, RZ, 0x3, R110 ;  /* 0x00000003ff6c7819 */ /* 0x000fc6000001146e */
[----:B------:R-:W-:Y:S02]  /*5f70*/  IMAD R4, R145, c[0x0][0x17c], R0 ;  /* 0x00005f0091047a24 */ /* 0x000fe400078e0200 */
[----:B------:R-:W-:Y:S01]  /*5f80*/  IMAD.SHL.U32 R0, R108, 0x40, RZ ;  /* 0x000000406c007824 */ /* 0x000fe200078e00ff */
[----:B------:R-:W-:-:S04]  /*5f90*/  SHF.R.S32.HI R84, RZ, 0x2, R10 ;  /* 0x00000002ff547819 */ /* 0x000fc8000001140a */
[----:B------:R-:W-:Y:S01]  /*5fa0*/  LOP3.LUT R0, R0, 0xc0, RZ, 0xc0, !PT ;  /* 0x000000c000007812 */ /* 0x000fe200078ec0ff */
[----:B------:R-:W-:Y:S02]  /*5fb0*/  IMAD R5, R167, c[0x0][0x1b8], RZ ;  /* 0x00006e00a7057a24 */ /* 0x000fe400078e02ff */
[----:B--2---:R-:W-:-:S05]  /*5fc0*/  @P1 IMAD.WIDE R2, R48, R2, c[0x0][0x340] ;  /* 0x0000d00030021625 */ /* 0x004fca00078e0202 */
[----:B------:R2:W4:Y:S01]  /*5fd0*/  @P1 LDG.E R21, [R2.64] ;  /* 0x0000000602151981 */ /* 0x000522000c1e1900 */
[----:B------:R-:W-:Y:S01]  /*5fe0*/  SHF.R.S32.HI R17, RZ, 0x1f, R48 ;  /* 0x0000001fff117819 */ /* 0x000fe20000011430 */
[----:B---3--:R-:W-:Y:S01]  /*5ff0*/  IMAD R44, R179, c[0x0][0x2c4], RZ ;  /* 0x0000b100b32c7a24 */ /* 0x008fe200078e02ff */
[----:B------:R-:W-:Y:S01]  /*6000*/  LEA.HI R155, R16, R165, RZ, 0x5 ;  /* 0x000000a5109b7211 */ /* 0x000fe200078f28ff */
[----:B------:R-:W-:Y:S03]  /*6010*/  BSSY B0, `(.L_x_682) ;  /* 0x0000084000007945 */ /* 0x000fe60003800000 */
[----:B------:R-:W-:Y:S02]  /*6020*/  SHF.R.S32.HI R154, RZ, 0x5, R155 ;  /* 0x00000005ff9a7819 */ /* 0x000fe4000001149b */
[----:B--2---:R-:W-:-:S05]  /*6030*/  LOP3.LUT R2, R10, 0xfffffffc, RZ, 0xc0, !PT ;  /* 0xfffffffc0a027812 */ /* 0x004fca00078ec0ff */
[----:B------:R-:W-:Y:S02]  /*6040*/  IMAD.IADD R153, R165, 0x1, -R2 ;  /* 0x00000001a5997824 */ /* 0x000fe400078e0a02 */
[----:B------:R-:W-:-:S04]  /*6050*/  IMAD.WIDE.U32 R2, R145, c[0x0][0x178], RZ ;  /* 0x00005e0091027a25 */ /* 0x000fc800078e00ff */
[----:B------:R-:W-:Y:S01]  /*6060*/  IMAD.SHL.U32 R12, R153, 0x8, RZ ;  /* 0x00000008990c7824 */ /* 0x000fe200078e00ff */
[----:B------:R-:W-:Y:S01]  /*6070*/  IADD3 R3, R3, R4, RZ ;  /* 0x0000000403037210 */ /* 0x000fe20007ffe0ff */
[----:B------:R-:W-:-:S03]  /*6080*/  IMAD R11, R153, 0x20, R84 ;  /* 0x00000020990b7824 */ /* 0x000fc600078e0254 */
[----:B------:R-:W-:Y:S01]  /*6090*/  LOP3.LUT R4, R0, 0x18, R12, 0xf8, !PT ;  /* 0x0000001800047812 */ /* 0x000fe200078ef80c */
[----:B-1----:R-:W-:Y:S01]  /*60a0*/  IMAD.WIDE.U32 R2, R49, c[0x0][0x1b8], R2 ;  /* 0x00006e0031027a25 */ /* 0x002fe200078e0002 */
[----:B------:R-:W-:Y:S02]  /*60b0*/  SHF.R.U32.HI R0, RZ, 0x3, R0 ;  /* 0x00000003ff007819 */ /* 0x000fe40000011600 */
[----:B------:R-:W-:Y:S01]  /*60c0*/  IADD3 R8, R12, 0x40, RZ ;  /* 0x000000400c087810 */ /* 0x000fe20007ffe0ff */
[----:B------:R-:W-:Y:S01]  /*60d0*/  IMAD.IADD R11, R161, 0x1, R11 ;  /* 0x00000001a10b7824 */ /* 0x000fe200078e020b */
[----:B------:R-:W-:Y:S01]  /*60e0*/  LOP3.LUT R20, R4, R0, RZ, 0x3c, !PT ;  /* 0x0000000004147212 */ /* 0x000fe200078e3cff */
[----:B------:R-:W-:Y:S01]  /*60f0*/  IMAD R4, R49, c[0x0][0x1bc], R5 ;  /* 0x00006f0031047a24 */ /* 0x000fe200078e0205 */
[----:B------:R-:W-:Y:S02]  /*6100*/  SHF.R.S32.HI R5, RZ, 0x1f, R6 ;  /* 0x0000001fff057819 */ /* 0x000fe40000011406 */
[C---:B------:R-:W-:Y:S01]  /*6110*/  IADD3 R0, P0, R84.reuse, R6, RZ ;  /* 0x0000000654007210 */ /* 0x040fe20007f1e0ff */
[----:B------:R-:W-:Y:S01]  /*6120*/  IMAD.IADD R3, R3, 0x1, R4 ;  /* 0x0000000103037824 */ /* 0x000fe200078e0204 */
[----:B------:R-:W-:Y:S01]  /*6130*/  MOV R7, R11 ;  /* 0x0000000b00077202 */ /* 0x000fe20000000f00 */
[----:B------:R-:W-:Y:S01]  /*6140*/  @P2 IMAD.HI.U32 R6, R11, c[0x0][0x2c8], RZ ;  /* 0x0000b2000b062a27 */ /* 0x000fe200078e00ff */
[----:B------:R-:W-:-:S02]  /*6150*/  LEA.HI.X.SX32 R4, R84, R5, 0x1, P0 ;  /* 0x0000000554047211 */ /* 0x000fc400000f0eff */
[----:B------:R-:W-:Y:S02]  /*6160*/  ISETP.NE.U32.AND P0, PT, RZ, c[0x0][0x348], PT ;  /* 0x0000d200ff007a0c */ /* 0x000fe40003f05070 */
[----:B------:R-:W-:Y:S01]  /*6170*/  @P2 SHF.R.U32.HI R7, RZ, c[0x0][0x2cc], R6 ;  /* 0x0000b300ff072a19 */ /* 0x000fe20000011606 */
[----:B------:R-:W-:Y:S01]  /*6180*/  IMAD R5, R4, c[0x0][0x1e0], RZ ;  /* 0x0000780004057a24 */ /* 0x000fe200078e02ff */
[----:B------:R-:W-:Y:S01]  /*6190*/  LEA.HI R6, R16, R165, RZ, 0x4 ;  /* 0x000000a510067211 */ /* 0x000fe200078f20ff */
[----:B------:R-:W-:Y:S01]  /*61a0*/  IMAD R4, R4, c[0x0][0x208], RZ ;  /* 0x0000820004047a24 */ /* 0x000fe200078e02ff */
[----:B------:R-:W-:Y:S01]  /*61b0*/  ISETP.NE.AND.EX P0, PT, RZ, c[0x0][0x34c], PT, P0 ;  /* 0x0000d300ff007a0c */ /* 0x000fe20003f05300 */
[C---:B------:R-:W-:Y:S01]  /*61c0*/  IMAD R18, R0.reuse, c[0x0][0x1e4], R5 ;  /* 0x0000790000127a24 */ /* 0x040fe200078e0205 */
[----:B------:R-:W-:Y:S01]  /*61d0*/  SHF.R.S32.HI R13, RZ, 0x1f, R12 ;  /* 0x0000001fff0d7819 */ /* 0x000fe2000001140c */
[----:B------:R-:W-:Y:S01]  /*61e0*/  IMAD R19, R0, c[0x0][0x20c], R4 ;  /* 0x0000830000137a24 */ /* 0x000fe200078e0204 */
[----:B------:R-:W-:-:S02]  /*61f0*/  LOP3.LUT R5, R6, 0xfffffff0, RZ, 0xc0, !PT ;  /* 0xfffffff006057812 */ /* 0x000fc400078ec0ff */
[----:B------:R-:W-:Y:S01]  /*6200*/  SEL R6, R17, RZ, !P0 ;  /* 0x000000ff11067207 */ /* 0x000fe20004000000 */
[--C-:B------:R-:W-:Y:S01]  /*6210*/  IMAD.WIDE.U32 R14, R0, c[0x0][0x1e0], R12.reuse ;  /* 0x00007800000e7a25 */ /* 0x100fe200078e000c */
[----:B------:R-:W-:Y:S02]  /*6220*/  LEA.HI R4, R10, R84, RZ, 0x1 ;  /* 0x000000540a047211 */ /* 0x000fe400078f08ff */
[----:B------:R-:W-:Y:S01]  /*6230*/  ISETP.GE.AND P3, PT, R8, c[0x0][0x1d4], PT ;  /* 0x0000750008007a0c */ /* 0x000fe20003f66270 */
[----:B------:R-:W-:Y:S01]  /*6240*/  IMAD.WIDE.U32 R8, R0, c[0x0][0x208], R12 ;  /* 0x0000820000087a25 */ /* 0x000fe200078e000c */
[----:B------:R-:W-:Y:S02]  /*6250*/  SEL R0, R48, RZ, !P0 ;  /* 0x000000ff30007207 */ /* 0x000fe40004000000 */
[----:B------:R-:W-:Y:S01]  /*6260*/  LOP3.LUT R4, R4, 0x7fffffe, RZ, 0xc0, !PT ;  /* 0x07fffffe04047812 */ /* 0x000fe200078ec0ff */
[----:B------:R-:W-:Y:S01]  /*6270*/  IMAD.IADD R100, R165, 0x1, -R5 ;  /* 0x00000001a5647824 */ /* 0x000fe200078e0a05 */
[----:B------:R-:W-:Y:S01]  /*6280*/  IADD3 R10, -R7, RZ, RZ ;  /* 0x000000ff070a7210 */ /* 0x000fe20007ffe1ff */
[----:B------:R-:W-:Y:S01]  /*6290*/  IMAD R5, R6, c[0x0][0x1c0], RZ ;  /* 0x0000700006057a24 */ /* 0x000fe200078e02ff */
[----:B------:R-:W-:Y:S01]  /*62a0*/  IADD3 R9, R9, R19, RZ ;  /* 0x0000001309097210 */ /* 0x000fe20007ffe0ff */
[----:B------:R-:W-:Y:S01]  /*62b0*/  IMAD.IADD R4, R84, 0x1, -R4 ;  /* 0x0000000154047824 */ /* 0x000fe200078e0a04 */
[----:B------:R-:W-:Y:S01]  /*62c0*/  LEA.HI R105, R100, R100, RZ, 0x1 ;  /* 0x0000006464697211 */ /* 0x000fe200078f08ff */
[C---:B------:R-:W-:Y:S01]  /*62d0*/  IMAD R5, R0.reuse, c[0x0][0x1c4], R5 ;  /* 0x0000710000057a24 */ /* 0x040fe200078e0205 */
[----:B------:R-:W-:Y:S01]  /*62e0*/  ISETP.NE.U32.AND P0, PT, RZ, c[0x0][0x350], PT ;  /* 0x0000d400ff007a0c */ /* 0x000fe20003f05070 */
[----:B------:R-:W-:Y:S01]  /*62f0*/  IMAD.WIDE.U32 R2, R0, c[0x0][0x1c0], R2 ;  /* 0x0000700000027a25 */ /* 0x000fe200078e0002 */
[----:B------:R-:W-:-:S02]  /*6300*/  SHF.R.S32.HI R0, RZ, 0x1f, R7 ;  /* 0x0000001fff007819 */ /* 0x000fc40000011407 */
[--C-:B------:R-:W-:Y:S01]  /*6310*/  SHF.R.S32.HI R16, RZ, 0x1, R105.reuse ;  /* 0x00000001ff107819 */ /* 0x100fe20000011469 */
[----:B------:R-:W-:Y:S01]  /*6320*/  IMAD R4, R154, 0x8, R4 ;  /* 0x000000089a047824 */ /* 0x000fe200078e0204 */
[----:B------:R-:W-:Y:S01]  /*6330*/  SHF.R.S32.HI R6, RZ, 0x1f, R105 ;  /* 0x0000001fff067819 */ /* 0x000fe20000011469 */
[----:B------:R-:W-:Y:S01]  /*6340*/  IMAD R0, R0, c[0x0][0x1b0], RZ ;  /* 0x00006c0000007a24 */ /* 0x000fe200078e02ff */
[----:B------:R-:W-:Y:S01]  /*6350*/  P2R R112, PR, RZ, 0x8 ;  /* 0x00000008ff707803 */ /* 0x000fe20000000000 */
[----:B------:R-:W-:Y:S01]  /*6360*/  IMAD R10, R10, c[0x0][0x2c4], R11 ;  /* 0x0000b1000a0a7a24 */ /* 0x000fe200078e020b */
[----:B------:R-:W-:Y:S01]  /*6370*/  ISETP.GE.AND P5, PT, R12, c[0x0][0x1d4], PT ;  /* 0x000075000c007a0c */ /* 0x000fe20003fa6270 */
[----:B------:R-:W-:Y:S01]  /*6380*/  IMAD.U32 R225, R4, 0x20, R20 ;  /* 0x0000002004e17824 */ /* 0x000fe200078e0014 */
[----:B------:R-:W-:Y:S01]  /*6390*/  LEA.HI R4, R6, R16, RZ, 0x2 ;  /* 0x0000001006047211 */ /* 0x000fe200078f10ff */
[----:B------:R-:W-:Y:S01]  /*63a0*/  IMAD R6, R7, c[0x0][0x1b4], R0 ;  /* 0x00006d0007067a24 */ /* 0x000fe200078e0200 */
[----:B------:R-:W-:Y:S01]  /*63b0*/  SHF.R.S32.HI R0, RZ, 0x1f, R10 ;  /* 0x0000001fff007819 */ /* 0x000fe2000001140a */
[----:B------:R-:W-:Y:S01]  /*63c0*/  IMAD.IADD R3, R3, 0x1, R5 ;  /* 0x0000000103037824 */ /* 0x000fe200078e0205 */
[----:B------:R-:W-:Y:S01]  /*63d0*/  LOP3.LUT R4, R4, 0xfffffffc, RZ, 0xc0, !PT ;  /* 0xfffffffc04047812 */ /* 0x000fe200078ec0ff */
[----:B------:R-:W-:Y:S01]  /*63e0*/  IMAD.IADD R5, R15, 0x1, R18 ;  /* 0x000000010f057824 */ /* 0x000fe200078e0212 */
[----:B------:R1:W-:Y:S01]  /*63f0*/  STL [R1+0x64], R112 ;  /* 0x0000647001007387 */ /* 0x0003e20000100800 */
[----:B------:R-:W-:-:S04]  /*6400*/  IMAD.WIDE.U32 R2, R7, c[0x0][0x1b0], R2 ;  /* 0x00006c0007027a25 */ /* 0x000fc800078e0002 */
[----:B------:R-:W-:Y:S02]  /*6410*/  IMAD R0, R0, c[0x0][0x1a8], RZ ;  /* 0x00006a0000007a24 */ /* 0x000fe400078e02ff */
[----:B------:R-:W-:Y:S02]  /*6420*/  IMAD.IADD R107, R16, 0x1, -R4 ;  /* 0x00000001106b7824 */ /* 0x000fe400078e0a04 */
[----:B------:R-:W-:Y:S02]  /*6430*/  IMAD.MOV.U32 R4, RZ, RZ, R14 ;  /* 0x000000ffff047224 */ /* 0x000fe400078e000e */
[----:B------:R-:W-:Y:S02]  /*6440*/  IMAD.IADD R3, R3, 0x1, R6 ;  /* 0x0000000103037824 */ /* 0x000fe400078e0206 */
[----:B------:R-:W-:Y:S02]  /*6450*/  IMAD R14, R10, c[0x0][0x1ac], R0 ;  /* 0x00006b000a0e7a24 */ /* 0x000fe400078e0200 */
[----:B------:R-:W-:-:S02]  /*6460*/  IMAD R6, R167, c[0x0][0x1e8], RZ ;  /* 0x00007a00a7067a24 */ /* 0x000fc400078e02ff */
[----:B------:R-:W-:Y:S02]  /*6470*/  IMAD R0, R167, c[0x0][0x210], RZ ;  /* 0x00008400a7007a24 */ /* 0x000fe400078e02ff */
[----:B------:R-:W-:-:S04]  /*6480*/  IMAD.WIDE.U32 R10, R10, c[0x0][0x1a8], R2 ;  /* 0x00006a000a0a7a25 */ /* 0x000fc800078e0002 */
[C---:B------:R-:W-:Y:S02]  /*6490*/  IMAD R6, R49.reuse, c[0x0][0x1ec], R6 ;  /* 0x00007b0031067a24 */ /* 0x040fe400078e0206 */
[C---:B------:R-:W-:Y:S02]  /*64a0*/  IMAD R0, R49.reuse, c[0x0][0x214], R0 ;  /* 0x0000850031007a24 */ /* 0x040fe400078e0200 */
[----:B------:R-:W-:-:S04]  /*64b0*/  IMAD.WIDE.U32 R4, R49, c[0x0][0x1e8], R4 ;  /* 0x00007a0031047a25 */ /* 0x000fc800078e0004 */
[----:B------:R-:W-:-:S04]  /*64c0*/  IMAD.WIDE.U32 R8, R49, c[0x0][0x210], R8 ;  /* 0x0000840031087a25 */ /* 0x000fc800078e0008 */
[----:B------:R-:W-:Y:S01]  /*64d0*/  IMAD.IADD R7, R6, 0x1, R5 ;  /* 0x0000000106077824 */ /* 0x000fe200078e0205 */
[----:B------:R-:W-:Y:S01]  /*64e0*/  IADD3 R5, R0, R9, RZ ;  /* 0x0000000900057210 */ /* 0x000fe20007ffe0ff */
[----:B------:R-:W-:Y:S01]  /*64f0*/  IMAD.IADD R9, R11, 0x1, R14 ;  /* 0x000000010b097824 */ /* 0x000fe200078e020e */
[----:B------:R-:W-:Y:S01]  /*6500*/  IADD3 R14, R161, R84, RZ ;  /* 0x00000054a10e7210 */ /* 0x000fe20007ffe0ff */
[----:B------:R-:W-:Y:S02]  /*6510*/  IMAD.MOV.U32 R6, RZ, RZ, R4 ;  /* 0x000000ffff067224 */ /* 0x000fe400078e0004 */
[----:B------:R-:W-:Y:S01]  /*6520*/  IMAD.MOV.U32 R4, RZ, RZ, R8 ;  /* 0x000000ffff047224 */ /* 0x000fe200078e0008 */
[----:B------:R-:W-:Y:S01]  /*6530*/  ISETP.GE.AND P4, PT, R14, R44, PT ;  /* 0x0000002c0e00720c */ /* 0x000fe20003f86270 */
[----:B------:R-:W-:-:S05]  /*6540*/  IMAD.SHL.U32 R11, R153, 0x8, RZ ;  /* 0x00000008990b7824 */ /* 0x000fca00078e00ff */
[----:B------:R-:W-:Y:S02]  /*6550*/  ISETP.GE.AND P3, PT, R11, c[0x0][0x198], PT ;  /* 0x000066000b007a0c */ /* 0x000fe40003f66270 */
[----:B----4-:R-:W-:Y:S01]  /*6560*/  @P1 SHF.R.S32.HI R3, RZ, 0x1f, R21 ;  /* 0x0000001fff031819 */ /* 0x010fe20000011415 */
[----:B------:R-:W-:Y:S01]  /*6570*/  @!P1 IMAD.MOV.U32 R3, RZ, RZ, R17 ;  /* 0x000000ffff039224 */ /* 0x000fe200078e0011 */
[----:B------:R-:W-:Y:S01]  /*6580*/  @P1 MOV R2, R21 ;  /* 0x0000001500021202 */ /* 0x000fe20000000f00 */
[----:B------:R-:W-:Y:S01]  /*6590*/  @!P1 IMAD.MOV.U32 R2, RZ, RZ, R48 ;  /* 0x000000ffff029224 */ /* 0x000fe200078e0030 */
[----:B------:R-:W-:Y:S02]  /*65a0*/  ISETP.NE.AND.EX P1, PT, RZ, c[0x0][0x354], PT, P0 ;  /* 0x0000d500ff007a0c */ /* 0x000fe40003f25300 */
[----:B------:R-:W-:Y:S02]  /*65b0*/  LEA R16, P0, R10, c[0x0][0x160], 0x1 ;  /* 0x000058000a107a11 */ /* 0x000fe400078008ff */
[----:B------:R-:W-:-:S02]  /*65c0*/  SEL R0, R3, RZ, !P1 ;  /* 0x000000ff03007207 */ /* 0x000fc40004800000 */
[----:B------:R-:W-:Y:S02]  /*65d0*/  SEL R2, R2, RZ, !P1 ;  /* 0x000000ff02027207 */ /* 0x000fe40004800000 */
[----:B------:R-:W-:Y:S01]  /*65e0*/  LEA.HI.X R15, R10, c[0x0][0x164], R9, 0x1, P0 ;  /* 0x000059000a0f7a11 */ /* 0x000fe200000f0c09 */
[----:B------:R-:W-:Y:S01]  /*65f0*/  IMAD R3, R0, c[0x0][0x1f0], RZ ;  /* 0x00007c0000037a24 */ /* 0x000fe200078e02ff */
[----:B------:R-:W-:Y:S01]  /*6600*/  IADD3 R10, R12, 0x20, RZ ;  /* 0x000000200c0a7810 */ /* 0x000fe20007ffe0ff */
[----:B------:R-:W-:Y:S01]  /*6610*/  IMAD R0, R0, c[0x0][0x218], RZ ;  /* 0x0000860000007a24 */ /* 0x000fe200078e02ff */
[----:B------:R-:W-:Y:S01]  /*6620*/  LOP3.LUT P0, RZ, R107, 0x2, RZ, 0xc0, !PT ;  /* 0x000000026bff7812 */ /* 0x000fe2000780c0ff */
[----:B------:R-:W-:Y:S01]  /*6630*/  IMAD R9, R2, c[0x0][0x1f4], R3 ;  /* 0x00007d0002097a24 */ /* 0x000fe200078e0203 */
[----:B------:R-:W-:Y:S01]  /*6640*/  ISETP.GE.AND P6, PT, R10, c[0x0][0x1d4], PT ;  /* 0x000075000a007a0c */ /* 0x000fe20003fc6270 */
[C---:B------:R-:W-:Y:S01]  /*6650*/  IMAD R8, R2.reuse, c[0x0][0x21c], R0 ;  /* 0x0000870002087a24 */ /* 0x040fe200078e0200 */
[----:B------:R-:W-:Y:S01]  /*6660*/  IADD3 R0, R11, 0x40, RZ ;  /* 0x000000400b007810 */ /* 0x000fe20007ffe0ff */
[----:B------:R-:W-:Y:S01]  /*6670*/  IMAD.WIDE.U32 R18, R2, c[0x0][0x1f0], R6 ;  /* 0x00007c0002127a25 */ /* 0x000fe200078e0006 */
[----:B------:R-:W-:-:S02]  /*6680*/  ISETP.GE.AND P1, PT, R10, c[0x0][0x198], PT ;  /* 0x000066000a007a0c */ /* 0x000fc40003f26270 */
[----:B------:R-:W-:Y:S01]  /*6690*/  ISETP.GE.AND P2, PT, R0, c[0x0][0x198], PT ;  /* 0x0000660000007a0c */ /* 0x000fe20003f46270 */
[----:B------:R-:W-:Y:S01]  /*66a0*/  IMAD.WIDE.U32 R116, R2, c[0x0][0x218], R4 ;  /* 0x0000860002747a25 */ /* 0x000fe200078e0004 */
[----:B------:R-:W-:Y:S01]  /*66b0*/  IADD3 R21, R19, R9, RZ ;  /* 0x0000000913157210 */ /* 0x000fe20007ffe0ff */
[----:B------:R1:W-:Y:S02]  /*66c0*/  STL.64 [R1+0x38], R18 ;  /* 0x0000381201007387 */ /* 0x0003e40000100a00 */
[----:B------:R-:W-:Y:S02]  /*66d0*/  IMAD.IADD R115, R117, 0x1, R8 ;  /* 0x0000000175737824 */ /* 0x000fe400078e0208 */
[----:B------:R1:W-:Y:S01]  /*66e0*/  STL.64 [R1+0x58], R116 ;  /* 0x0000587401007387 */ /* 0x0003e20000100a00 */
[----:B------:R-:W-:-:S03]  /*66f0*/  IMAD.MOV.U32 R3, RZ, RZ, 0x10 ;  /* 0x00000010ff037424 */ /* 0x000fc600078e00ff */
[----:B------:R1:W-:Y:S02]  /*6700*/  STL [R1+0x4c], R115 ;  /* 0x00004c7301007387 */ /* 0x0003e40000100800 */
[----:B------:R-:W-:Y:S02]  /*6710*/  SEL R3, R3, 0xfffffff0, !P0 ;  /* 0xfffffff003037807 */ /* 0x000fe40004000000 */
[----:B------:R1:W-:Y:S04]  /*6720*/  STL [R1+0x44], R21 ;  /* 0x0000441501007387 */ /* 0x0003e80000100800 */
[----:B------:R1:W2:Y:S04]  /*6730*/  SHFL.IDX PT, R4, R16, RZ, 0x1c1f ;  /* 0x001c1fff10047589 */ /* 0x0002a800000e0000 */
[----:B------:R1:W3:Y:S01]  /*6740*/  SHFL.IDX PT, R5, R15, RZ, 0x1c1f ;  /* 0x001c1fff0f057589 */ /* 0x0002e200000e0000 */
[----:B------:R-:W-:Y:S05]  /*6750*/  @P4 BRA `(.L_x_683) ;  /* 0x000000f000004947 */ /* 0x000fea0003800000 */
[----:B------:R-:W-:Y:S02]  /*6760*/  SHF.R.S32.HI R2, RZ, 0x1f, R10 ;  /* 0x0000001fff027819 */ /* 0x000fe4000001140a */
[----:B------:R-:W-:-:S02]  /*6770*/  SHF.R.S32.HI R8, RZ, 0x1f, R0 ;  /* 0x0000001fff087819 */ /* 0x000fc40000011400 */
[----:B------:R-:W-:Y:S02]  /*6780*/  LEA.HI R2, R2, R10, RZ, 0x3 ;  /* 0x0000000a02027211 */ /* 0x000fe400078f18ff */
[----:B------:R-:W-:Y:S02]  /*6790*/  LEA.HI R0, R8, R0, RZ, 0x3 ;  /* 0x0000000008007211 */ /* 0x000fe400078f18ff */
[----:B--2---:R-:W-:Y:S02]  /*67a0*/  LEA R6, P0, R11, R4, 0x1 ;  /* 0x000000040b067211 */ /* 0x004fe400078008ff */
        /* <DEDUP_REMOVED lines=10> */
.L_x_683:
[----:B------:R-:W-:Y:S05]  /*6850*/  BSYNC B0 ;  /* 0x0000000000007941 */ /* 0x000fea0003800000 */
.L_x_682:
        /* <DEDUP_REMOVED lines=22> */
.L_x_685:
[----:B------:R-:W-:Y:S05]  /*69c0*/  BSYNC B0 ;  /* 0x0000000000007941 */ /* 0x000fea0003800000 */
.L_x_684:
[----:B---3--:R-:W-:Y:S01]  /*69d0*/  IADD3 R0, R14, 0x40, RZ ;  /* 0x000000400e007810 */ /* 0x008fe20007ffe0ff */
[----:B------:R3:W1:Y:S01]  /*69e0*/  SHFL.IDX PT, R5, R15, 0x2, 0x1c1f ;  /* 0x005c1f000f057f89 */ /* 0x00066200000e0000 */
        /* <DEDUP_REMOVED lines=20> */
.L_x_687:
[----:B------:R-:W-:Y:S05]  /*6b30*/  BSYNC B0 ;  /* 0x0000000000007941 */ /* 0x000fea0003800000 */
.L_x_686:
[----:B--2---:R-:W2:Y:S01]  /*6b40*/  LDL R160, [R1+0x48] ;  /* 0x0000480001a07983 */ /* 0x004ea20000100800 */
[----:B------:R-:W-:-:S02]  /*6b50*/  IMAD.MOV.U32 R158, RZ, RZ, R20 ;  /* 0x000000ffff9e7224 */ /* 0x000fc400078e0014 */
[----:B------:R-:W-:Y:S01]  /*6b60*/  IMAD.MOV.U32 R159, RZ, RZ, R21 ;  /* 0x000000ffff9f7224 */ /* 0x000fe200078e0015 */
[----:B-1--4-:R-:W1:Y:S01]  /*6b70*/  SHFL.IDX PT, R4, R16, 0x3, 0x1c1f ;  /* 0x007c1f0010047f89 */ /* 0x012e6200000e0000 */
[----:B------:R-:W-:-:S03]  /*6b80*/  IADD3 R0, R14, 0x60, RZ ;  /* 0x000000600e007810 */ /* 0x000fc60007ffe0ff */
[----:B------:R-:W4:Y:S01]  /*6b90*/  SHFL.IDX PT, R5, R15, 0x3, 0x1c1f ;  /* 0x007c1f000f057f89 */ /* 0x000f2200000e0000 */
[----:B------:R-:W-:-:S13]  /*6ba0*/  ISETP.GE.AND P0, PT, R0, R44, PT ;  /* 0x0000002c0000720c */ /* 0x000fda0003f06270 */
[----:B------:R-:W-:Y:S01]  /*6bb0*/  @!P0 IMAD.SHL.U32 R8, R225, 0x2, RZ ;  /* 0x00000002e1088824 */ /* 0x000fe200078e00ff */
[----:B-1----:R-:W-:-:S04]  /*6bc0*/  @!P0 LEA R6, P4, R11, R4, 0x1 ;  /* 0x000000040b068211 */ /* 0x002fc800078808ff */
[C---:B----4-:R-:W-:Y:S02]  /*6bd0*/  @!P0 LEA.HI.X R7, R11.reuse, R5, R13, 0x1, P4 ;  /* 0x000000050b078211 */ /* 0x050fe400020f0c0d */
[----:B------:R-:W-:-:S03]  /*6be0*/  @!P0 IADD3 R0, R11, 0x40, RZ ;  /* 0x000000400b008810 */ /* 0x000fc60007ffe0ff */
[----:B------:R-:W-:Y:S01]  /*6bf0*/  @!PT LDS RZ, [RZ] ;  /* 0x00000000fffff984 */ /* 0x000fe20000000800 */
[----:B------:R1:W-:Y:S01]  /*6c00*/  @!P0 LDGSTS.E.BYPASS.LTC128B.128 [R8+0x7900], [R6.64], !P3 ;  /* 0x0790000006088fae */ /* 0x0003e2000d901d46 */
[----:B------:R-:W-:Y:S02]  /*6c10*/  @!P0 SHF.R.S32.HI R2, RZ, 0x1f, R0 ;  /* 0x0000001fff028819 */ /* 0x000fe40000011400 */
[----:B------:R-:W-:Y:S02]  /*6c20*/  IADD3 R152, R204, -0x1, RZ ;  /* 0xffffffffcc987810 */ /* 0x000fe40007ffe0ff */
[----:B------:R-:W-:Y:S01]  /*6c30*/  @!P0 LEA.HI R0, R2, R0, RZ, 0x3 ;  /* 0x0000000002008211 */ /* 0x000fe200078f18ff */
[----:B------:R-:W-:Y:S02]  /*6c40*/  IMAD.MOV.U32 R9, RZ, RZ, c[0x0][0x1e0] ;  /* 0x00007800ff097624 */ /* 0x000fe400078e00ff */
[----:B------:R-:W-:Y:S01]  /*6c50*/  IMAD.MOV.U32 R111, RZ, RZ, 0x6 ;  /* 0x00000006ff6f7424 */ /* 0x000fe200078e00ff */
[----:B------:R-:W-:Y:S02]  /*6c60*/  @!P0 LOP3.LUT R0, R0, 0xfffffff8, RZ, 0xc0, !PT ;  /* 0xfffffff800008812 */ /* 0x000fe400078ec0ff */
[----:B-1----:R-:W-:-:S04]  /*6c70*/  @!P0 SHF.R.S32.HI R6, RZ, 0x1f, R10 ;  /* 0x0000001fff068819 */ /* 0x002fc8000001140a */
[----:B------:R-:W-:-:S04]  /*6c80*/  @!P0 LEA.HI R6, R6, R10, RZ, 0x3 ;  /* 0x0000000a06068211 */ /* 0x000fc800078f18ff */
[----:B------:R-:W-:-:S05]  /*6c90*/  @!P0 LOP3.LUT R6, R6, 0xfffffff8, RZ, 0xc0, !PT ;  /* 0xfffffff806068812 */ /* 0x000fca00078ec0ff */
[----:B------:R-:W-:Y:S01]  /*6ca0*/  @!P0 IMAD.WIDE R6, R6, 0x2, R4 ;  /* 0x0000000206068825 */ /* 0x000fe200078e0204 */
[----:B------:R-:W-:-:S03]  /*6cb0*/  SHF.L.U64.HI R156, R9, R111, c[0x0][0x1e4] ;  /* 0x00007900099c7619 */ /* 0x000fc6000001026f */
[----:B------:R-:W-:Y:S01]  /*6cc0*/  @!P0 IMAD.WIDE R4, R0, 0x2, R4 ;  /* 0x0000000200048825 */ /* 0x000fe200078e0204 */
[----:B------:R1:W-:Y:S01]  /*6cd0*/  @!P0 LDGSTS.E.BYPASS.LTC128B.128 [R8+0x9900], [R6.64], !P1 ;  /* 0x0990000006088fae */ /* 0x0003e2000c901d46 */
[----:B------:R-:W-:Y:S02]  /*6ce0*/  SHF.R.S32.HI R106, RZ, 0x1f, R152 ;  /* 0x0000001fff6a7819 */ /* 0x000fe40000011498 */
[----:B------:R-:W-:Y:S01]  /*6cf0*/  IMAD.SHL.U32 R157, R9, 0x40, RZ ;  /* 0x00000040099d7824 */ /* 0x000fe200078e00ff */
[----:B------:R4:W-:Y:S01]  /*6d00*/  @!P0 LDGSTS.E.BYPASS.LTC128B.128 [R8+0xb900], [R4.64], !P2 ;  /* 0x0b90000004088fae */ /* 0x0009e2000d101d46 */
[----:B------:R-:W-:Y:S02]  /*6d10*/  IMAD R0, R156, R152, RZ ;  /* 0x000000989c007224 */ /* 0x000fe400078e02ff */
[----:B------:R-:W-:Y:S01]  /*6d20*/  IMAD.MOV.U32 R158, RZ, RZ, R18 ;  /* 0x000000ffff9e7224 */ /* 0x000fe200078e0012 */
[----:B------:R-:W0:Y:S01]  /*6d30*/  LDGDEPBAR ;  /* 0x00000000000079af */ /* 0x000e220000000000 */
[----:B------:R-:W-:-:S02]  /*6d40*/  IMAD R0, R106, R157, R0 ;  /* 0x0000009d6a007224 */ /* 0x000fc400078e0200 */
[----:B------:R-:W-:Y:S01]  /*6d50*/  IMAD.SHL.U32 R163, R9, 0x20, RZ ;  /* 0x0000002009a37824 */ /* 0x000fe200078e00ff */
[----:B------:R-:W-:Y:S01]  /*6d60*/  BAR.SYNC.DEFER_BLOCKING 0x0 ;  /* 0x0000000000007b1d */ /* 0x000fe20000010000 */
[----:B------:R-:W-:Y:S01]  /*6d70*/  ISETP.NE.AND P3, PT, R112, RZ, PT ;  /* 0x000000ff7000720c */ /* 0x000fe20003f65270 */
[----:B----4-:R-:W-:-:S04]  /*6d80*/  IMAD.WIDE.U32 R4, R152, R157, R158 ;  /* 0x0000009d98047225 */ /* 0x010fc800078e009e */
[----:B------:R-:W-:Y:S01]  /*6d90*/  IMAD.IADD R0, R5, 0x1, R0 ;  /* 0x0000000105007824 */ /* 0x000fe200078e0200 */
[----:B------:R4:W-:Y:S01]  /*6da0*/  STL.64 [R1+0x40], R158 ;  /* 0x0000409e01007387 */ /* 0x0009e20000100a00 */
[----:B------:R-:W-:Y:S02]  /*6db0*/  SEL R109, RZ, 0x1, P5 ;  /* 0x00000001ff6d7807 */ /* 0x000fe40002800000 */
[----:B------:R-:W-:Y:S01]  /*6dc0*/  ISETP.NE.AND P4, PT, R29, 0x1, PT ;  /* 0x000000011d00780c */ /* 0x000fe20003f85270 */
[----:B--2---:R-:W-:-:S04]  /*6dd0*/  IMAD.IADD R2, R160, 0x1, -R84 ;  /* 0x00000001a0027824 */ /* 0x004fc800078e0a54 */
[----:B------:R-:W-:-:S05]  /*6de0*/  IMAD R2, R152, -0x40, R2 ;  /* 0xffffffc098027824 */ /* 0x000fca00078e0202 */
[C---:B------:R-:W-:Y:S02]  /*6df0*/  ISETP.GE.AND P1, PT, R2.reuse, 0x1, PT ;  /* 0x000000010200780c */ /* 0x040fe40003f26270 */
[----:B------:R-:W-:Y:S01]  /*6e00*/  ISETP.GE.AND P0, PT, R2, 0x21, PT ;  /* 0x000000210200780c */ /* 0x000fe20003f06270 */
[----:B------:R-:W-:-:S05]  /*6e10*/  IMAD.MOV.U32 R2, RZ, RZ, 0x5 ;  /* 0x00000005ff027424 */ /* 0x000fca00078e00ff */
[----:B------:R-:W-:-:S05]  /*6e20*/  SHF.L.U64.HI R164, R9, R2, c[0x0][0x1e4] ;  /* 0x0000790009a47619 */ /* 0x000fca0000010202 */
[----:B-1----:R-:W-:-:S04]  /*6e30*/  @P1 LEA R6, P2, R4, c[0x0][0x1c8], 0x1 ;  /* 0x0000720004061a11 */ /* 0x002fc800078408ff */
[----:B------:R-:W-:Y:S02]  /*6e40*/  @P1 LEA.HI.X R7, R4, c[0x0][0x1cc], R0, 0x1, P2 ;  /* 0x0000730004071a11 */ /* 0x000fe400010f0c00 */
[----:B------:R-:W-:Y:S01]  /*6e50*/  @P0 IADD3 R5, P2, R163, R4, RZ ;  /* 0x00000004a3050210 */ /* 0x000fe20007f5e0ff */
[----:B------:R-:W-:-:S04]  /*6e60*/  @P1 IMAD.SHL.U32 R2, R225, 0x2, RZ ;  /* 0x00000002e1021824 */ /* 0x000fc800078e00ff */
[----:B------:R-:W-:Y:S01]  /*6e70*/  @P0 IMAD.X R0, R164, 0x1, R0, P2 ;  /* 0x00000001a4000824 */ /* 0x000fe200010e0600 */
[C---:B------:R-:W-:Y:S01]  /*6e80*/  @P0 LEA R4, P2, R5.reuse, c[0x0][0x1c8], 0x1 ;  /* 0x0000720005040a11 */ /* 0x040fe200078408ff */
[----:B------:R-:W-:Y:S01]  /*6e90*/  @!PT LDS RZ, [RZ] ;  /* 0x00000000fffff984 */ /* 0x000fe20000000800 */
[----:B------:R-:W-:Y:S01]  /*6ea0*/  @!PT LDS RZ, [RZ] ;  /* 0x00000000fffff984 */ /* 0x000fe20000000800 */
[----:B------:R-:W-:Y:S01]  /*6eb0*/  @!PT LDS RZ, [RZ] ;  /* 0x00000000fffff984 */ /* 0x000fe20000000800 */
[----:B------:R4:W-:Y:S03]  /*6ec0*/  @P1 LDGSTS.E.BYPASS.LTC128B.128 [R2+0x3100], [R6.64], !P5 ;  /* 0x0310000006021fae */ /* 0x0009e6000e901d46 */
[----:B------:R-:W-:Y:S01]  /*6ed0*/  @P0 LEA.HI.X R5, R5, c[0x0][0x1cc], R0, 0x1, P2 ;  /* 0x0000730005050a11 */ /* 0x000fe200010f0c00 */
[----:B------:R-:W-:Y:S01]  /*6ee0*/  @P0 IMAD.SHL.U32 R0, R225, 0x2, RZ ;  /* 0x00000002e1000824 */ /* 0x000fe200078e00ff */
[----:B------:R4:W-:Y:S04]  /*6ef0*/  @P1 LDGSTS.E.BYPASS.LTC128B.128 [R2+0x4100], [R6.64+0x40], !P6 ;  /* 0x0410004006021fae */ /* 0x0009e8000f101d46 */
[----:B------:R4:W-:Y:S04]  /*6f00*/  @P1 LDGSTS.E.BYPASS.LTC128B.128 [R2+0x5100], [R6.64+0x80], !P3 ;  /* 0x0510008006021fae */ /* 0x0009e8000d901d46 */
[----:B------:R1:W-:Y:S04]  /*6f10*/  @P0 LDGSTS.E.BYPASS.LTC128B.128 [R0+0x3900], [R4.64], !P5 ;  /* 0x0390000004000fae */ /* 0x0003e8000e901d46 */
[----:B------:R1:W-:Y:S04]  /*6f20*/  @P0 LDGSTS.E.BYPASS.LTC128B.128 [R0+0x4900], [R4.64+0x40], !P6 ;  /* 0x0490004004000fae */ /* 0x0003e8000f101d46 */
[----:B------:R1:W-:Y:S01]  /*6f30*/  @P0 LDGSTS.E.BYPASS.LTC128B.128 [R0+0x5900], [R4.64+0x80], !P3 ;  /* 0x0590008004000fae */ /* 0x0003e2000d901d46 */
[----:B------:R-:W-:-:S03]  /*6f40*/  ISETP.LT.AND P0, PT, RZ, c[0x0][0x27c], PT ;  /* 0x00009f00ff007a0c */ /* 0x000fc60003f01270 */
[----:B------:R-:W0:Y:S01]  /*6f50*/  LDGDEPBAR ;  /* 0x00000000000079af */ /* 0x000e220000000000 */
[----:B-1----:R-:W-:-:S04]  /*6f60*/  SHF.R.S32.HI R0, RZ, 0x1f, R165 ;  /* 0x0000001fff007819 */ /* 0x002fc800000114a5 */
[----:B------:R-:W-:-:S04]  /*6f70*/  LEA.HI R0, R0, R165, RZ, 0x4 ;  /* 0x000000a500007211 */ /* 0x000fc800078f20ff */
[----:B------:R-:W-:Y:S01]  /*6f80*/  SHF.R.S32.HI R91, RZ, 0x4, R0 ;  /* 0x00000004ff5b7819 */ /* 0x000fe20000011400 */
[----:B------:R-:W-:Y:S05]  /*6f90*/  @P0 BRA `(.L_x_688) ;  /* 0x0000002000000947 */ /* 0x000fea0003800000 */
[----:B----4-:R-:W-:-:S04]  /*6fa0*/  DEPBAR.LE SB0, 0x1 ;  /* 0x000080400000791a */ /* 0x010fc80000000000 */
[----:B------:R-:W-:Y:S05]  /*6fb0*/  BRA `(.L_x_689) ;  /* 0x0000760000007947 */ /* 0x000fea0003800000 */
.L_x_688:
[----:B----4-:R-:W-:Y:S01]  /*6fc0*/  ULDC.U8 UR4, c[0x0][0x298] ;  /* 0x0000a60000047ab9 */ /* 0x010fe20000000000 */
[----:B-----5:R-:W-:Y:S01]  /*6fd0*/  SHF.R.S32.HI R0, RZ, 0x1f, R144 ;  /* 0x0000001fff007819 */ /* 0x020fe20000011490 */
[----:B------:R-:W-:Y:S01]  /*6fe0*/  IMAD.WIDE.U32 R10, R144, c[0x0][0x280], RZ ;  /* 0x0000a000900a7a25 */ /* 0x000fe200078e00ff */
[----:B------:R-:W-:Y:S01]  /*6ff0*/  ISETP.NE.AND P0, PT, RZ, UR4, PT ;  /* 0x00000004ff007c0c */ /* 0x000fe2000bf05270 */
[----:B------:R-:W-:Y:S01]  /*7000*/  BSSY B2, `(.L_x_689) ;  /* 0x000075b000027945 */ /* 0x000fe20003800000 */
[-C--:B------:R-:W-:Y:S01]  /*7010*/  LEA.HI R4, R165, R165.reuse, RZ, 0x1 ;  /* 0x000000a5a5047211 */ /* 0x080fe200078f08ff */
[C---:B------:R-:W-:Y:S02]  /*7020*/  IMAD R2, R0.reuse, c[0x0][0x280], RZ ;  /* 0x0000a00000027a24 */ /* 0x040fe400078e02ff */
[----:B------:R-:W-:Y:S01]  /*7030*/  IMAD R0, R0, c[0x0][0x290], RZ ;  /* 0x0000a40000007a24 */ /* 0x000fe200078e02ff */
[----:B------:R-:W-:Y:S01]  /*7040*/  SHF.R.S32.HI R56, RZ, 0x1, R4 ;  /* 0x00000001ff387819 */ /* 0x000fe20000011404 */
[----:B------:R-:W-:Y:S01]  /*7050*/  IMAD R2, R144, c[0x0][0x284], R2 ;  /* 0x0000a10090027a24 */ /* 0x000fe200078e0202 */
[----:B------:R-:W-:Y:S01]  /*7060*/  LOP3.LUT R4, R4, 0xfffffffe, RZ, 0xc0, !PT ;  /* 0xfffffffe04047812 */ /* 0x000fe200078ec0ff */
[C---:B------:R-:W-:Y:S01]  /*7070*/  IMAD R0, R144.reuse, c[0x0][0x294], R0 ;  /* 0x0000a50090007a24 */ /* 0x040fe200078e0200 */
        /* <DEDUP_REMOVED lines=18> */
[----:B------:R-:W-:Y:S01]  /*71a0*/  IMAD.WIDE.U32 R6, R0, c[0x0][0x280], R6 ;  /* 0x0000a00000067a25 */ /* 0x000fe200078e0006 */
[----:B------:R-:W-:Y:S01]  /*71b0*/  CS2R R38, SRZ ;  /* 0x0000000000267805 */ /* 0x000fe2000001ff00 */
[----:B------:R-:W-:Y:S01]  /*71c0*/  CS2R R34, SRZ ;  /* 0x0000000000227805 */ /* 0x000fe2000001ff00 */
[----:B------:R-:W-:Y:S01]  /*71d0*/  CS2R R26, SRZ ;  /* 0x00000000001a7805 */ /* 0x000fe2000001ff00 */
[----:B------:R-:W-:Y:S01]  /*71e0*/  IMAD R9, R2, c[0x0][0x280], RZ ;  /* 0x0000a00002097a24 */ /* 0x000fe200078e02ff */
[----:B------:R-:W-:Y:S01]  /*71f0*/  LEA R30, P1, R6, c[0x0][0x270], 0x1 ;  /* 0x00009c00061e7a11 */ /* 0x000fe200078208ff */
        /* <DEDUP_REMOVED lines=9> */
[----:B------:R-:W-:Y:S01]  /*7290*/  CS2R R32, SRZ ;  /* 0x0000000000207805 */ /* 0x000fe2000001ff00 */
[----:B------:R-:W-:Y:S01]  /*72a0*/  IMAD.IADD R2, R7, 0x1, R2 ;  /* 0x0000000107027824 */ /* 0x000fe200078e0202 */
[----:B------:R-:W-:Y:S01]  /*72b0*/  CS2R R28, SRZ ;  /* 0x00000000001c7805 */ /* 0x000fe2000001ff00 */
[----:B------:R-:W-:Y:S01]  /*72c0*/  CS2R R20, SRZ ;  /* 0x0000000000147805 */ /* 0x000fe2000001ff00 */
[----:B------:R-:W-:-:S02]  /*72d0*/  IADD3 R0, R5, R0, RZ ;  /* 0x0000000005007210 */ /* 0x000fc40007ffe0ff */
[----:B------:R-:W-:Y:S02]  /*72e0*/  LEA.HI.X R25, R6, c[0x0][0x274], R2, 0x1, P1 ;  /* 0x00009d0006197a11 */ /* 0x000fe400008f0c02 */
[----:B------:R-:W-:Y:S01]  /*72f0*/  LEA.HI.X R19, R4, c[0x0][0x28c], R0, 0x1, P0 ;  /* 0x0000a30004137a11 */ /* 0x000fe200000f0c00 */
[----:B------:R1:W2:Y:S01]  /*7300*/  SHFL.IDX PT, R6, R30, RZ, 0x1e1f ;  /* 0x001e1fff1e067589 */ /* 0x0002a200000e0000 */
[----:B------:R-:W-:-:S03]  /*7310*/  ISETP.GE.AND P0, PT, R24, R44, PT ;  /* 0x0000002c1800720c */ /* 0x000fc60003f06270 */
[----:B------:R1:W4:Y:S04]  /*7320*/  SHFL.IDX PT, R4, R31, RZ, 0x1e1f ;  /* 0x001e1fff1f047589 */ /* 0x00032800000e0000 */
[----:B------:R1:W3:Y:S04]  /*7330*/  SHFL.IDX PT, R7, R25, RZ, 0x1e1f ;  /* 0x001e1fff19077589 */ /* 0x0002e800000e0000 */
[----:B------:R1:W1:Y:S02]  /*7340*/  SHFL.IDX PT, R5, R19, RZ, 0x1e1f ;  /* 0x001e1fff13057589 */ /* 0x00026400000e0000 */
        /* <DEDUP_REMOVED lines=8> */
[----:B--23--:R-:W-:Y:S02]  /*73d0*/  @!P2 IMAD.WIDE R8, R18, 0x2, R6 ;  /* 0x000000021208a825 */ /* 0x00cfe400078e0206 */
[----:B------:R-:W-:Y:S02]  /*73e0*/  @!P0 SHF.R.S32.HI R0, RZ, 0x1f, R11 ;  /* 0x0000001fff008819 */ /* 0x000fe4000001140b */
[----:B------:R-:W-:Y:S01]  /*73f0*/  @!P1 LEA.HI R2, R2, R10, RZ, 0x2 ;  /* 0x0000000a02029211 */ /* 0x000fe200078f10ff */
[----:B------:R2:W5:Y:S01]  /*7400*/  @!P2 LD.E.64 R22, [R8.64] ;  /* 0x000000060816a980 */ /* 0x000562000c101b00 */
[----:B------:R-:W-:Y:S01]  /*7410*/  @!P0 LEA.HI R0, R0, R11, RZ, 0x2 ;  /* 0x0000000b00008211 */ /* 0x000fe200078f10ff */
[----:B------:R-:W-:Y:S01]  /*7420*/  CS2R R20, SRZ ;  /* 0x0000000000147805 */ /* 0x000fe2000001ff00 */
[----:B-1--4-:R-:W-:Y:S01]  /*7430*/  @!P2 IMAD.WIDE R10, R18, 0x2, R4 ;  /* 0x00000002120aa825 */ /* 0x012fe200078e0204 */
[----:B------:R-:W-:Y:S01]  /*7440*/  CS2R R28, SRZ ;  /* 0x00000000001c7805 */ /* 0x000fe2000001ff00 */
[----:B------:R-:W-:Y:S01]  /*7450*/  @!P0 LOP3.LUT R0, R0, 0xfffffffc, RZ, 0xc0, !PT ;  /* 0xfffffffc00008812 */ /* 0x000fe200078ec0ff */
[----:B------:R-:W-:Y:S01]  /*7460*/  CS2R R26, SRZ ;  /* 0x00000000001a7805 */ /* 0x000fe2000001ff00 */
[----:B------:R-:W-:Y:S01]  /*7470*/  CS2R R34, SRZ ;  /* 0x0000000000227805 */ /* 0x000fe2000001ff00 */
[----:B------:R1:W5:Y:S01]  /*7480*/  @!P2 LD.E.64 R20, [R10.64] ;  /* 0x000000060a14a980 */ /* 0x000362000c101b00 */
[----:B------:R-:W-:Y:S01]  /*7490*/  CS2R R32, SRZ ;  /* 0x0000000000207805 */ /* 0x000fe2000001ff00 */
[----:B--2---:R-:W-:-:S05]  /*74a0*/  @!P1 LOP3.LUT R8, R2, 0xfffffffc, RZ, 0xc0, !PT ;  /* 0xfffffffc02089812 */ /* 0x004fca00078ec0ff */
[----:B------:R-:W-:-:S04]  /*74b0*/  @!P1 IMAD.WIDE R12, R8, 0x2, R6 ;  /* 0x00000002080c9825 */ /* 0x000fc800078e0206 */
[----:B------:R-:W-:Y:S01]  /*74c0*/  @!P1 IMAD.WIDE R8, R8, 0x2, R4 ;  /* 0x0000000208089825 */ /* 0x000fe200078e0204 */
[----:B------:R2:W5:Y:S03]  /*74d0*/  @!P1 LD.E.64 R26, [R12.64] ;  /* 0x000000060c1a9980 */ /* 0x000566000c101b00 */
[----:B-1----:R-:W-:Y:S01]  /*74e0*/  @!P0 IMAD.WIDE R10, R0, 0x2, R6 ;  /* 0x00000002000a8825 */ /* 0x002fe200078e0206 */
[----:B------:R1:W5:Y:S04]  /*74f0*/  @!P1 LD.E.64 R28, [R8.64] ;  /* 0x00000006081c9980 */ /* 0x000368000c101b00 */
[----:B------:R3:W5:Y:S01]  /*7500*/  @!P0 LD.E.64 R34, [R10.64] ;  /* 0x000000060a228980 */ /* 0x000762000c101b00 */
[----:B--2---:R-:W-:Y:S01]  /*7510*/  IADD3 R12, R18, 0x20, RZ ;  /* 0x00000020120c7810 */ /* 0x004fe20007ffe0ff */
[----:B-1----:R-:W-:-:S03]  /*7520*/  @!P0 IMAD.WIDE R8, R0, 0x2, R4 ;  /* 0x0000000200088825 */ /* 0x002fc600078e0204 */
[----:B------:R-:W-:Y:S02]  /*7530*/  ISETP.GE.AND P1, PT, R12, c[0x0][0x27c], PT ;  /* 0x00009f000c007a0c */ /* 0x000fe40003f26270 */
[C---:B---3--:R-:W-:Y:S01]  /*7540*/  IADD3 R10, R18.reuse, 0x18, RZ ;  /* 0x00000018120a7810 */ /* 0x048fe20007ffe0ff */
[----:B------:R1:W5:Y:S01]  /*7550*/  @!P0 LD.E.64 R32, [R8.64] ;  /* 0x0000000608208980 */ /* 0x000362000c101b00 */
[----:B------:R-:W-:Y:S02]  /*7560*/  IADD3 R11, R18, 0x28, RZ ;  /* 0x00000028120b7810 */ /* 0x000fe40007ffe0ff */
[----:B------:R-:W-:Y:S02]  /*7570*/  ISETP.GE.AND P2, PT, R10, c[0x0][0x27c], PT ;  /* 0x00009f000a007a0c */ /* 0x000fe40003f46270 */
[----:B------:R-:W-:-:S05]  /*7580*/  ISETP.GE.AND P0, PT, R11, c[0x0][0x27c], PT ;  /* 0x00009f000b007a0c */ /* 0x000fca0003f06270 */
[----:B------:R-:W-:-:S04]  /*7590*/  @!P1 SHF.R.S32.HI R2, RZ, 0x1f, R12 ;  /* 0x0000001fff029819 */ /* 0x000fc8000001140c */
[----:B------:R-:W-:-:S04]  /*75a0*/  @!P1 LEA.HI R12, R2, R12, RZ, 0x2 ;  /* 0x0000000c020c9211 */ /* 0x000fc800078f10ff */
[----:B------:R-:W-:Y:S02]  /*75b0*/  @!P0 SHF.R.S32.HI R0, RZ, 0x1f, R11 ;  /* 0x0000001fff008819 */ /* 0x000fe4000001140b */
[----:B-1----:R-:W-:Y:S02]  /*75c0*/  @!P2 SHF.R.S32.HI R8, RZ, 0x1f, R10 ;  /* 0x0000001fff08a819 */ /* 0x002fe4000001140a */
[----:B------:R-:W-:Y:S02]  /*75d0*/  @!P0 LEA.HI R2, R0, R11, RZ, 0x2 ;  /* 0x0000000b00028211 */ /* 0x000fe400078f10ff */
[----:B------:R-:W-:Y:S02]  /*75e0*/  @!P2 LEA.HI R8, R8, R10, RZ, 0x2 ;  /* 0x0000000a0808a211 */ /* 0x000fe400078f10ff */
[----:B------:R-:W-:Y:S02]  /*75f0*/  @!P1 LOP3.LUT R12, R12, 0xfffffffc, RZ, 0xc0, !PT ;  /* 0xfffffffc0c0c9812 */ /* 0x000fe400078ec0ff */
[----:B------:R-:W-:-:S02]  /*7600*/  @!P2 LOP3.LUT R0, R8, 0xfffffffc, RZ, 0xc0, !PT ;  /* 0xfffffffc0800a812 */ /* 0x000fc400078ec0ff */
[----:B------:R-:W-:Y:S01]  /*7610*/  @!P0 LOP3.LUT R2, R2, 0xfffffffc, RZ, 0xc0, !PT ;  /* 0xfffffffc02028812 */ /* 0x000fe200078ec0ff */
[--C-:B------:R-:W-:Y:S01]  /*7620*/  @!P1 IMAD.WIDE R14, R12, 0x2, R6.reuse ;  /* 0x000000020c0e9825 */ /* 0x100fe200078e0206 */
[----:B------:R-:W-:Y:S01]  /*7630*/  CS2R R38, SRZ ;  /* 0x0000000000267805 */ /* 0x000fe2000001ff00 */
[----:B------:R-:W-:Y:S01]  /*7640*/  CS2R R36, SRZ ;  /* 0x0000000000247805 */ /* 0x000fe2000001ff00 */
[----:B------:R-:W-:Y:S01]  /*7650*/  CS2R R40, SRZ ;  /* 0x0000000000287805 */ /* 0x000fe2000001ff00 */
[--C-:B------:R-:W-:Y:S01]  /*7660*/  @!P2 IMAD.WIDE R16, R0, 0x2, R6.reuse ;  /* 0x000000020010a825 */ /* 0x100fe200078e0206 */
[----:B------:R-:W-:Y:S01]  /*7670*/  CS2R R46, SRZ ;  /* 0x00000000002e7805 */ /* 0x000fe2000001ff00 */
[----:B------:R-:W-:Y:S01]  /*7680*/  CS2R R42, SRZ ;  /* 0x00000000002a7805 */ /* 0x000fe2000001ff00 */
[----:B------:R-:W-:Y:S01]  /*7690*/  CS2R R48, SRZ ;  /* 0x0000000000307805 */ /* 0x000fe2000001ff00 */
[----:B------:R-:W-:Y:S01]  /*76a0*/  @!P0 IMAD.WIDE R10, R2, 0x2, R6 ;  /* 0x00000002020a8825 */ /* 0x000fe200078e0206 */
[----:B------:R1:W5:Y:S03]  /*76b0*/  @!P2 LD.E.64 R38, [R16.64] ;  /* 0x000000061026a980 */ /* 0x000366000c101b00 */
[--C-:B------:R-:W-:Y:S01]  /*76c0*/  @!P2 IMAD.WIDE R8, R0, 0x2, R4.reuse ;  /* 0x000000020008a825 */ /* 0x100fe200078e0204 */
[----:B------:R1:W5:Y:S03]  /*76d0*/  @!P1 LD.E.64 R40, [R14.64] ;  /* 0x000000060e289980 */ /* 0x000366000c101b00 */
[--C-:B------:R-:W-:Y:S01]  /*76e0*/  @!P1 IMAD.WIDE R6, R12, 0x2, R4.reuse ;  /* 0x000000020c069825 */ /* 0x100fe200078e0204 */
[----:B------:R1:W5:Y:S03]  /*76f0*/  @!P2 LD.E.64 R36, [R8.64] ;  /* 0x000000060824a980 */ /* 0x000366000c101b00 */
[----:B------:R-:W-:Y:S01]  /*7700*/  @!P0 IMAD.WIDE R4, R2, 0x2, R4 ;  /* 0x0000000202048825 */ /* 0x000fe200078e0204 */
[----:B------:R1:W5:Y:S04]  /*7710*/  @!P0 LD.E.64 R46, [R10.64] ;  /* 0x000000060a2e8980 */ /* 0x000368000c101b00 */
[----:B------:R1:W5:Y:S04]  /*7720*/  @!P1 LD.E.64 R42, [R6.64] ;  /* 0x00000006062a9980 */ /* 0x000368000c101b00 */
[----:B------:R1:W5:Y:S02]  /*7730*/  @!P0 LD.E.64 R48, [R4.64] ;  /* 0x0000000604308980 */ /* 0x000364000c101b00 */
.L_x_692:
[----:B------:R-:W-:Y:S05]  /*7740*/  BSYNC B0 ;  /* 0x0000000000007941 */ /* 0x000fea0003800000 */
.L_x_691:
[----:B------:R-:W-:Y:S01]  /*7750*/  IADD3 R2, R24, 0x40, RZ ;  /* 0x0000004018027810 */ /* 0x000fe20007ffe0ff */
[----:B-----5:R-:W-:Y:S01]  /*7760*/  IMAD.MOV.U32 R0, RZ, RZ, R46 ;  /* 0x000000ffff007224 */ /* 0x020fe200078e002e */
[----:B-1-3--:R-:W1:Y:S01]  /*7770*/  SHFL.IDX PT, R7, R25, 0x1, 0x1e1f ;  /* 0x003e1f0019077f89 */ /* 0x00ae6200000e0000 */
[----:B------:R-:W-:Y:S01]  /*7780*/  IMAD.MOV.U32 R5, RZ, RZ, R47 ;  /* 0x000000ffff057224 */ /* 0x000fe200078e002f */
[----:B------:R-:W-:Y:S01]  /*7790*/  ISETP.GE.AND P0, PT, R2, R44, PT ;  /* 0x0000002c0200720c */ /* 0x000fe20003f06270 */
[----:B----4-:R-:W-:Y:S01]  /*77a0*/  IMAD.MOV.U32 R4, RZ, RZ, R40 ;  /* 0x000000ffff047224 */ /* 0x010fe200078e0028 */
[----:B--2---:R-:W2:Y:S01]  /*77b0*/  SHFL.IDX PT, R6, R30, 0x1, 0x1e1f ;  /* 0x003e1f001e067f89 */ /* 0x004ea200000e0000 */
        /* <DEDUP_REMOVED lines=30> */
[----:B------:R-:W-:Y:S01]  /*79a0*/  IMAD.MOV.U32 R2, RZ, RZ, R32 ;  /* 0x000000ffff027224 */ /* 0x000fe200078e0020 */
[----:B------:R-:W-:Y:S01]  /*79b0*/  PRMT R78, R78, 0x5410, R0 ;  /* 0x000054104e4e7816 */ /* 0x000fe20000000000 */
[----:B------:R-:W-:Y:S01]  /*79c0*/  IMAD.MOV.U32 R0, RZ, RZ, R33 ;  /* 0x000000ffff007224 */ /* 0x000fe200078e0021 */
[----:B------:R3:W4:Y:S01]  /*79d0*/  SHFL.IDX PT, R5, R19, 0x1, 0x1e1f ;  /* 0x003e1f0013057f89 */ /* 0x00072200000e0000 */
[----:B------:R-:W-:Y:S01]  /*79e0*/  CS2R R60, SRZ ;  /* 0x00000000003c7805 */ /* 0x000fe2000001ff00 */
[----:B------:R-:W-:Y:S01]  /*79f0*/  PRMT R78, R8, 0x7610, R78 ;  /* 0x00007610084e7816 */ /* 0x000fe2000000004e */
[----:B------:R-:W-:Y:S01]  /*7a00*/  CS2R R52, SRZ ;  /* 0x0000000000347805 */ /* 0x000fe2000001ff00 */
[----:B------:R-:W-:Y:S01]  /*7a10*/  PRMT R76, R0, 0x5410, R2 ;  /* 0x00005410004c7816 */ /* 0x000fe20000000002 */
[----:B------:R-:W-:Y:S01]  /*7a20*/  IMAD.MOV.U32 R2, RZ, RZ, R20 ;  /* 0x000000ffff027224 */ /* 0x000fe200078e0014 */
[----:B------:R-:W-:Y:S01]  /*7a30*/  MOV R8, R29 ;  /* 0x0000001d00087202 */ /* 0x000fe20000000f00 */
[----:B------:R-:W-:Y:S01]  /*7a40*/  IMAD.MOV.U32 R0, RZ, RZ, R21 ;  /* 0x000000ffff007224 */ /* 0x000fe200078e0015 */
[----:B------:R1:W2:Y:S01]  /*7a50*/  SHFL.IDX PT, R4, R31, 0x1, 0x1e1f ;  /* 0x003e1f001f047f89 */ /* 0x0002a200000e0000 */
[----:B------:R-:W-:Y:S01]  /*7a60*/  CS2R R50, SRZ ;  /* 0x0000000000327805 */ /* 0x000fe2000001ff00 */
[----:B------:R-:W-:Y:S01]  /*7a70*/  PRMT R74, R8, 0x5410, R9 ;  /* 0x00005410084a7816 */ /* 0x000fe20000000009 */
[----:B------:R-:W-:Y:S01]  /*7a80*/  CS2R R70, SRZ ;  /* 0x0000000000467805 */ /* 0x000fe2000001ff00 */
[----:B------:R-:W-:Y:S01]  /*7a90*/  CS2R R68, SRZ ;  /* 0x0000000000447805 */ /* 0x000fe2000001ff00 */
[----:B------:R-:W-:Y:S01]  /*7aa0*/  CS2R R62, SRZ ;  /* 0x00000000003e7805 */ /* 0x000fe2000001ff00 */
[----:B------:R-:W-:Y:S01]  /*7ab0*/  CS2R R58, SRZ ;  /* 0x00000000003a7805 */ /* 0x000fe2000001ff00 */
[----:B------:R-:W-:Y:S01]  /*7ac0*/  CS2R R54, SRZ ;  /* 0x0000000000367805 */ /* 0x000fe2000001ff00 */
[----:B---3--:R-:W-:Y:S01]  /*7ad0*/  PRMT R19, R0, 0x5410, R2 ;  /* 0x0000541000137816 */ /* 0x008fe20000000002 */
[----:B-1----:R-:W-:Y:S01]  /*7ae0*/  CS2R R30, SRZ ;  /* 0x00000000001e7805 */ /* 0x002fe2000001ff00 */
[----:B------:R-:W-:Y:S05]  /*7af0*/  @P0 BRA `(.L_x_694) ;  /* 0x000003e000000947 */ /* 0x000fea0003800000 */
[C---:B--2-4-:R-:W-:Y:S01]  /*7b00*/  IADD3 R10, R18.reuse, 0x8, RZ ;  /* 0x00000008120a7810 */ /* 0x054fe20007ffe0ff */
[----:B------:R-:W-:Y:S01]  /*7b10*/  CS2R R50, SRZ ;  /* 0x0000000000327805 */ /* 0x000fe2000001ff00 */
[----:B------:R-:W-:-:S02]  /*7b20*/  IADD3 R11, R18, 0x10, RZ ;  /* 0x00000010120b7810 */ /* 0x000fc40007ffe0ff */
[----:B------:R-:W-:Y:S02]  /*7b30*/  ISETP.GE.AND P1, PT, R10, c[0x0][0x27c], PT ;  /* 0x00009f000a007a0c */ /* 0x000fe40003f26270 */
[----:B------:R-:W-:Y:S02]  /*7b40*/  ISETP.GE.AND P0, PT, R11, c[0x0][0x27c], PT ;  /* 0x00009f000b007a0c */ /* 0x000fe40003f06270 */
[----:B------:R-:W-:Y:S01]  /*7b50*/  ISETP.GE.AND P2, PT, R18, c[0x0][0x27c], PT ;  /* 0x00009f0012007a0c */ /* 0x000fe20003f46270 */
[----:B------:R-:W-:-:S08]  /*7b60*/  CS2R R30, SRZ ;  /* 0x00000000001e7805 */ /* 0x000fd0000001ff00 */
[----:B------:R-:W-:Y:S02]  /*7b70*/  @!P1 SHF.R.S32.HI R2, RZ, 0x1f, R10 ;  /* 0x0000001fff029819 */ /* 0x000fe4000001140a */
[----:B------:R-:W-:Y:S02]  /*7b80*/  @!P0 SHF.R.S32.HI R0, RZ, 0x1f, R11 ;  /* 0x0000001fff008819 */ /* 0x000fe4000001140b */
[----:B------:R-:W-:Y:S01]  /*7b90*/  @!P1 LEA.HI R10, R2, R10, RZ, 0x2 ;  /* 0x0000000a020a9211 */ /* 0x000fe200078f10ff */
[----:B------:R-:W-:Y:S01]  /*7ba0*/  @!P2 IMAD.WIDE R8, R18, 0x2, R6 ;  /* 0x000000021208a825 */ /* 0x000fe200078e0206 */
[----:B------:R-:W-:Y:S02]  /*7bb0*/  @!P0 LEA.HI R2, R0, R11, RZ, 0x2 ;  /* 0x0000000b00028211 */ /* 0x000fe400078f10ff */
[----:B------:R-:W-:Y:S01]  /*7bc0*/  @!P1 LOP3.LUT R0, R10, 0xfffffffc, RZ, 0xc0, !PT ;  /* 0xfffffffc0a009812 */ /* 0x000fe200078ec0ff */
[----:B------:R-:W-:Y:S01]  /*7bd0*/  @!P2 IMAD.WIDE R10, R18, 0x2, R4 ;  /* 0x00000002120aa825 */ /* 0x000fe200078e0204 */
[----:B------:R-:W-:Y:S01]  /*7be0*/  @!P0 LOP3.LUT R2, R2, 0xfffffffc, RZ, 0xc0, !PT ;  /* 0xfffffffc02028812 */ /* 0x000fe200078ec0ff */
[----:B------:R1:W5:Y:S01]  /*7bf0*/  @!P2 LD.E.64 R50, [R8.64] ;  /* 0x000000060832a980 */ /* 0x000362000c101b00 */
[----:B------:R-:W-:Y:S01]  /*7c00*/  CS2R R54, SRZ ;  /* 0x0000000000367805 */ /* 0x000fe2000001ff00 */
[----:B------:R-:W-:Y:S01]  /*7c10*/  CS2R R60, SRZ ;  /* 0x00000000003c7805 */ /* 0x000fe2000001ff00 */
[----:B------:R-:W-:Y:S01]  /*7c20*/  CS2R R52, SRZ ;  /* 0x0000000000347805 */ /* 0x000fe2000001ff00 */
[----:B------:R2:W5:Y:S01]  /*7c30*/  @!P2 LD.E.64 R30, [R10.64] ;  /* 0x000000060a1ea980 */ /* 0x000562000c101b00 */
[----:B------:R-:W-:Y:S01]  /*7c40*/  @!P1 IMAD.WIDE R12, R0, 0x2, R6 ;  /* 0x00000002000c9825 */ /* 0x000fe200078e0206 */
[----:B------:R-:W-:-:S04]  /*7c50*/  CS2R R58, SRZ ;  /* 0x00000000003a7805 */ /* 0x000fc8000001ff00 */
[----:B------:R3:W5:Y:S01]  /*7c60*/  @!P1 LD.E.64 R52, [R12.64] ;  /* 0x000000060c349980 */ /* 0x000762000c101b00 */
[----:B-1----:R-:W-:-:S04]  /*7c70*/  @!P1 IMAD.WIDE R8, R0, 0x2, R4 ;  /* 0x0000000200089825 */ /* 0x002fc800078e0204 */
[----:B--2---:R-:W-:Y:S01]  /*7c80*/  @!P0 IMAD.WIDE R10, R2, 0x2, R6 ;  /* 0x00000002020a8825 */ /* 0x004fe200078e0206 */
[----:B------:R1:W5:Y:S04]  /*7c90*/  @!P1 LD.E.64 R54, [R8.64] ;  /* 0x0000000608369980 */ /* 0x000368000c101b00 */
[----:B------:R2:W5:Y:S01]  /*7ca0*/  @!P0 LD.E.64 R60, [R10.64] ;  /* 0x000000060a3c8980 */ /* 0x000562000c101b00 */
[----:B---3--:R-:W-:Y:S01]  /*7cb0*/  IADD3 R12, R18, 0x28, RZ ;  /* 0x00000028120c7810 */ /* 0x008fe20007ffe0ff */
[----:B-1----:R-:W-:Y:S01]  /*7cc0*/  @!P0 IMAD.WIDE R8, R2, 0x2, R4 ;  /* 0x0000000202088825 */ /* 0x002fe200078e0204 */
[----:B--2---:R-:W-:-:S04]  /*7cd0*/  IADD3 R10, R18, 0x18, RZ ;  /* 0x00000018120a7810 */ /* 0x004fc80007ffe0ff */
[----:B------:R1:W5:Y:S01]  /*7ce0*/  @!P0 LD.E.64 R58, [R8.64] ;  /* 0x00000006083a8980 */ /* 0x000362000c101b00 */
[----:B------:R-:W-:Y:S02]  /*7cf0*/  IADD3 R11, R18, 0x20, RZ ;  /* 0x00000020120b7810 */ /* 0x000fe40007ffe0ff */
[----:B------:R-:W-:Y:S02]  /*7d00*/  ISETP.GE.AND P2, PT, R10, c[0x0][0x27c], PT ;  /* 0x00009f000a007a0c */ /* 0x000fe40003f46270 */
[----:B------:R-:W-:Y:S02]  /*7d10*/  ISETP.GE.AND P1, PT, R11, c[0x0][0x27c], PT ;  /* 0x00009f000b007a0c */ /* 0x000fe40003f26270 */
[----:B------:R-:W-:-:S11]  /*7d20*/  ISETP.GE.AND P0, PT, R12, c[0x0][0x27c], PT ;  /* 0x00009f000c007a0c */ /* 0x000fd60003f06270 */
[----:B------:R-:W-:Y:S02]  /*7d30*/  @!P1 SHF.R.S32.HI R2, RZ, 0x1f, R11 ;  /* 0x0000001fff029819 */ /* 0x000fe4000001140b */
[----:B------:R-:W-:Y:S02]  /*7d40*/  @!P0 SHF.R.S32.HI R0, RZ, 0x1f, R12 ;  /* 0x0000001fff008819 */ /* 0x000fe4000001140c */
[----:B-1----:R-:W-:Y:S02]  /*7d50*/  @!P2 SHF.R.S32.HI R8, RZ, 0x1f, R10 ;  /* 0x0000001fff08a819 */ /* 0x002fe4000001140a */
        /* <DEDUP_REMOVED lines=24> */
.L_x_694:
[----:B--2-4-:R-:W-:Y:S05]  /*7ee0*/  BSYNC B0 ;  /* 0x0000000000007941 */ /* 0x014fea0003800000 */
.L_x_693:
[----:B-----5:R-:W-:Y:S01]  /*7ef0*/  IMAD.MOV.U32 R0, RZ, RZ, R72 ;  /* 0x000000ffff007224 */ /* 0x020fe200078e0048 */
[----:B-1----:R-:W-:Y:S01]  /*7f00*/  LEA.HI R7, R56, R56, RZ, 0x1 ;  /* 0x0000003838077211 */ /* 0x002fe200078f08ff */
[----:B------:R-:W-:Y:S01]  /*7f10*/  IMAD.MOV.U32 R5, RZ, RZ, R73 ;  /* 0x000000ffff057224 */ /* 0x000fe200078e0049 */
[----:B------:R-:W-:-:S04]  /*7f20*/  DEPBAR.LE SB0, 0x1 ;  /* 0x000080400000791a */ /* 0x000fc80000000000 */
[----:B------:R-:W-:Y:S01]  /*7f30*/  PRMT R96, R5, 0x5410, R0 ;  /* 0x0000541005607816 */ /* 0x000fe20000000000 */
        /* <DEDUP_REMOVED lines=10> */
[----:B------:R-:W-:Y:S01]  /*7fe0*/  IMAD.MOV.U32 R2, RZ, RZ, R61 ;  /* 0x000000ffff027224 */ /* 0x000fe200078e003d */
[----:B------:R-:W-:Y:S01]  /*7ff0*/  PRMT R92, R5, 0x7610, R92 ;  /* 0x00007610055c7816 */ /* 0x000fe2000000005c */
[----:B------:R-:W-:Y:S01]  /*8000*/  IMAD.MOV.U32 R0, RZ, RZ, R53 ;  /* 0x000000ffff007224 */ /* 0x000fe200078e0035 */
[----:B------:R-:W-:-:S02]  /*8010*/  SHF.R.S32.HI R5, RZ, 0x1f, R84 ;  /* 0x0000001fff057819 */ /* 0x000fc40000011454 */
[----:B------:R-:W-:Y:S01]  /*8020*/  PRMT R89, R2, 0x5410, R4 ;  /* 0x0000541002597816 */ /* 0x000fe20000000004 */
[----:B------:R-:W-:Y:S01]  /*8030*/  IMAD.MOV.U32 R4, RZ, RZ, R50 ;  /* 0x000000ffff047224 */ /* 0x000fe200078e0032 */
[----:B------:R-:W-:Y:S01]  /*8040*/  PRMT R87, R0, 0x7610, R87 ;  /* 0x0000761000577816 */ /* 0x000fe20000000057 */
[----:B------:R-:W-:Y:S01]  /*8050*/  IMAD.MOV.U32 R2, RZ, RZ, R51 ;  /* 0x000000ffff027224 */ /* 0x000fe200078e0033 */
[----:B------:R-:W-:Y:S01]  /*8060*/  LEA.HI R0, R5, R84, RZ, 0x2 ;  /* 0x0000005405007211 */ /* 0x000fe200078f10ff */
[----:B------:R-:W-:-:S03]  /*8070*/  IMAD.MOV.U32 R5, RZ, RZ, R70 ;  /* 0x000000ffff057224 */ /* 0x000fc600078e0046 */
[----:B------:R-:W-:Y:S01]  /*8080*/  PRMT R82, R2, 0x5410, R4 ;  /* 0x0000541002527816 */ /* 0x000fe20000000004 */
[----:B------:R-:W-:Y:S01]  /*8090*/  IMAD.MOV.U32 R2, RZ, RZ, R71 ;  /* 0x000000ffff027224 */ /* 0x000fe200078e0047 */
[----:B------:R-:W-:Y:S01]  /*80a0*/  LOP3.LUT R4, R0, 0xfffffffc, RZ, 0xc0, !PT ;  /* 0xfffffffc00047812 */ /* 0x000fe200078ec0ff */
[----:B------:R-:W-:-:S03]  /*80b0*/  IMAD.MOV.U32 R0, RZ, RZ, R68 ;  /* 0x000000ffff007224 */ /* 0x000fc600078e0044 */
[----:B------:R-:W-:Y:S01]  /*80c0*/  PRMT R95, R2, 0x5410, R5 ;  /* 0x00005410025f7816 */ /* 0x000fe20000000005 */
[----:B------:R-:W-:Y:S01]  /*80d0*/  IMAD.IADD R6, R84, 0x1, -R4 ;  /* 0x0000000154067824 */ /* 0x000fe200078e0a04 */
[----:B------:R-:W-:Y:S01]  /*80e0*/  PRMT R93, R93, 0x5410, R0 ;  /* 0x000054105d5d7816 */ /* 0x000fe20000000000 */
[----:B------:R-:W-:Y:S02]  /*80f0*/  IMAD.MOV.U32 R0, RZ, RZ, R69 ;  /* 0x000000ffff007224 */ /* 0x000fe400078e0045 */
[----:B------:R-:W-:Y:S01]  /*8100*/  IMAD.SHL.U32 R2, R6, 0x40, RZ ;  /* 0x0000004006027824 */ /* 0x000fe200078e00ff */
[----:B------:R-:W-:Y:S01]  /*8110*/  BAR.SYNC.DEFER_BLOCKING 0x0 ;  /* 0x0000000000007b1d */ /* 0x000fe20000010000 */
[----:B------:R-:W-:Y:S01]  /*8120*/  IMAD.MOV.U32 R5, RZ, RZ, R62 ;  /* 0x000000ffff057224 */ /* 0x000fe200078e003e */
[----:B------:R-:W-:Y:S01]  /*8130*/  PRMT R93, R0, 0x7610, R93 ;  /* 0x00007610005d7816 */ /* 0x000fe2000000005d */
[----:B------:R-:W-:Y:S01]  /*8140*/  IMAD.MOV.U32 R4, RZ, RZ, R63 ;  /* 0x000000ffff047224 */ /* 0x000fe200078e003f */
[----:B------:R-:W-:Y:S01]  /*8150*/  LOP3.LUT R0, R2, 0xc0, RZ, 0xc0, !PT ;  /* 0x000000c002007812 */ /* 0x000fe200078ec0ff */
[----:B------:R-:W-:Y:S01]  /*8160*/  IMAD.MOV.U32 R2, RZ, RZ, R58 ;  /* 0x000000ffff027224 */ /* 0x000fe200078e003a */
[----:B------:R-:W-:Y:S01]  /*8170*/  LOP3.LUT P1, RZ, R6, 0x2, RZ, 0xc0, !PT ;  /* 0x0000000206ff7812 */ /* 0x000fe2000782c0ff */
[----:B------:R-:W-:Y:S01]  /*8180*/  IMAD.MOV.U32 R6, RZ, RZ, R55 ;  /* 0x000000ffff067224 */ /* 0x000fe200078e0037 */
[----:B------:R-:W-:-:S02]  /*8190*/  PRMT R90, R4, 0x5410, R5 ;  /* 0x00005410045a7816 */ /* 0x000fc40000000005 */
[----:B------:R-:W-:Y:S01]  /*81a0*/  PRMT R88, R88, 0x5410, R2 ;  /* 0x0000541058587816 */ /* 0x000fe20000000002 */
[----:B------:R-:W-:Y:S01]  /*81b0*/  IMAD.MOV.U32 R2, RZ, RZ, R59 ;  /* 0x000000ffff027224 */ /* 0x000fe200078e003b */
[----:B------:R-:W-:Y:S02]  /*81c0*/  LOP3.LUT R4, R0, 0x8, R57, 0xf8, !PT ;  /* 0x0000000800047812 */ /* 0x000fe400078ef839 */
[----:B------:R-:W-:Y:S02]  /*81d0*/  SHF.R.U32.HI R0, RZ, 0x3, R0 ;  /* 0x00000003ff007819 */ /* 0x000fe40000011600 */
[----:B------:R-:W-:Y:S01]  /*81e0*/  PRMT R88, R2, 0x7610, R88 ;  /* 0x0000761002587816 */ /* 0x000fe20000000058 */
[----:B------:R-:W-:Y:S01]  /*81f0*/  IMAD.IADD R2, R44, 0x1, -R161 ;  /* 0x000000012c027824 */ /* 0x000fe200078e0aa1 */
[----:B------:R-:W-:Y:S01]  /*8200*/  LOP3.LUT R5, R4, R0, RZ, 0x3c, !PT ;  /* 0x0000000004057212 */ /* 0x000fe200078e3cff */
[----:B------:R-:W-:Y:S01]  /*8210*/  IMAD.MOV.U32 R4, RZ, RZ, R54 ;  /* 0x000000ffff047224 */ /* 0x000fe200078e0036 */
[----:B------:R-:W-:-:S02]  /*8220*/  LOP3.LUT R0, R7, 0x7fffffe, RZ, 0xc0, !PT ;  /* 0x07fffffe07007812 */ /* 0x000fc400078ec0ff */
[----:B------:R-:W-:Y:S02]  /*8230*/  IMNMX R44, R2, 0x80, PT ;  /* 0x00000080022c7817 */ /* 0x000fe40003800200 */
[----:B------:R-:W-:Y:S01]  /*8240*/  PRMT R85, R85, 0x5410, R4 ;  /* 0x0000541055557816 */ /* 0x000fe20000000004 */
[C---:B------:R-:W-:Y:S01]  /*8250*/  IMAD.IADD R0, R56.reuse, 0x1, -R0 ;  /* 0x0000000138007824 */ /* 0x040fe200078e0a00 */
[----:B------:R-:W-:Y:S01]  /*8260*/  ISETP.GE.AND P0, PT, R56, R44, PT ;  /* 0x0000002c3800720c */ /* 0x000fe20003f06270 */
[----:B------:R-:W-:Y:S01]  /*8270*/  IMAD.MOV.U32 R4, RZ, RZ, R31 ;  /* 0x000000ffff047224 */ /* 0x000fe200078e001f */
[----:B------:R-:W-:Y:S01]  /*8280*/  PRMT R83, R6, 0x7610, R83 ;  /* 0x0000761006537816 */ /* 0x000fe20000000053 */
[----:B------:R-:W-:-:S04]  /*8290*/  IMAD R0, R91, 0x8, R0 ;  /* 0x000000085b007824 */ /* 0x000fc800078e0200 */
[----:B------:R-:W-:Y:S02]  /*82a0*/  IMAD.U32 R0, R0, 0x20, R5 ;  /* 0x0000002000007824 */ /* 0x000fe400078e0005 */
[----:B------:R-:W-:-:S03]  /*82b0*/  IMAD.MOV.U32 R5, RZ, RZ, R30 ;  /* 0x000000ffff057224 */ /* 0x000fc600078e001e */
[C---:B------:R-:W-:Y:S02]  /*82c0*/  IADD3 R2, R0.reuse, 0x10, RZ ;  /* 0x0000001000027810 */ /* 0x040fe40007ffe0ff */
[----:B------:R-:W-:Y:S02]  /*82d0*/  @P1 IADD3 R2, R0, -0x10, RZ ;  /* 0xfffffff000021810 */ /* 0x000fe40007ffe0ff */
[----:B------:R-:W-:Y:S02]  /*82e0*/  PRMT R57, R4, 0x5410, R5 ;  /* 0x0000541004397816 */ /* 0x000fe40000000005 */
[----:B------:R-:W-:Y:S02]  /*82f0*/  LEA R24, R0, 0x6100, 0x1 ;  /* 0x0000610000187811 */ /* 0x000fe400078e08ff */
[----:B------:R-:W-:Y:S01]  /*8300*/  LEA R25, R2, 0x6100, 0x1 ;  /* 0x0000610002197811 */ /* 0x000fe200078e08ff */
[----:B------:R-:W-:Y:S05]  /*8310*/  @P0 BRA `(.L_x_696) ;  /* 0x000012f000000947 */ /* 0x000fea0003800000 */
[----:B------:R-:W-:Y:S01]  /*8320*/  ISETP.GE.AND P0, PT, R18, c[0x0][0x27c], PT ;  /* 0x00009f0012007a0c */ /* 0x000fe20003f06270 */
[----:B------:R-:W-:-:S12]  /*8330*/  BSSY B0, `(.L_x_697) ;  /* 0x0000030000007945 */ /* 0x000fd80003800000 */
[----:B------:R-:W-:Y:S05]  /*8340*/  @P0 BRA `(.L_x_698) ;  /* 0x000002e000000947 */ /* 0x000fea0003800000 */
[----:B------:R-:W1:Y:S01]  /*8350*/  LDS.128 R4, [R24] ;  /* 0x0000000018047984 */ /* 0x000e620000000c00 */
[----:B------:R-:W-:Y:S02]  /*8360*/  SHF.R.U64 R0, R22, 0x10, R23 ;  /* 0x0000001016007819 */ /* 0x000fe40000001217 */
[----:B------:R-:W-:Y:S02]  /*8370*/  SHF.R.U32.HI R9, RZ, 0x10, R21 ;  /* 0x00000010ff097819 */ /* 0x000fe40000011615 */
[----:B------:R-:W-:Y:S02]  /*8380*/  SHF.R.U32.HI R2, RZ, 0x10, R23 ;  /* 0x00000010ff027819 */ /* 0x000fe40000011617 */
[----:B------:R-:W-:Y:S02]  /*8390*/  SHF.R.U64 R8, R20, 0x10, R21 ;  /* 0x0000001014087819 */ /* 0x000fe40000001215 */
[----:B------:R-:W-:Y:S02]  /*83a0*/  PRMT R12, R45, 0x5432, R0 ;  /* 0x000054322d0c7816 */ /* 0x000fe40000000000 */
[----:B------:R-:W-:-:S02]  /*83b0*/  PRMT R0, R19, 0x5410, R9 ;  /* 0x0000541013007816 */ /* 0x000fc40000000009 */
[----:B------:R-:W-:Y:S02]  /*83c0*/  PRMT R2, R45, 0x5410, R2 ;  /* 0x000054102d027816 */ /* 0x000fe40000000002 */
[----:B------:R-:W-:Y:S01]  /*83d0*/  PRMT R11, R19, 0x5432, R8 ;  /* 0x00005432130b7816 */ /* 0x000fe20000000008 */
[C---:B------:R-:W-:Y:S01]  /*83e0*/  IMAD.U32 R15, R0.reuse, 0x10000, RZ ;  /* 0x00010000000f7824 */ /* 0x040fe200078e00ff */
[----:B------:R-:W-:Y:S01]  /*83f0*/  LOP3.LUT R19, R0, 0xffff0000, RZ, 0xc0, !PT ;  /* 0xffff000000137812 */ /* 0x000fe200078ec0ff */
[C---:B------:R-:W-:Y:S01]  /*8400*/  IMAD.U32 R16, R2.reuse, 0x10000, RZ ;  /* 0x0001000002107824 */ /* 0x040fe200078e00ff */
[----:B------:R-:W-:Y:S02]  /*8410*/  LOP3.LUT R17, R2, 0xffff0000, RZ, 0xc0, !PT ;  /* 0xffff000002117812 */ /* 0x000fe400078ec0ff */
[C---:B-1----:R-:W-:Y:S01]  /*8420*/  LOP3.LUT R8, R6.reuse, 0xffff0000, RZ, 0xc0, !PT ;  /* 0xffff000006087812 */ /* 0x042fe200078ec0ff */
[----:B------:R-:W-:Y:S01]  /*8430*/  IMAD.U32 R9, R6, 0x10000, RZ ;  /* 0x0001000006097824 */ /* 0x000fe200078e00ff */
        /* <DEDUP_REMOVED lines=8> */
[----:B------:R-:W-:Y:S01]  /*84c0*/  SHF.L.U32 R14, R5, 0x10, RZ ;  /* 0x00000010050e7819 */ /* 0x000fe200000006ff */
[----:B------:R-:W-:-:S02]  /*84d0*/  FMUL.FTZ R2, R6, R19 ;  /* 0x0000001306027220 */ /* 0x000fc40000410000 */
[----:B------:R-:W-:Y:S02]  /*84e0*/  FMUL.FTZ R0, R6, R17 ;  /* 0x0000001106007220 */ /* 0x000fe40000410000 */
[----:B------:R-:W-:Y:S01]  /*84f0*/  FFMA.FTZ R15, R9, R15, R8 ;  /* 0x0000000f090f7223 */ /* 0x000fe20000010008 */
[----:B------:R-:W-:Y:S01]  /*8500*/  SHF.L.U32 R8, R12, 0x10, RZ ;  /* 0x000000100c087819 */ /* 0x000fe200000006ff */
[C---:B------:R-:W-:Y:S01]  /*8510*/  IMAD.U32 R6, R11.reuse, 0x10000, RZ ;  /* 0x000100000b067824 */ /* 0x040fe200078e00ff */
[----:B------:R-:W-:Y:S01]  /*8520*/  LOP3.LUT R11, R11, 0xffff0000, RZ, 0xc0, !PT ;  /* 0xffff00000b0b7812 */ /* 0x000fe200078ec0ff */
[----:B------:R-:W-:Y:S01]  /*8530*/  FFMA.FTZ R9, R10, R17, -R2 ;  /* 0x000000110a097223 */ /* 0x000fe20000010802 */
[----:B------:R-:W-:Y:S01]  /*8540*/  LOP3.LUT R12, R12, 0xffff0000, RZ, 0xc0, !PT ;  /* 0xffff00000c0c7812 */ /* 0x000fe200078ec0ff */
[----:B------:R-:W-:Y:S02]  /*8550*/  FFMA.FTZ R10, R10, R19, R0 ;  /* 0x000000130a0a7223 */ /* 0x000fe40000010000 */
[----:B------:R-:W-:-:S02]  /*8560*/  FMUL.FTZ R5, R7, R6 ;  /* 0x0000000607057220 */ /* 0x000fc40000410000 */
[----:B------:R-:W-:Y:S02]  /*8570*/  FMUL.FTZ R0, R4, R11 ;  /* 0x0000000b04007220 */ /* 0x000fe40000410000 */
[----:B------:R-:W-:Y:S01]  /*8580*/  FMUL.FTZ R2, R7, R8 ;  /* 0x0000000807027220 */ /* 0x000fe20000410000 */
[----:B------:R-:W-:Y:S01]  /*8590*/  F2FP.BF16.PACK_AB R7, R10, R9 ;  /* 0x000000090a07723e */ /* 0x000fe200000010ff */
[----:B------:R-:W-:Y:S02]  /*85a0*/  FMUL.FTZ R4, R4, R12 ;  /* 0x0000000c04047220 */ /* 0x000fe40000410000 */
[C---:B------:R-:W-:Y:S02]  /*85b0*/  FFMA.FTZ R8, R13.reuse, R8, -R5 ;  /* 0x000000080d087223 */ /* 0x040fe40000010805 */
[----:B------:R-:W-:Y:S01]  /*85c0*/  FFMA.FTZ R2, R13, R6, R2 ;  /* 0x000000060d027223 */ /* 0x000fe20000010002 */
[----:B------:R-:W-:Y:S01]  /*85d0*/  F2FP.BF16.PACK_AB R6, R15, R16 ;  /* 0x000000100f06723e */ /* 0x000fe200000010ff */
[----:B------:R-:W-:-:S02]  /*85e0*/  FFMA.FTZ R0, R14, R12, -R0 ;  /* 0x0000000c0e007223 */ /* 0x000fc40000010800 */
[----:B------:R-:W-:Y:S01]  /*85f0*/  FFMA.FTZ R5, R14, R11, R4 ;  /* 0x0000000b0e057223 */ /* 0x000fe20000010004 */
[----:B------:R-:W-:-:S04]  /*8600*/  F2FP.BF16.PACK_AB R4, R2, R8 ;  /* 0x000000080204723e */ /* 0x000fc800000010ff */
[----:B------:R-:W-:-:S05]  /*8610*/  F2FP.BF16.PACK_AB R5, R5, R0 ;  /* 0x000000000505723e */ /* 0x000fca00000010ff */
[----:B------:R1:W-:Y:S02]  /*8620*/  STS.128 [R24], R4 ;  /* 0x0000000418007388 */ /* 0x0003e40000000c00 */
.L_x_698:
[----:B------:R-:W-:Y:S05]  /*8630*/  BSYNC B0 ;  /* 0x0000000000007941 */ /* 0x000fea0003800000 */
.L_x_697:
[----:B------:R-:W-:Y:S01]  /*8640*/  IADD3 R0, R18, 0x8, RZ ;  /* 0x0000000812007810 */ /* 0x000fe20007ffe0ff */
[----:B------:R-:W-:Y:S03]  /*8650*/  BSSY B0, `(.L_x_699) ;  /* 0x0000031000007945 */ /* 0x000fe60003800000 */
[----:B------:R-:W-:-:S13]  /*8660*/  ISETP.GE.AND P0, PT, R0, c[0x0][0x27c], PT ;  /* 0x00009f0000007a0c */ /* 0x000fda0003f06270 */
[----:B------:R-:W-:Y:S05]  /*8670*/  @P0 BRA `(.L_x_700) ;  /* 0x000002e000000947 */ /* 0x000fea0003800000 */
[----:B-1----:R-:W1:Y:S01]  /*8680*/  LDS.128 R4, [R25] ;  /* 0x0000000019047984 */ /* 0x002e620000000c00 */
        /* <DEDUP_REMOVED lines=45> */
.L_x_700:
[----:B------:R-:W-:Y:S05]  /*8960*/  BSYNC B0 ;  /* 0x0000000000007941 */ /* 0x000fea0003800000 */
.L_x_699:
[----:B------:R-:W-:Y:S01]  /*8970*/  IADD3 R0, R18, 0x10, RZ ;  /* 0x0000001012007810 */ /* 0x000fe20007ffe0ff */
[----:B------:R-:W-:Y:S03]  /*8980*/  BSSY B0, `(.L_x_701) ;  /* 0x0000031000007945 */ /* 0x000fe60003800000 */
[----:B------:R-:W-:-:S13]  /*8990*/  ISETP.GE.AND P0, PT, R0, c[0x0][0x27c], PT ;  /* 0x00009f0000007a0c */ /* 0x000fda0003f06270 */
[----:B------:R-:W-:Y:S05]  /*89a0*/  @P0 BRA `(.L_x_702) ;  /* 0x000002e000000947 */ /* 0x000fea0003800000 */
[----:B-1----:R-:W1:Y:S01]  /*89b0*/  LDS.128 R4, [R24+0x2000] ;  /* 0x0020000018047984 */ /* 0x002e620000000c00 */
        /* <DEDUP_REMOVED lines=44> */
[----:B------:R1:W-:Y:S02]  /*8c80*/  STS.128 [R24+0x2000], R4 ;  /* 0x0020000418007388 */ /* 0x0003e40000000c00 */
.L_x_702:
[----:B------:R-:W-:Y:S05]  /*8c90*/  BSYNC B0 ;  /* 0x0000000000007941 */ /* 0x000fea0003800000 */
.L_x_701:
        /* <DEDUP_REMOVED lines=50> */
.L_x_704:
[----:B------:R-:W-:Y:S05]  /*8fc0*/  BSYNC B0 ;  /* 0x0000000000007941 */ /* 0x000fea0003800000 */
.L_x_703:
        /* <DEDUP_REMOVED lines=50> */
.L_x_706:
[----:B------:R-:W-:Y:S05]  /*92f0*/  BSYNC B0 ;  /* 0x0000000000007941 */ /* 0x000fea0003800000 */
.L_x_705:
[----:B------:R-:W-:-:S04]  /*9300*/  IADD3 R0, R18, 0x28, RZ ;  /* 0x0000002812007810 */ /* 0x000fc80007ffe0ff */
        /* <DEDUP_REMOVED lines=48> */
.L_x_696:
[----:B------:R-:W-:Y:S05]  /*9610*/  BSYNC B1 ;  /* 0x0000000000017941 */ /* 0x000fea0003800000 */
.L_x_695:
        /* <DEDUP_REMOVED lines=52> */
.L_x_709:
[----:B------:R-:W-:Y:S05]  /*9960*/  BSYNC B0 ;  /* 0x0000000000007941 */ /* 0x000fea0003800000 */
.L_x_708:
        /* <DEDUP_REMOVED lines=50> */
.L_x_711:
[----:B------:R-:W-:Y:S05]  /*9c90*/  BSYNC B0 ;  /* 0x0000000000007941 */ /* 0x000fea0003800000 */
.L_x_710:
        /* <DEDUP_REMOVED lines=50> */
.L_x_713:
[----:B------:R-:W-:Y:S05]  /*9fc0*/  BSYNC B0 ;  /* 0x0000000000007941 */ /* 0x000fea0003800000 */
.L_x_712:
        /* <DEDUP_REMOVED lines=50> */
.L_x_715:
[----:B------:R-:W-:Y:S05]  /*a2f0*/  BSYNC B0 ;  /* 0x0000000000007941 */ /* 0x000fea0003800000 */
.L_x_714:
        /* <DEDUP_REMOVED lines=50> */
.L_x_717:
[----:B------:R-:W-:Y:S05]  /*a620*/  BSYNC B0 ;  /* 0x0000000000007941 */ /* 0x000fea0003800000 */
.L_x_716:
        /* <DEDUP_REMOVED lines=50> */
.L_x_690:
        /* <DEDUP_REMOVED lines=26> */
[----:B---3--:R-:W-:Y:S01]  /*aaf0*/  CS2R R16, SRZ ;  /* 0x0000000000107805 */ /* 0x008fe2000001ff00 */
[----:B------:R-:W-:-:S02]  /*ab00*/  IADD3 R2, R7, R2, RZ ;  /* 0x0000000207027210 */ /* 0x000fc40007ffe0ff */
[----:B------:R-:W-:Y:S02]  /*ab10*/  IADD3 R0, R5, R0, RZ ;  /* 0x0000000005007210 */ /* 0x000fe40007ffe0ff */
[----:B------:R-:W-:Y:S02]  /*ab20*/  LEA.HI.X R15, R6, c[0x0][0x274], R2, 0x1, P1 ;  /* 0x00009d00060f7a11 */ /* 0x000fe400008f0c02 */
[----:B------:R-:W-:Y:S01]  /*ab30*/  LEA.HI.X R14, R4, c[0x0][0x28c], R0, 0x1, P0 ;  /* 0x0000a300040e7a11 */ /* 0x000fe200000f0c00 */
[----:B------:R1:W2:Y:S01]  /*ab40*/  SHFL.IDX PT, R6, R26, RZ, 0x1e1f ;  /* 0x001e1fff1a067589 */ /* 0x0002a200000e0000 */
[----:B------:R-:W-:-:S03]  /*ab50*/  ISETP.GE.AND P0, PT, R24, R44, PT ;  /* 0x0000002c1800720c */ /* 0x000fc60003f06270 */
[----:B------:R1:W3:Y:S04]  /*ab60*/  SHFL.IDX PT, R4, R25, RZ, 0x1e1f ;  /* 0x001e1fff19047589 */ /* 0x0002e800000e0000 */
[----:B------:R1:W4:Y:S04]  /*ab70*/  SHFL.IDX PT, R5, R15, RZ, 0x1e1f ;  /* 0x001e1fff0f057589 */ /* 0x00032800000e0000 */
[----:B------:R1:W1:Y:S02]  /*ab80*/  SHFL.IDX PT, R7, R14, RZ, 0x1e1f ;  /* 0x001e1fff0e077589 */ /* 0x00026400000e0000 */
[----:B------:R-:W-:Y:S05]  /*ab90*/  @P0 BRA `(.L_x_719) ;  /* 0x0000023000000947 */ /* 0x000fea0003800000 */
[C---:B------:R-:W-:Y:S01]  /*aba0*/  IADD3 R10, R57.reuse, 0x10, RZ ;  /* 0x00000010390a7810 */ /* 0x040fe20007ffe0ff */
[----:B------:R-:W-:Y:S01]  /*abb0*/  CS2R R22, SRZ ;  /* 0x0000000000167805 */ /* 0x000fe2000001ff00 */
[----:B------:R-:W-:Y:S01]  /*abc0*/  IADD3 R11, R57, 0x20, RZ ;  /* 0x00000020390b7810 */ /* 0x000fe20007ffe0ff */
[----:B------:R-:W-:Y:S01]  /*abd0*/  CS2R R20, SRZ ;  /* 0x0000000000147805 */ /* 0x000fe2000001ff00 */
[----:B------:R-:W-:-:S02]  /*abe0*/  ISETP.GE.AND P1, PT, R10, c[0x0][0x27c], PT ;  /* 0x00009f000a007a0c */ /* 0x000fc40003f26270 */
        /* <DEDUP_REMOVED lines=9> */
[----:B------:R3:W5:Y:S01]  /*ac80*/  @!P2 LD.E.128 R20, [R8.64] ;  /* 0x000000060814a980 */ /* 0x000762000c101d00 */
[----:B------:R-:W-:Y:S01]  /*ac90*/  CS2R R18, SRZ ;  /* 0x0000000000127805 */ /* 0x000fe2000001ff00 */
[--C-:B------:R-:W-:Y:S01]  /*aca0*/  @!P1 IMAD.WIDE R12, R2, 0x2, R4.reuse ;  /* 0x00000002020c9825 */ /* 0x100fe200078e0204 */
[----:B------:R-:W-:Y:S01]  /*acb0*/  CS2R R16, SRZ ;  /* 0x0000000000107805 */ /* 0x000fe2000001ff00 */
[----:B------:R-:W-:Y:S01]  /*acc0*/  CS2R R38, SRZ ;  /* 0x0000000000267805 */ /* 0x000fe2000001ff00 */
[----:B------:R-:W-:Y:S01]  /*acd0*/  CS2R R36, SRZ ;  /* 0x0000000000247805 */ /* 0x000fe2000001ff00 */
[C---:B------:R-:W-:Y:S01]  /*ace0*/  @!P0 IMAD.WIDE R10, R0.reuse, 0x2, R4 ;  /* 0x00000002000a8825 */ /* 0x040fe200078e0204 */
[----:B------:R-:W-:Y:S01]  /*acf0*/  CS2R R42, SRZ ;  /* 0x00000000002a7805 */ /* 0x000fe2000001ff00 */
[----:B------:R-:W-:Y:S01]  /*ad00*/  CS2R R40, SRZ ;  /* 0x0000000000287805 */ /* 0x000fe2000001ff00 */
[----:B------:R-:W-:Y:S01]  /*ad10*/  CS2R R50, SRZ ;  /* 0x0000000000327805 */ /* 0x000fe2000001ff00 */
[--C-:B-12---:R-:W-:Y:S01]  /*ad20*/  @!P0 IMAD.WIDE R4, R0, 0x2, R6.reuse ;  /* 0x0000000200048825 */ /* 0x106fe200078e0206 */
[----:B------:R-:W-:Y:S01]  /*ad30*/  CS2R R48, SRZ ;  /* 0x0000000000307805 */ /* 0x000fe2000001ff00 */
[----:B------:R-:W-:Y:S01]  /*ad40*/  CS2R R54, SRZ ;  /* 0x0000000000367805 */ /* 0x000fe2000001ff00 */
[----:B------:R-:W-:Y:S01]  /*ad50*/  CS2R R52, SRZ ;  /* 0x0000000000347805 */ /* 0x000fe2000001ff00 */
[----:B------:R1:W5:Y:S04]  /*ad60*/  @!P1 LD.E.128 R36, [R12.64] ;  /* 0x000000060c249980 */ /* 0x000368000c101d00 */
[----:B------:R1:W5:Y:S04]  /*ad70*/  @!P0 LD.E.128 R48, [R10.64] ;  /* 0x000000060a308980 */ /* 0x000368000c101d00 */
[----:B------:R1:W5:Y:S01]  /*ad80*/  @!P0 LD.E.128 R52, [R4.64] ;  /* 0x0000000604348980 */ /* 0x000362000c101d00 */
[----:B---3--:R-:W-:-:S04]  /*ad90*/  @!P1 IMAD.WIDE R8, R2, 0x2, R6 ;  /* 0x0000000202089825 */ /* 0x008fc800078e0206 */
[----:B------:R-:W-:Y:S01]  /*ada0*/  @!P2 IMAD.WIDE R6, R57, 0x2, R6 ;  /* 0x000000023906a825 */ /* 0x000fe200078e0206 */
[----:B------:R1:W5:Y:S04]  /*adb0*/  @!P1 LD.E.128 R40, [R8.64] ;  /* 0x0000000608289980 */ /* 0x000368000c101d00 */
[----:B------:R1:W5:Y:S02]  /*adc0*/  @!P2 LD.E.128 R16, [R6.64] ;  /* 0x000000060610a980 */ /* 0x000364000c101d00 */
.L_x_719:
[----:B------:R-:W-:Y:S05]  /*add0*/  BSYNC B0 ;  /* 0x0000000000007941 */ /* 0x000fea0003800000 */
.L_x_718:
[----:B------:R-:W-:Y:S01]  /*ade0*/  IADD3 R2, R24, 0x40, RZ ;  /* 0x0000004018027810 */ /* 0x000fe20007ffe0ff */
[----:B-----5:R-:W-:Y:S01]  /*adf0*/  IMAD.MOV.U32 R0, RZ, RZ, R50 ;  /* 0x000000ffff007224 */ /* 0x020fe200078e0032 */
[----:B-1----:R-:W1:Y:S01]  /*ae00*/  SHFL.IDX PT, R7, R14, 0x1, 0x1e1f ;  /* 0x003e1f000e077f89 */ /* 0x002e6200000e0000 */
[----:B----4-:R-:W-:Y:S01]  /*ae10*/  IMAD.MOV.U32 R5, RZ, RZ, R51 ;  /* 0x000000ffff057224 */ /* 0x010fe200078e0033 */
[----:B------:R-:W-:Y:S01]  /*ae20*/  ISETP.GE.AND P0, PT, R2, R44, PT ;  /* 0x0000002c0200720c */ /* 0x000fe20003f06270 */
[----:B---3--:R-:W-:Y:S01]  /*ae30*/  IMAD.MOV.U32 R4, RZ, RZ, R48 ;  /* 0x000000ffff047224 */ /* 0x008fe200078e0030 */
        /* <DEDUP_REMOVED lines=37> */
[----:B------:R-:W-:Y:S01]  /*b090*/  CS2R R66, SRZ ;  /* 0x0000000000427805 */ /* 0x000fe2000001ff00 */
[----:B------:R-:W-:Y:S01]  /*b0a0*/  PRMT R58, R0, 0x5410, R2 ;  /* 0x00005410003a7816 */ /* 0x000fe20000000002 */
[----:B------:R-:W-:Y:S01]  /*b0b0*/  IMAD.MOV.U32 R2, RZ, RZ, R16 ;  /* 0x000000ffff027224 */ /* 0x000fe200078e0010 */
[----:B------:R-:W-:Y:S01]  /*b0c0*/  MOV R8, R19 ;  /* 0x0000001300087202 */ /* 0x000fe20000000f00 */
[----:B------:R-:W-:Y:S01]  /*b0d0*/  IMAD.MOV.U32 R0, RZ, RZ, R17 ;  /* 0x000000ffff007224 */ /* 0x000fe200078e0011 */
[----:B------:R4:W1:Y:S01]  /*b0e0*/  SHFL.IDX PT, R4, R25, 0x1, 0x1e1f ;  /* 0x003e1f0019047f89 */ /* 0x00086200000e0000 */
[----:B------:R-:W-:Y:S01]  /*b0f0*/  CS2R R64, SRZ ;  /* 0x0000000000407805 */ /* 0x000fe2000001ff00 */
[----:B------:R-:W-:Y:S01]  /*b100*/  CS2R R78, SRZ ;  /* 0x00000000004e7805 */ /* 0x000fe2000001ff00 */
[----:B------:R-:W-:Y:S01]  /*b110*/  CS2R R76, SRZ ;  /* 0x00000000004c7805 */ /* 0x000fe2000001ff00 */
[----:B------:R-:W-:Y:S01]  /*b120*/  PRMT R24, R0, 0x5410, R2 ;  /* 0x0000541000187816 */ /* 0x000fe20000000002 */
[----:B------:R-:W-:Y:S01]  /*b130*/  CS2R R74, SRZ ;  /* 0x00000000004a7805 */ /* 0x000fe2000001ff00 */
[----:B------:R-:W-:Y:S01]  /*b140*/  CS2R R72, SRZ ;  /* 0x0000000000487805 */ /* 0x000fe2000001ff00 */
[----:B------:R-:W-:Y:S01]  /*b150*/  CS2R R62, SRZ ;  /* 0x00000000003e7805 */ /* 0x000fe2000001ff00 */
[----:B------:R-:W-:Y:S01]  /*b160*/  CS2R R60, SRZ ;  /* 0x00000000003c7805 */ /* 0x000fe2000001ff00 */
[----:B----4-:R-:W-:Y:S01]  /*b170*/  PRMT R25, R8, 0x5410, R9 ;  /* 0x0000541008197816 */ /* 0x010fe20000000009 */
[----:B------:R-:W-:Y:S05]  /*b180*/  @P0 BRA `(.L_x_721) ;  /* 0x0000023000000947 */ /* 0x000fea0003800000 */
[C---:B-123--:R-:W-:Y:S01]  /*b190*/  IADD3 R10, R57.reuse, 0x10, RZ ;  /* 0x00000010390a7810 */ /* 0x04efe20007ffe0ff */
        /* <DEDUP_REMOVED lines=23> */
[--C-:B------:R-:W-:Y:S01]  /*b310*/  @!P0 IMAD.WIDE R4, R0, 0x2, R6.reuse ;  /* 0x0000000200048825 */ /* 0x100fe200078e0206 */
[----:B------:R-:W-:Y:S01]  /*b320*/  CS2R R80, SRZ ;  /* 0x0000000000507805 */ /* 0x000fe2000001ff00 */
[----:B------:R-:W-:Y:S01]  /*b330*/  CS2R R78, SRZ ;  /* 0x00000000004e7805 */ /* 0x000fe2000001ff00 */
[----:B------:R-:W-:Y:S01]  /*b340*/  CS2R R76, SRZ ;  /* 0x00000000004c7805 */ /* 0x000fe2000001ff00 */
[----:B------:R2:W5:Y:S04]  /*b350*/  @!P1 LD.E.128 R68, [R12.64] ;  /* 0x000000060c449980 */ /* 0x000568000c101d00 */
[----:B------:R2:W5:Y:S04]  /*b360*/  @!P0 LD.E.128 R80, [R10.64] ;  /* 0x000000060a508980 */ /* 0x000568000c101d00 */
[----:B------:R2:W5:Y:S01]  /*b370*/  @!P0 LD.E.128 R76, [R4.64] ;  /* 0x00000006044c8980 */ /* 0x000562000c101d00 */
[----:B-1----:R-:W-:-:S04]  /*b380*/  @!P1 IMAD.WIDE R8, R2, 0x2, R6 ;  /* 0x0000000202089825 */ /* 0x002fc800078e0206 */
[----:B------:R-:W-:Y:S01]  /*b390*/  @!P2 IMAD.WIDE R6, R57, 0x2, R6 ;  /* 0x000000023906a825 */ /* 0x000fe200078e0206 */
[----:B------:R2:W5:Y:S04]  /*b3a0*/  @!P1 LD.E.128 R72, [R8.64] ;  /* 0x0000000608489980 */ /* 0x000568000c101d00 */
[----:B------:R2:W5:Y:S02]  /*b3b0*/  @!P2 LD.E.128 R60, [R6.64] ;  /* 0x00000006063ca980 */ /* 0x000564000c101d00 */
.L_x_721:
[----:B-123--:R-:W-:Y:S05]  /*b3c0*/  BSYNC B0 ;  /* 0x0000000000007941 */ /* 0x00efea0003800000 */
.L_x_720:
        /* <DEDUP_REMOVED lines=8> */
[----:B------:R-:W-:Y:S02]  /*b450*/  MOV R5, R71 ;  /* 0x0000004700057202 */ /* 0x000fe40000000f00 */
        /* <DEDUP_REMOVED lines=15> */
[----:B------:R-:W-:-:S02]  /*b550*/  MOV R4, R64 ;  /* 0x0000004000047202 */ /* 0x000fc40000000f00 */
[----:B------:R-:W-:Y:S01]  /*b560*/  PRMT R102, R5, 0x7610, R102 ;  /* 0x0000761005667816 */ /* 0x000fe20000000066 */
[----:B------:R-:W-:Y:S01]  /*b570*/  IMAD.IADD R5, R44, 0x1, -R161 ;  /* 0x000000012c057824 */ /* 0x000fe200078e0aa1 */
[----:B------:R-:W-:Y:S01]  /*b580*/  PRMT R94, R2, 0x5410, R4 ;  /* 0x00005410025e7816 */ /* 0x000fe20000000004 */
[----:B------:R-:W-:Y:S01]  /*b590*/  IMAD.MOV.U32 R2, RZ, RZ, R77 ;  /* 0x000000ffff027224 */ /* 0x000fe200078e004d */
[----:B------:R-:W-:Y:S02]  /*b5a0*/  MOV R4, R76 ;  /* 0x0000004c00047202 */ /* 0x000fe40000000f00 */
[----:B------:R-:W-:Y:S01]  /*b5b0*/  IMNMX R47, R5, 0x80, PT ;  /* 0x00000080052f7817 */ /* 0x000fe20003800200 */
[----:B------:R-:W-:Y:S01]  /*b5c0*/  IMAD.MOV.U32 R5, RZ, RZ, R62 ;  /* 0x000000ffff057224 */ /* 0x000fe200078e003e */
[----:B------:R-:W-:Y:S01]  /*b5d0*/  PRMT R97, R97, 0x5410, R0 ;  /* 0x0000541061617816 */ /* 0x000fe20000000000 */
[----:B------:R-:W-:Y:S01]  /*b5e0*/  IMAD.MOV.U32 R0, RZ, RZ, R73 ;  /* 0x000000ffff007224 */ /* 0x000fe200078e0049 */
[----:B------:R-:W-:Y:S01]  /*b5f0*/  BAR.SYNC.DEFER_BLOCKING 0x0 ;  /* 0x0000000000007b1d */ /* 0x000fe20000010000 */
[----:B------:R-:W-:-:S02]  /*b600*/  ISETP.GE.AND P0, PT, R56, R47, PT ;  /* 0x0000002f3800720c */ /* 0x000fc40003f06270 */
[----:B------:R-:W-:Y:S01]  /*b610*/  PRMT R101, R2, 0x5410, R4 ;  /* 0x0000541002657816 */ /* 0x000fe20000000004 */
[----:B------:R-:W-:Y:S01]  /*b620*/  IMAD.MOV.U32 R4, RZ, RZ, R75 ;  /* 0x000000ffff047224 */ /* 0x000fe200078e004b */
[----:B------:R-:W-:-:S04]  /*b630*/  MOV R2, R72 ;  /* 0x0000004800027202 */ /* 0x000fc80000000f00 */
[----:B------:R-:W-:Y:S01]  /*b640*/  PRMT R96, R0, 0x5410, R2 ;  /* 0x0000541000607816 */ /* 0x000fe20000000002 */
[----:B------:R-:W-:Y:S01]  /*b650*/  IMAD.MOV.U32 R2, RZ, RZ, R60 ;  /* 0x000000ffff027224 */ /* 0x000fe200078e003c */
[----:B------:R-:W-:Y:S01]  /*b660*/  PRMT R97, R4, 0x7610, R97 ;  /* 0x0000761004617816 */ /* 0x000fe20000000061 */
[----:B------:R-:W-:Y:S01]  /*b670*/  IMAD.MOV.U32 R0, RZ, RZ, R61 ;  /* 0x000000ffff007224 */ /* 0x000fe200078e003d */
[----:B------:R-:W-:-:S04]  /*b680*/  MOV R4, R63 ;  /* 0x0000003f00047202 */ /* 0x000fc80000000f00 */
        /* <DEDUP_REMOVED lines=10> */
[----:B------:R-:W-:Y:S02]  /*b730*/  LOP3.LUT R2, R2, 0x7fffffe, RZ, 0xc0, !PT ;  /* 0x07fffffe02027812 */ /* 0x000fe400078ec0ff */
[----:B------:R-:W-:Y:S02]  /*b740*/  LEA.HI R4, R4, R46, RZ, 0x1d ;  /* 0x0000002e04047211 */ /* 0x000fe400078fe8ff */
[----:B------:R-:W-:Y:S01]  /*b750*/  LOP3.LUT R0, R0, 0xc0, RZ, 0xc0, !PT ;  /* 0x000000c000007812 */ /* 0x000fe200078ec0ff */
[----:B------:R-:W-:Y:S01]  /*b760*/  IMAD.IADD R2, R56, 0x1, -R2 ;  /* 0x0000000138027824 */ /* 0x000fe200078e0a02 */
[----:B------:R-:W-:-:S02]  /*b770*/  SHF.R.S32.HI R6, RZ, 0x1f, R4 ;  /* 0x0000001fff067819 */ /* 0x000fc40000011404 */
[----:B------:R-:W-:Y:S01]  /*b780*/  LOP3.LUT R5, R0, 0x18, R57, 0xf8, !PT ;  /* 0x0000001800057812 */ /* 0x000fe200078ef839 */
[----:B------:R-:W-:Y:S01]  /*b790*/  IMAD R2, R91, 0x8, R2 ;  /* 0x000000085b027824 */ /* 0x000fe200078e0202 */
[----:B------:R-:W-:Y:S02]  /*b7a0*/  SHF.R.U32.HI R8, RZ, 0x3, R0 ;  /* 0x00000003ff087819 */ /* 0x000fe40000011600 */
[----:B------:R-:W-:Y:S01]  /*b7b0*/  LEA.HI R6, R6, R4, RZ, 0x2 ;  /* 0x0000000406067211 */ /* 0x000fe200078f10ff */
[----:B------:R-:W-:Y:S01]  /*b7c0*/  IMAD.SHL.U32 R4, R4, 0x8, RZ ;  /* 0x0000000804047824 */ /* 0x000fe200078e00ff */
[----:B------:R-:W-:Y:S01]  /*b7d0*/  LOP3.LUT R7, R5, R8, RZ, 0x3c, !PT ;  /* 0x0000000805077212 */ /* 0x000fe200078e3cff */
[----:B------:R-:W-:Y:S01]  /*b7e0*/  IMAD.SHL.U32 R5, R2, 0x20, RZ ;  /* 0x0000002002057824 */ /* 0x000fe200078e00ff */
[----:B------:R-:W-:Y:S02]  /*b7f0*/  SHF.L.U32 R2, R6, 0xa, RZ ;  /* 0x0000000a06027819 */ /* 0x000fe400000006ff */
[----:B------:R-:W-:Y:S01]  /*b800*/  LOP3.LUT R0, R0, 0x18, R4, 0xf8, !PT ;  /* 0x0000001800007812 */ /* 0x000fe200078ef804 */
[----:B------:R-:W-:Y:S01]  /*b810*/  IMAD.IADD R4, R5, 0x1, R7 ;  /* 0x0000000105047824 */ /* 0x000fe200078e0207 */
[----:B------:R-:W-:-:S02]  /*b820*/  LOP3.LUT R2, R2, 0x7ffff000, RZ, 0xc0, !PT ;  /* 0x7ffff00002027812 */ /* 0x000fc400078ec0ff */
[----:B------:R-:W-:Y:S01]  /*b830*/  LOP3.LUT R0, R0, R8, RZ, 0x3c, !PT ;  /* 0x0000000800007212 */ /* 0x000fe200078e3cff */
[----:B------:R-:W-:Y:S01]  /*b840*/  IMAD.SHL.U32 R45, R4, 0x2, RZ ;  /* 0x00000002042d7824 */ /* 0x000fe200078e00ff */
[----:B------:R-:W-:Y:S02]  /*b850*/  SHF.R.U64 R14, R16, 0x10, R17 ;  /* 0x00000010100e7819 */ /* 0x000fe40000001211 */
[----:B------:R-:W-:Y:S02]  /*b860*/  IADD3 R0, R0, R2, R5 ;  /* 0x0000000200007210 */ /* 0x000fe40007ffe005 */
[----:B------:R-:W1:Y:S01]  /*b870*/  LDS.128 R8, [R45+0x6100] ;  /* 0x006100002d087984 */ /* 0x000e620000000c00 */
[----:B------:R-:W-:Y:S02]  /*b880*/  PRMT R26, R28, 0x5432, R12 ;  /* 0x000054321c1a7816 */ /* 0x000fe4000000000c */
[----:B------:R-:W-:Y:S01]  /*b890*/  IMAD.SHL.U32 R35, R0, 0x2, RZ ;  /* 0x0000000200237824 */ /* 0x000fe200078e00ff */
[----:B------:R-:W-:-:S02]  /*b8a0*/  SHF.R.U64 R0, R20, 0x10, R21 ;  /* 0x0000001014007819 */ /* 0x000fc40000001215 */
[----:B------:R-:W-:Y:S02]  /*b8b0*/  SHF.R.U32.HI R2, RZ, 0x10, R21 ;  /* 0x00000010ff027819 */ /* 0x000fe40000011615 */
[----:B------:R-:W2:Y:S01]  /*b8c0*/  LDS.128 R4, [R35+0x6100] ;  /* 0x0061000023047984 */ /* 0x000ea20000000c00 */
[----:B------:R-:W-:Y:S02]  /*b8d0*/  PRMT R12, R24, 0x5432, R14 ;  /* 0x00005432180c7816 */ /* 0x000fe4000000000e */
[----:B------:R-:W-:Y:S02]  /*b8e0*/  SHF.R.U32.HI R13, RZ, 0x10, R23 ;  /* 0x00000010ff0d7819 */ /* 0x000fe40000011617 */
[----:B------:R-:W-:Y:S01]  /*b8f0*/  SHF.R.U64 R16, R18, 0x10, R19 ;  /* 0x0000001012107819 */ /* 0x000fe20000001213 */
[----:B------:R-:W-:Y:S01]  /*b900*/  IMAD.U32 R30, R12, 0x10000, RZ ;  /* 0x000100000c1e7824 */ /* 0x000fe200078e00ff */
[----:B------:R-:W-:Y:S02]  /*b910*/  SHF.R.U32.HI R15, RZ, 0x10, R17 ;  /* 0x00000010ff0f7819 */ /* 0x000fe40000011611 */
[----:B------:R-:W-:-:S02]  /*b920*/  SHF.R.U32.HI R17, RZ, 0x10, R19 ;  /* 0x00000010ff117819 */ /* 0x000fc40000011613 */
[C---:B------:R-:W-:Y:S02]  /*b930*/  PRMT R18, R27.reuse, 0x5432, R0 ;  /* 0x000054321b127816 */ /* 0x040fe40000000000 */
[----:B------:R-:W-:Y:S02]  /*b940*/  PRMT R20, R27, 0x5410, R2 ;  /* 0x000054101b147816 */ /* 0x000fe40000000002 */
[----:B------:R-:W-:Y:S02]  /*b950*/  PRMT R27, R28, 0x5410, R13 ;  /* 0x000054101c1b7816 */ /* 0x000fe4000000000d */
[C---:B------:R-:W-:Y:S02]  /*b960*/  PRMT R23, R25.reuse, 0x5432, R16 ;  /* 0x0000543219177816 */ /* 0x040fe40000000010 */
[----:B------:R-:W-:Y:S02]  /*b970*/  PRMT R19, R24, 0x5410, R15 ;  /* 0x0000541018137816 */ /* 0x000fe4000000000f */
[----:B------:R-:W-:-:S02]  /*b980*/  PRMT R24, R25, 0x5410, R17 ;  /* 0x0000541019187816 */ /* 0x000fc40000000011 */
[----:B------:R-:W-:Y:S02]  /*b990*/  LOP3.LUT R12, R12, 0xffff0000, RZ, 0xc0, !PT ;  /* 0xffff00000c0c7812 */ /* 0x000fe400078ec0ff */
[C---:B-1----:R-:W-:Y:S01]  /*b9a0*/  SHF.L.U32 R16, R11.reuse, 0x10, RZ ;  /* 0x000000100b107819 */ /* 0x042fe200000006ff */
[----:B------:R-:W-:Y:S01]  /*b9b0*/  IMAD.U32 R13, R8, 0x10000, RZ ;  /* 0x00010000080d7824 */ /* 0x000fe200078e00ff */
[----:B------:R-:W-:Y:S01]  /*b9c0*/  LOP3.LUT R28, R11, 0xffff0000, RZ, 0xc0, !PT ;  /* 0xffff00000b1c7812 */ /* 0x000fe200078ec0ff */
[C---:B------:R-:W-:Y:S01]  /*b9d0*/  IMAD.U32 R15, R9.reuse, 0x10000, RZ ;  /* 0x00010000090f7824 */ /* 0x040fe200078e00ff */
[----:B------:R-:W-:Y:S01]  /*b9e0*/  SHF.L.U32 R11, R18, 0x10, RZ ;  /* 0x00000010120b7819 */ /* 0x000fe200000006ff */
[----:B------:R-:W-:Y:S01]  /*b9f0*/  IMAD.U32 R25, R10, 0x10000, RZ ;  /* 0x000100000a197824 */ /* 0x000fe200078e00ff */
[----:B------:R-:W-:Y:S01]  /*ba00*/  LOP3.LUT R14, R8, 0xffff0000, RZ, 0xc0, !PT ;  /* 0xffff0000080e7812 */ /* 0x000fe200078ec0ff */
[C---:B--2---:R-:W-:Y:S01]  /*ba10*/  IMAD.U32 R2, R4.reuse, 0x10000, RZ ;  /* 0x0001000004027824 */ /* 0x044fe200078e00ff */
[----:B------:R-:W-:Y:S01]  /*ba20*/  LOP3.LUT R17, R9, 0xffff0000, RZ, 0xc0, !PT ;  /* 0xffff000009117812 */ /* 0x000fe200078ec0ff */
[C---:B------:R-:W-:Y:S01]  /*ba30*/  IMAD.U32 R8, R5.reuse, 0x10000, RZ ;  /* 0x0001000005087824 */ /* 0x040fe200078e00ff */
[----:B------:R-:W-:Y:S01]  /*ba40*/  LOP3.LUT R4, R4, 0xffff0000, RZ, 0xc0, !PT ;  /* 0xffff000004047812 */ /* 0x000fe200078ec0ff */
[C---:B------:R-:W-:Y:S01]  /*ba50*/  FMUL.FTZ R0, R2.reuse, R30 ;  /* 0x0000001e02007220 */ /* 0x040fe20000410000 */
[----:B------:R-:W-:Y:S01]  /*ba60*/  LOP3.LUT R9, R5, 0xffff0000, RZ, 0xc0, !PT ;  /* 0xffff000005097812 */ /* 0x000fe200078ec0ff */
[C---:B------:R-:W-:Y:S01]  /*ba70*/  IMAD.U32 R5, R7.reuse, 0x10000, RZ ;  /* 0x0001000007057824 */ /* 0x040fe200078e00ff */
[----:B------:R-:W-:Y:S01]  /*ba80*/  LOP3.LUT R21, R7, 0xffff0000, RZ, 0xc0, !PT ;  /* 0xffff000007157812 */ /* 0x000fe200078ec0ff */
[-C--:B------:R-:W-:Y:S01]  /*ba90*/  FMUL.FTZ R2, R2, R11.reuse ;  /* 0x0000000b02027220 */ /* 0x080fe20000410000 */
[----:B------:R-:W-:Y:S01]  /*baa0*/  LOP3.LUT R7, R18, 0xffff0000, RZ, 0xc0, !PT ;  /* 0xffff000012077812 */ /* 0x000fe200078ec0ff */
[----:B------:R-:W-:Y:S01]  /*bab0*/  FFMA.FTZ R44, R13, R11, -R0 ;  /* 0x0000000b0d2c7223 */ /* 0x000fe20000010800 */
[----:B------:R-:W-:Y:S01]  /*bac0*/  LOP3.LUT R29, R10, 0xffff0000, RZ, 0xc0, !PT ;  /* 0xffff00000a1d7812 */ /* 0x000fe200078ec0ff */
[C---:B------:R-:W-:Y:S01]  /*bad0*/  IMAD.U32 R10, R6.reuse, 0x10000, RZ ;  /* 0x00010000060a7824 */ /* 0x040fe200078e00ff */
[----:B------:R-:W-:Y:S01]  /*bae0*/  LOP3.LUT R22, R6, 0xffff0000, RZ, 0xc0, !PT ;  /* 0xffff000006167812 */ /* 0x000fe200078ec0ff */
[----:B------:R-:W-:-:S02]  /*baf0*/  IMAD.U32 R11, R19, 0x10000, RZ ;  /* 0x00010000130b7824 */ /* 0x000fc400078e00ff */
[----:B------:R-:W-:Y:S02]  /*bb00*/  FMUL.FTZ R0, R4, R12 ;  /* 0x0000000c04007220 */ /* 0x000fe40000410000 */
[----:B------:R-:W-:Y:S02]  /*bb10*/  IMAD.U32 R6, R20, 0x10000, RZ ;  /* 0x0001000014067824 */ /* 0x000fe400078e00ff */
[----:B------:R-:W-:Y:S01]  /*bb20*/  FFMA.FTZ R34, R13, R30, R2 ;  /* 0x0000001e0d227223 */ /* 0x000fe20000010002 */
[----:B------:R-:W-:Y:S01]  /*bb30*/  SHF.L.U32 R13, R24, 0x10, RZ ;  /* 0x00000010180d7819 */ /* 0x000fe200000006ff */
[-C--:B------:R-:W-:Y:S02]  /*bb40*/  FMUL.FTZ R4, R4, R7.reuse ;  /* 0x0000000704047220 */ /* 0x080fe40000410000 */
[----:B------:R-:W-:Y:S01]  /*bb50*/  FFMA.FTZ R33, R14, R7, -R0 ;  /* 0x000000070e217223 */ /* 0x000fe20000010800 */
[----:B------:R-:W-:Y:S01]  /*bb60*/  LOP3.LUT R7, R19, 0xffff0000, RZ, 0xc0, !PT ;  /* 0xffff000013077812 */ /* 0x000fe200078ec0ff */
[----:B------:R-:W-:-:S02]  /*bb70*/  FMUL.FTZ R2, R8, R11 ;  /* 0x0000000b08027220 */ /* 0x000fc40000410000 */
[----:B------:R-:W-:Y:S01]  /*bb80*/  FMUL.FTZ R0, R8, R6 ;  /* 0x0000000608007220 */ /* 0x000fe20000410000 */
[----:B------:R-:W-:Y:S01]  /*bb90*/  LOP3.LUT R8, R20, 0xffff0000, RZ, 0xc0, !PT ;  /* 0xffff000014087812 */ /* 0x000fe200078ec0ff */
[----:B------:R-:W-:Y:S01]  /*bba0*/  FFMA.FTZ R32, R14, R12, R4 ;  /* 0x0000000c0e207223 */ /* 0x000fe20000010004 */
[----:B------:R-:W-:Y:S01]  /*bbb0*/  LOP3.LUT R14, R24, 0xffff0000, RZ, 0xc0, !PT ;  /* 0xffff0000180e7812 */ /* 0x000fe200078ec0ff */
[----:B------:R-:W-:Y:S02]  /*bbc0*/  FFMA.FTZ R31, R15, R6, -R2 ;  /* 0x000000060f1f7223 */ /* 0x000fe40000010802 */
[----:B------:R-:W-:Y:S02]  /*bbd0*/  IMAD.U32 R4, R27, 0x10000, RZ ;  /* 0x000100001b047824 */ /* 0x000fe400078e00ff */
[----:B------:R-:W-:Y:S02]  /*bbe0*/  FFMA.FTZ R30, R15, R11, R0 ;  /* 0x0000000b0f1e7223 */ /* 0x000fe40000010000 */
[----:B------:R-:W-:-:S02]  /*bbf0*/  FMUL.FTZ R2, R5, R13 ;  /* 0x0000000d05027220 */ /* 0x000fc40000410000 */
[----:B------:R-:W-:Y:S02]  /*bc00*/  IMAD.U32 R11, R23, 0x10000, RZ ;  /* 0x00010000170b7824 */ /* 0x000fe400078e00ff */
[-C--:B------:R-:W-:Y:S02]  /*bc10*/  FMUL.FTZ R0, R5, R4.reuse ;  /* 0x0000000405007220 */ /* 0x080fe40000410000 */
[----:B------:R-:W-:Y:S02]  /*bc20*/  FFMA.FTZ R18, R16, R4, -R2 ;  /* 0x0000000410127223 */ /* 0x000fe40000010802 */
[----:B------:R-:W-:Y:S02]  /*bc30*/  IMAD.U32 R6, R26, 0x10000, RZ ;  /* 0x000100001a067824 */ /* 0x000fe400078e00ff */
[----:B------:R-:W-:Y:S02]  /*bc40*/  FMUL.FTZ R5, R9, R7 ;  /* 0x0000000709057220 */ /* 0x000fe40000410000 */
[----:B------:R-:W-:-:S02]  /*bc50*/  FMUL.FTZ R2, R10, R11 ;  /* 0x0000000b0a027220 */ /* 0x000fc40000410000 */
[----:B------:R-:W-:Y:S02]  /*bc60*/  FFMA.FTZ R15, R16, R13, R0 ;  /* 0x0000000d100f7223 */ /* 0x000fe40000010000 */
[-C--:B------:R-:W-:Y:S01]  /*bc70*/  FMUL.FTZ R4, R9, R8.reuse ;  /* 0x0000000809047220 */ /* 0x080fe20000410000 */
[----:B------:R-:W-:Y:S01]  /*bc80*/  LOP3.LUT R9, R27, 0xffff0000, RZ, 0xc0, !PT ;  /* 0xffff00001b097812 */ /* 0x000fe200078ec0ff */
[----:B------:R-:W-:Y:S01]  /*bc90*/  FFMA.FTZ R13, R17, R8, -R5 ;  /* 0x00000008110d7223 */ /* 0x000fe20000010805 */
[----:B------:R-:W-:Y:S01]  /*bca0*/  LOP3.LUT R8, R23, 0xffff0000, RZ, 0xc0, !PT ;  /* 0xffff000017087812 */ /* 0x000fe200078ec0ff */
[-C--:B------:R-:W-:Y:S02]  /*bcb0*/  FMUL.FTZ R0, R10, R6.reuse ;  /* 0x000000060a007220 */ /* 0x080fe40000410000 */
[----:B------:R-:W-:Y:S01]  /*bcc0*/  FFMA.FTZ R10, R25, R6, -R2 ;  /* 0x00000006190a7223 */ /* 0x000fe20000010802 */
[----:B------:R-:W-:Y:S01]  /*bcd0*/  LOP3.LUT R6, R26, 0xffff0000, RZ, 0xc0, !PT ;  /* 0xffff00001a067812 */ /* 0x000fe200078ec0ff */
[----:B------:R-:W-:-:S02]  /*bce0*/  FFMA.FTZ R12, R17, R7, R4 ;  /* 0x00000007110c7223 */ /* 0x000fc40000010004 */
[C---:B------:R-:W-:Y:S02]  /*bcf0*/  FMUL.FTZ R5, R22.reuse, R8 ;  /* 0x0000000816057220 */ /* 0x040fe40000410000 */
[----:B------:R-:W-:Y:S02]  /*bd00*/  FMUL.FTZ R4, R22, R6 ;  /* 0x0000000616047220 */ /* 0x000fe40000410000 */
[----:B------:R-:W-:Y:S02]  /*bd10*/  FFMA.FTZ R11, R25, R11, R0 ;  /* 0x0000000b190b7223 */ /* 0x000fe40000010000 */
[C---:B------:R-:W-:Y:S02]  /*bd20*/  FMUL.FTZ R2, R21.reuse, R14 ;  /* 0x0000000e15027220 */ /* 0x040fe40000410000 */
[-C--:B------:R-:W-:Y:S02]  /*bd30*/  FMUL.FTZ R0, R21, R9.reuse ;  /* 0x0000000915007220 */ /* 0x080fe40000410000 */
[C---:B------:R-:W-:Y:S01]  /*bd40*/  FFMA.FTZ R7, R29.reuse, R6, -R5 ;  /* 0x000000061d077223 */ /* 0x040fe20000010805 */
[----:B------:R-:W-:Y:S01]  /*bd50*/  F2FP.BF16.PACK_AB R5, R12, R30 ;  /* 0x0000001e0c05723e */ /* 0x000fe200000010ff */
[----:B------:R-:W-:Y:S01]  /*bd60*/  FFMA.FTZ R6, R29, R8, R4 ;  /* 0x000000081d067223 */ /* 0x000fe20000010004 */
[----:B------:R-:W-:Y:S01]  /*bd70*/  F2FP.BF16.PACK_AB R8, R33, R44 ;  /* 0x0000002c2108723e */ /* 0x000fe200000010ff */
[C---:B------:R-:W-:Y:S01]  /*bd80*/  FFMA.FTZ R2, R28.reuse, R9, -R2 ;  /* 0x000000091c027223 */ /* 0x040fe20000010802 */
[----:B------:R-:W-:Y:S01]  /*bd90*/  F2FP.BF16.PACK_AB R9, R13, R31 ;  /* 0x0000001f0d09723e */ /* 0x000fe200000010ff */
[----:B------:R-:W-:Y:S01]  /*bda0*/  FFMA.FTZ R0, R28, R14, R0 ;  /* 0x0000000e1c007223 */ /* 0x000fe20000010000 */
[----:B------:R-:W-:-:S02]  /*bdb0*/  F2FP.BF16.PACK_AB R6, R6, R11 ;  /* 0x0000000b0606723e */ /* 0x000fc400000010ff */
[----:B------:R-:W-:Y:S02]  /*bdc0*/  F2FP.BF16.PACK_AB R10, R7, R10 ;  /* 0x0000000a070a723e */ /* 0x000fe400000010ff */
[----:B------:R-:W-:Y:S02]  /*bdd0*/  F2FP.BF16.PACK_AB R11, R2, R18 ;  /* 0x00000012020b723e */ /* 0x000fe400000010ff */
[----:B------:R-:W-:Y:S02]  /*bde0*/  F2FP.BF16.PACK_AB R4, R32, R34 ;  /* 0x000000222004723e */ /* 0x000fe400000010ff */
[----:B------:R-:W-:Y:S01]  /*bdf0*/  F2FP.BF16.PACK_AB R7, R0, R15 ;  /* 0x0000000f0007723e */ /* 0x000fe200000010ff */
[----:B------:R1:W-:Y:S04]  /*be00*/  STS.128 [R45+0x6100], R8 ;  /* 0x006100082d007388 */ /* 0x0003e80000000c00 */
[----:B------:R1:W-:Y:S02]  /*be10*/  STS.128 [R35+0x6100], R4 ;  /* 0x0061000423007388 */ /* 0x0003e40000000c00 */
.L_x_725:
[----:B------:R-:W-:Y:S05]  /*be20*/  BSYNC B0 ;  /* 0x0000000000007941 */ /* 0x000fea0003800000 */
.L_x_724:
        /* <DEDUP_REMOVED lines=12> */
[----:B------:R-:W-:Y:S01]  /*bef0*/  LOP3.LUT R0, R6, 0xc0, RZ, 0xc0, !PT ;  /* 0x000000c006007812 */ /* 0x000fe200078ec0ff */
[----:B------:R-:W-:Y:S01]  /*bf00*/  IMAD.SHL.U32 R6, R5, 0x80, RZ ;  /* 0x0000008005067824 */ /* 0x000fe200078e00ff */
[----:B------:R-:W-:Y:S01]  /*bf10*/  LEA.HI R2, R8, R2, RZ, 0x1d ;  /* 0x0000000208027211 */ /* 0x000fe200078fe8ff */
[----:B------:R-:W-:Y:S01]  /*bf20*/  IMAD.IADD R5, R56, 0x1, -R7 ;  /* 0x0000000138057824 */ /* 0x000fe200078e0a07 */
[----:B------:R-:W-:Y:S02]  /*bf30*/  LOP3.LUT R7, R0, 0x18, R4, 0xf8, !PT ;  /* 0x0000001800077812 */ /* 0x000fe400078ef804 */
[----:B------:R-:W-:Y:S01]  /*bf40*/  SHF.R.U32.HI R10, RZ, 0x3, R0 ;  /* 0x00000003ff0a7819 */ /* 0x000fe20000011600 */
[----:B------:R-:W-:Y:S01]  /*bf50*/  IMAD R4, R91, 0x8, R5 ;  /* 0x000000085b047824 */ /* 0x000fe200078e0205 */
[----:B------:R-:W-:Y:S02]  /*bf60*/  SHF.R.S32.HI R5, RZ, 0x1f, R2 ;  /* 0x0000001fff057819 */ /* 0x000fe40000011402 */
[----:B------:R-:W-:Y:S01]  /*bf70*/  LOP3.LUT R8, R7, R10, RZ, 0x3c, !PT ;  /* 0x0000000a07087212 */ /* 0x000fe200078e3cff */
[----:B------:R-:W-:Y:S01]  /*bf80*/  IMAD.SHL.U32 R7, R2, 0x8, RZ ;  /* 0x0000000802077824 */ /* 0x000fe200078e00ff */
[----:B------:R-:W-:-:S02]  /*bf90*/  LEA.HI R2, R5, R2, RZ, 0x2 ;  /* 0x0000000205027211 */ /* 0x000fc400078f10ff */
[----:B------:R-:W-:Y:S01]  /*bfa0*/  LOP3.LUT R9, R6, 0x7ffff000, RZ, 0xc0, !PT ;  /* 0x7ffff00006097812 */ /* 0x000fe200078ec0ff */
[----:B------:R-:W-:Y:S01]  /*bfb0*/  IMAD.SHL.U32 R6, R4, 0x20, RZ ;  /* 0x0000002004067824 */ /* 0x000fe200078e00ff */
[----:B------:R-:W-:Y:S01]  /*bfc0*/  LOP3.LUT R4, R0, 0x18, R7, 0xf8, !PT ;  /* 0x0000001800047812 */ /* 0x000fe200078ef807 */
[----:B------:R-:W-:Y:S01]  /*bfd0*/  IMAD.SHL.U32 R0, R2, 0x400, RZ ;  /* 0x0000040002007824 */ /* 0x000fe200078e00ff */
[----:B------:R-:W-:Y:S02]  /*bfe0*/  SHF.R.U64 R12, R38, 0x10, R39 ;  /* 0x00000010260c7819 */ /* 0x000fe40000001227 */
[----:B------:R-:W-:Y:S02]  /*bff0*/  LOP3.LUT R2, R4, R10, RZ, 0x3c, !PT ;  /* 0x0000000a04027212 */ /* 0x000fe400078e3cff */
[----:B------:R-:W-:Y:S02]  /*c000*/  LOP3.LUT R0, R0, 0x7ffff000, RZ, 0xc0, !PT ;  /* 0x7ffff00000007812 */ /* 0x000fe400078ec0ff */
[----:B------:R-:W-:-:S02]  /*c010*/  IADD3 R5, R8, R9, R6 ;  /* 0x0000000908057210 */ /* 0x000fc40007ffe006 */
[----:B------:R-:W-:Y:S02]  /*c020*/  IADD3 R0, R2, R0, R6 ;  /* 0x0000000002007210 */ /* 0x000fe40007ffe006 */
[----:B------:R-:W-:Y:S01]  /*c030*/  SHF.R.U64 R14, R40, 0x10, R41 ;  /* 0x00000010280e7819 */ /* 0x000fe20000001229 */
[----:B------:R-:W-:Y:S01]  /*c040*/  IMAD.SHL.U32 R45, R5, 0x2, RZ ;  /* 0x00000002052d7824 */ /* 0x000fe200078e00ff */
[----:B------:R-:W-:Y:S01]  /*c050*/  PRMT R26, R86, 0x5432, R12 ;  /* 0x00005432561a7816 */ /* 0x000fe2000000000c */
[----:B------:R-:W-:Y:S01]  /*c060*/  IMAD.SHL.U32 R44, R0, 0x2, RZ ;  /* 0x00000002002c7824 */ /* 0x000fe200078e00ff */
[--C-:B------:R-:W-:Y:S02]  /*c070*/  SHF.R.U64 R0, R36, 0x10, R37.reuse ;  /* 0x0000001024007819 */ /* 0x100fe40000001225 */
[----:B------:R-:W1:Y:S01]  /*c080*/  LDS.128 R8, [R45+0x6100] ;  /* 0x006100002d087984 */ /* 0x000e620000000c00 */
[----:B------:R-:W-:Y:S02]  /*c090*/  SHF.R.U32.HI R2, RZ, 0x10, R37 ;  /* 0x00000010ff027819 */ /* 0x000fe40000011625 */
[----:B------:R-:W-:Y:S01]  /*c0a0*/  PRMT R12, R58, 0x5432, R14 ;  /* 0x000054323a0c7816 */ /* 0x000fe2000000000e */
[----:B------:R-:W2:Y:S01]  /*c0b0*/  LDS.128 R4, [R44+0x6100] ;  /* 0x006100002c047984 */ /* 0x000ea20000000c00 */
[----:B------:R-:W-:-:S02]  /*c0c0*/  SHF.R.U64 R16, R42, 0x10, R43 ;  /* 0x000000102a107819 */ /* 0x000fc4000000122b */
[----:B------:R-:W-:Y:S01]  /*c0d0*/  SHF.R.U32.HI R13, RZ, 0x10, R39 ;  /* 0x00000010ff0d7819 */ /* 0x000fe20000011627 */
[----:B------:R-:W-:Y:S01]  /*c0e0*/  IMAD.U32 R30, R12, 0x10000, RZ ;  /* 0x000100000c1e7824 */ /* 0x000fe200078e00ff */
[----:B------:R-:W-:Y:S02]  /*c0f0*/  SHF.R.U32.HI R15, RZ, 0x10, R41 ;  /* 0x00000010ff0f7819 */ /* 0x000fe40000011629 */
[----:B------:R-:W-:Y:S02]  /*c100*/  SHF.R.U32.HI R17, RZ, 0x10, R43 ;  /* 0x00000010ff117819 */ /* 0x000fe4000001162b */
[C---:B------:R-:W-:Y:S02]  /*c110*/  PRMT R18, R85.reuse, 0x5432, R0 ;  /* 0x0000543255127816 */ /* 0x040fe40000000000 */
[----:B------:R-:W-:Y:S02]  /*c120*/  PRMT R20, R85, 0x5410, R2 ;  /* 0x0000541055147816 */ /* 0x000fe40000000002 */
[----:B------:R-:W-:-:S02]  /*c130*/  PRMT R23, R59, 0x5432, R16 ;  /* 0x000054323b177816 */ /* 0x000fc40000000010 */
[----:B------:R-:W-:Y:S02]  /*c140*/  PRMT R27, R86, 0x5410, R13 ;  /* 0x00005410561b7816 */ /* 0x000fe4000000000d */
[----:B------:R-:W-:Y:S02]  /*c150*/  PRMT R19, R58, 0x5410, R15 ;  /* 0x000054103a137816 */ /* 0x000fe4000000000f */
[----:B------:R-:W-:Y:S02]  /*c160*/  PRMT R24, R59, 0x5410, R17 ;  /* 0x000054103b187816 */ /* 0x000fe40000000011 */
[----:B------:R-:W-:Y:S01]  /*c170*/  LOP3.LUT R12, R12, 0xffff0000, RZ, 0xc0, !PT ;  /* 0xffff00000c0c7812 */ /* 0x000fe200078ec0ff */
        /* <DEDUP_REMOVED lines=8> */
[----:B------:R-:W-:Y:S01]  /*c200*/  IMAD.U32 R11, R18, 0x10000, RZ ;  /* 0x00010000120b7824 */ /* 0x000fe200078e00ff */
[----:B------:R-:W-:Y:S01]  /*c210*/  LOP3.LUT R9, R5, 0xffff0000, RZ, 0xc0, !PT ;  /* 0xffff000005097812 */ /* 0x000fe200078ec0ff */
[----:B------:R-:W-:Y:S01]  /*c220*/  FMUL.FTZ R0, R2, R30 ;  /* 0x0000001e02007220 */ /* 0x000fe20000410000 */
[----:B------:R-:W-:Y:S01]  /*c230*/  LOP3.LUT R21, R7, 0xffff0000, RZ, 0xc0, !PT ;  /* 0xffff000007157812 */ /* 0x000fe200078ec0ff */
[----:B------:R-:W-:Y:S01]  /*c240*/  IMAD.U32 R8, R5, 0x10000, RZ ;  /* 0x0001000005087824 */ /* 0x000fe200078e00ff */
[----:B------:R-:W-:Y:S01]  /*c250*/  LOP3.LUT R29, R10, 0xffff0000, RZ, 0xc0, !PT ;  /* 0xffff00000a1d7812 */ /* 0x000fe200078ec0ff */
[----:B------:R-:W-:Y:S01]  /*c260*/  IMAD.U32 R5, R7, 0x10000, RZ ;  /* 0x0001000007057824 */ /* 0x000fe200078e00ff */
[----:B------:R-:W-:Y:S01]  /*c270*/  LOP3.LUT R7, R18, 0xffff0000, RZ, 0xc0, !PT ;  /* 0xffff000012077812 */ /* 0x000fe200078ec0ff */
[----:B------:R-:W-:Y:S01]  /*c280*/  IMAD.U32 R25, R10, 0x10000, RZ ;  /* 0x000100000a197824 */ /* 0x000fe200078e00ff */
[----:B------:R-:W-:Y:S01]  /*c290*/  LOP3.LUT R22, R6, 0xffff0000, RZ, 0xc0, !PT ;  /* 0xffff000006167812 */ /* 0x000fe200078ec0ff */
[----:B------:R-:W-:-:S02]  /*c2a0*/  FMUL.FTZ R2, R2, R11 ;  /* 0x0000000b02027220 */ /* 0x000fc40000410000 */
[----:B------:R-:W-:Y:S02]  /*c2b0*/  FFMA.FTZ R35, R13, R11, -R0 ;  /* 0x0000000b0d237223 */ /* 0x000fe40000010800 */
[----:B------:R-:W-:Y:S02]  /*c2c0*/  IMAD.U32 R10, R6, 0x10000, RZ ;  /* 0x00010000060a7824 */ /* 0x000fe400078e00ff */
[----:B------:R-:W-:Y:S02]  /*c2d0*/  IMAD.U32 R11, R19, 0x10000, RZ ;  /* 0x00010000130b7824 */ /* 0x000fe400078e00ff */
[----:B------:R-:W-:Y:S02]  /*c2e0*/  FMUL.FTZ R0, R4, R12 ;  /* 0x0000000c04007220 */ /* 0x000fe40000410000 */
[----:B------:R-:W-:Y:S02]  /*c2f0*/  IMAD.U32 R6, R20, 0x10000, RZ ;  /* 0x0001000014067824 */ /* 0x000fe400078e00ff */
[----:B------:R-:W-:-:S02]  /*c300*/  FFMA.FTZ R34, R13, R30, R2 ;  /* 0x0000001e0d227223 */ /* 0x000fc40000010002 */
[-C--:B------:R-:W-:Y:S02]  /*c310*/  FMUL.FTZ R4, R4, R7.reuse ;  /* 0x0000000704047220 */ /* 0x080fe40000410000 */
[----:B------:R-:W-:Y:S01]  /*c320*/  FFMA.FTZ R33, R14, R7, -R0 ;  /* 0x000000070e217223 */ /* 0x000fe20000010800 */
[----:B------:R-:W-:Y:S01]  /*c330*/  LOP3.LUT R7, R19, 0xffff0000, RZ, 0xc0, !PT ;  /* 0xffff000013077812 */ /* 0x000fe200078ec0ff */
[----:B------:R-:W-:Y:S02]  /*c340*/  FMUL.FTZ R2, R8, R11 ;  /* 0x0000000b08027220 */ /* 0x000fe40000410000 */
[----:B------:R-:W-:Y:S02]  /*c350*/  IMAD.U32 R13, R24, 0x10000, RZ ;  /* 0x00010000180d7824 */ /* 0x000fe400078e00ff */
[----:B------:R-:W-:Y:S01]  /*c360*/  FMUL.FTZ R0, R8, R6 ;  /* 0x0000000608007220 */ /* 0x000fe20000410000 */
[----:B------:R-:W-:Y:S01]  /*c370*/  LOP3.LUT R8, R20, 0xffff0000, RZ, 0xc0, !PT ;  /* 0xffff000014087812 */ /* 0x000fe200078ec0ff */
[----:B------:R-:W-:Y:S01]  /*c380*/  FFMA.FTZ R32, R14, R12, R4 ;  /* 0x0000000c0e207223 */ /* 0x000fe20000010004 */
[----:B------:R-:W-:Y:S01]  /*c390*/  LOP3.LUT R14, R24, 0xffff0000, RZ, 0xc0, !PT ;  /* 0xffff0000180e7812 */ /* 0x000fe200078ec0ff */
[----:B------:R-:W-:-:S02]  /*c3a0*/  FFMA.FTZ R31, R15, R6, -R2 ;  /* 0x000000060f1f7223 */ /* 0x000fc40000010802 */
[----:B------:R-:W-:Y:S02]  /*c3b0*/  IMAD.U32 R4, R27, 0x10000, RZ ;  /* 0x000100001b047824 */ /* 0x000fe400078e00ff */
[----:B------:R-:W-:Y:S02]  /*c3c0*/  FFMA.FTZ R30, R15, R11, R0 ;  /* 0x0000000b0f1e7223 */ /* 0x000fe40000010000 */
[----:B------:R-:W-:Y:S02]  /*c3d0*/  FMUL.FTZ R2, R5, R13 ;  /* 0x0000000d05027220 */ /* 0x000fe40000410000 */
[----:B------:R-:W-:Y:S02]  /*c3e0*/  IMAD.U32 R11, R23, 0x10000, RZ ;  /* 0x00010000170b7824 */ /* 0x000fe400078e00ff */
[-C--:B------:R-:W-:Y:S02]  /*c3f0*/  FMUL.FTZ R0, R5, R4.reuse ;  /* 0x0000000405007220 */ /* 0x080fe40000410000 */
[----:B------:R-:W-:-:S02]  /*c400*/  FFMA.FTZ R18, R16, R4, -R2 ;  /* 0x0000000410127223 */ /* 0x000fc40000010802 */
[----:B------:R-:W-:Y:S02]  /*c410*/  IMAD.U32 R6, R26, 0x10000, RZ ;  /* 0x000100001a067824 */ /* 0x000fe400078e00ff */
[C---:B------:R-:W-:Y:S02]  /*c420*/  FMUL.FTZ R5, R9.reuse, R7 ;  /* 0x0000000709057220 */ /* 0x040fe40000410000 */
[----:B------:R-:W-:Y:S02]  /*c430*/  FMUL.FTZ R2, R10, R11 ;  /* 0x0000000b0a027220 */ /* 0x000fe40000410000 */
[----:B------:R-:W-:Y:S02]  /*c440*/  FFMA.FTZ R15, R16, R13, R0 ;  /* 0x0000000d100f7223 */ /* 0x000fe40000010000 */
[-C--:B------:R-:W-:Y:S01]  /*c450*/  FMUL.FTZ R4, R9, R8.reuse ;  /* 0x0000000809047220 */ /* 0x080fe20000410000 */
[----:B------:R-:W-:Y:S01]  /*c460*/  LOP3.LUT R9, R27, 0xffff0000, RZ, 0xc0, !PT ;  /* 0xffff00001b097812 */ /* 0x000fe200078ec0ff */
[----:B------:R-:W-:Y:S01]  /*c470*/  FFMA.FTZ R13, R17, R8, -R5 ;  /* 0x00000008110d7223 */ /* 0x000fe20000010805 */
[----:B------:R-:W-:Y:S01]  /*c480*/  LOP3.LUT R8, R23, 0xffff0000, RZ, 0xc0, !PT ;  /* 0xffff000017087812 */ /* 0x000fe200078ec0ff */
[----:B------:R-:W-:-:S02]  /*c490*/  FMUL.FTZ R0, R10, R6 ;  /* 0x000000060a007220 */ /* 0x000fc40000410000 */
[----:B------:R-:W-:Y:S01]  /*c4a0*/  FFMA.FTZ R10, R25, R6, -R2 ;  /* 0x00000006190a7223 */ /* 0x000fe20000010802 */
[----:B------:R-:W-:Y:S01]  /*c4b0*/  LOP3.LUT R6, R26, 0xffff0000, RZ, 0xc0, !PT ;  /* 0xffff00001a067812 */ /* 0x000fe200078ec0ff */
[----:B------:R-:W-:Y:S02]  /*c4c0*/  FFMA.FTZ R12, R17, R7, R4 ;  /* 0x00000007110c7223 */ /* 0x000fe40000010004 */
[C---:B------:R-:W-:Y:S02]  /*c4d0*/  FMUL.FTZ R5, R22.reuse, R8 ;  /* 0x0000000816057220 */ /* 0x040fe40000410000 */
[----:B------:R-:W-:Y:S02]  /*c4e0*/  FMUL.FTZ R4, R22, R6 ;  /* 0x0000000616047220 */ /* 0x000fe40000410000 */
[----:B------:R-:W-:Y:S02]  /*c4f0*/  FFMA.FTZ R11, R25, R11, R0 ;  /* 0x0000000b190b7223 */ /* 0x000fe40000010000 */
[----:B------:R-:W-:-:S02]  /*c500*/  FMUL.FTZ R2, R21, R14 ;  /* 0x0000000e15027220 */ /* 0x000fc40000410000 */
[----:B------:R-:W-:Y:S02]  /*c510*/  FMUL.FTZ R0, R21, R9 ;  /* 0x0000000915007220 */ /* 0x000fe40000410000 */
[C---:B------:R-:W-:Y:S01]  /*c520*/  FFMA.FTZ R7, R29.reuse, R6, -R5 ;  /* 0x000000061d077223 */ /* 0x040fe20000010805 */
[----:B------:R-:W-:Y:S01]  /*c530*/  F2FP.BF16.PACK_AB R5, R12, R30 ;  /* 0x0000001e0c05723e */ /* 0x000fe200000010ff */
[----:B------:R-:W-:Y:S01]  /*c540*/  FFMA.FTZ R6, R29, R8, R4 ;  /* 0x000000081d067223 */ /* 0x000fe20000010004 */
[----:B------:R-:W-:Y:S01]  /*c550*/  F2FP.BF16.PACK_AB R8, R33, R35 ;  /* 0x000000232108723e */ /* 0x000fe200000010ff */
[C---:B------:R-:W-:Y:S01]  /*c560*/  FFMA.FTZ R2, R28.reuse, R9, -R2 ;  /* 0x000000091c027223 */ /* 0x040fe20000010802 */
[----:B------:R-:W-:Y:S01]  /*c570*/  F2FP.BF16.PACK_AB R9, R13, R31 ;  /* 0x0000001f0d09723e */ /* 0x000fe200000010ff */
[----:B------:R-:W-:Y:S01]  /*c580*/  FFMA.FTZ R0, R28, R14, R0 ;  /* 0x0000000e1c007223 */ /* 0x000fe20000010000 */
[----:B------:R-:W-:Y:S02]  /*c590*/  F2FP.BF16.PACK_AB R6, R6, R11 ;  /* 0x0000000b0606723e */ /* 0x000fe400000010ff */
[----:B------:R-:W-:-:S02]  /*c5a0*/  F2FP.BF16.PACK_AB R10, R7, R10 ;  /* 0x0000000a070a723e */ /* 0x000fc400000010ff */
[----:B------:R-:W-:Y:S02]  /*c5b0*/  F2FP.BF16.PACK_AB R11, R2, R18 ;  /* 0x00000012020b723e */ /* 0x000fe400000010ff */
[----:B------:R-:W-:Y:S02]  /*c5c0*/  F2FP.BF16.PACK_AB R4, R32, R34 ;  /* 0x000000222004723e */ /* 0x000fe400000010ff */
[----:B------:R-:W-:Y:S01]  /*c5d0*/  F2FP.BF16.PACK_AB R7, R0, R15 ;  /* 0x0000000f0007723e */ /* 0x000fe200000010ff */
[----:B------:R1:W-:Y:S04]  /*c5e0*/  STS.128 [R45+0x6100], R8 ;  /* 0x006100082d007388 */ /* 0x0003e80000000c00 */
[----:B------:R1:W-:Y:S02]  /*c5f0*/  STS.128 [R44+0x6100], R4 ;  /* 0x006100042c007388 */ /* 0x0003e40000000c00 */
.L_x_727:
[----:B------:R-:W-:Y:S05]  /*c600*/  BSYNC B0 ;  /* 0x0000000000007941 */ /* 0x000fea0003800000 */
.L_x_726:
        /* <DEDUP_REMOVED lines=124> */
.L_x_723:
[----:B------:R-:W-:Y:S05]  /*cdd0*/  BSYNC B1 ;  /* 0x0000000000017941 */ /* 0x000fea0003800000 */
.L_x_722:
[----:B------:R-:W-:-:S04]  /*cde0*/  IADD3 R19, R56, 0x40, RZ ;  /* 0x0000004038137810 */ /* 0x000fc80007ffe0ff */
[----:B------:R-:W-:-:S13]  /*cdf0*/  ISETP.GE.AND P0, PT, R19, R47, PT ;  /* 0x0000002f1300720c */ /* 0x000fda0003f06270 */
[----:B------:R-:W-:Y:S05]  /*ce00*/  @P0 BRA `(.L_x_707) ;  /* 0x000017a000000947 */ /* 0x000fea0003800000 */
[----:B------:R-:W-:Y:S01]  /*ce10*/  ISETP.GE.AND P0, PT, R57, c[0x0][0x27c], PT ;  /* 0x00009f0039007a0c */ /* 0x000fe20003f06270 */
[----:B------:R-:W-:-:S12]  /*ce20*/  BSSY B0, `(.L_x_728) ;  /* 0x0000078000007945 */ /* 0x000fd80003800000 */
[----:B------:R-:W-:Y:S05]  /*ce30*/  @P0 BRA `(.L_x_729) ;  /* 0x0000076000000947 */ /* 0x000fea0003800000 */
[----:B------:R-:W-:Y:S01]  /*ce40*/  SHF.R.S32.HI R0, RZ, 0x1f, R19 ;  /* 0x0000001fff007819 */ /* 0x000fe20000011413 */
[----:B-1----:R-:W-:Y:S01]  /*ce50*/  IMAD.MOV.U32 R6, RZ, RZ, c[0x0][0x27c] ;  /* 0x00009f00ff067624 */ /* 0x002fe200078e00ff */
[-C--:B------:R-:W-:Y:S02]  /*ce60*/  LEA.HI R2, R19, R19.reuse, RZ, 0x1 ;  /* 0x0000001313027211 */ /* 0x080fe400078f08ff */
[----:B------:R-:W-:Y:S02]  /*ce70*/  LEA.HI R0, R0, R19, RZ, 0x3 ;  /* 0x0000001300007211 */ /* 0x000fe400078f18ff */
[----:B------:R-:W-:Y:S01]  /*ce80*/  LEA.HI R6, R6, R46, RZ, 0x1d ;  /* 0x0000002e06067211 */ /* 0x000fe200078fe8ff */
[C---:B------:R-:W-:Y:S01]  /*ce90*/  IMAD.SHL.U32 R4, R2.reuse, 0x20, RZ ;  /* 0x0000002002047824 */ /* 0x040fe200078e00ff */
[----:B------:R-:W-:Y:S01]  /*cea0*/  LOP3.LUT R5, R2, 0x7fffffe, RZ, 0xc0, !PT ;  /* 0x07fffffe02057812 */ /* 0x000fe200078ec0ff */
[----:B------:R-:W-:Y:S01]  /*ceb0*/  IMAD.SHL.U32 R2, R0, 0x20, RZ ;  /* 0x0000002000027824 */ /* 0x000fe200078e00ff */
[----:B------:R-:W-:-:S02]  /*cec0*/  SHF.R.S32.HI R7, RZ, 0x1f, R6 ;  /* 0x0000001fff077819 */ /* 0x000fc40000011406 */
[----:B------:R-:W-:Y:S01]  /*ced0*/  LOP3.LUT R0, R4, 0xc0, RZ, 0xc0, !PT ;  /* 0x000000c004007812 */ /* 0x000fe200078ec0ff */
[----:B------:R-:W-:Y:S01]  /*cee0*/  IMAD.IADD R4, R19, 0x1, -R5 ;  /* 0x0000000113047824 */ /* 0x000fe200078e0a05 */
[----:B------:R-:W-:Y:S02]  /*cef0*/  LOP3.LUT R2, R2, 0xffffff00, RZ, 0xc0, !PT ;  /* 0xffffff0002027812 */ /* 0x000fe400078ec0ff */
[----:B------:R-:W-:Y:S01]  /*cf00*/  LEA.HI R7, R7, R6, RZ, 0x2 ;  /* 0x0000000607077211 */ /* 0x000fe200078f10ff */
[----:B------:R-:W-:Y:S01]  /*cf10*/  IMAD.SHL.U32 R6, R6, 0x8, RZ ;  /* 0x0000000806067824 */ /* 0x000fe200078e00ff */
[----:B------:R-:W-:Y:S01]  /*cf20*/  LOP3.LUT R5, R0, 0x18, R57, 0xf8, !PT ;  /* 0x0000001800057812 */ /* 0x000fe200078ef839 */
[----:B------:R-:W-:Y:S01]  /*cf30*/  IMAD R4, R4, 0x20, R2 ;  /* 0x0000002004047824 */ /* 0x000fe200078e0202 */
[----:B------:R-:W-:Y:S02]  /*cf40*/  SHF.R.U32.HI R8, RZ, 0x3, R0 ;  /* 0x00000003ff087819 */ /* 0x000fe40000011600 */
[----:B------:R-:W-:Y:S01]  /*cf50*/  LOP3.LUT R2, R0, 0x18, R6, 0xf8, !PT ;  /* 0x0000001800027812 */ /* 0x000fe200078ef806 */
[----:B------:R-:W-:Y:S01]  /*cf60*/  IMAD.SHL.U32 R0, R7, 0x400, RZ ;  /* 0x0000040007007824 */ /* 0x000fe200078e00ff */
[----:B------:R-:W-:-:S02]  /*cf70*/  LOP3.LUT R5, R5, R8, RZ, 0x3c, !PT ;  /* 0x0000000805057212 */ /* 0x000fc400078e3cff */
[----:B------:R-:W-:Y:S02]  /*cf80*/  LOP3.LUT R2, R2, R8, RZ, 0x3c, !PT ;  /* 0x0000000802027212 */ /* 0x000fe400078e3cff */
[----:B------:R-:W-:Y:S01]  /*cf90*/  LOP3.LUT R0, R0, 0x7ffff000, RZ, 0xc0, !PT ;  /* 0x7ffff00000007812 */ /* 0x000fe200078ec0ff */
[----:B------:R-:W-:Y:S01]  /*cfa0*/  IMAD.IADD R5, R4, 0x1, R5 ;  /* 0x0000000104057824 */ /* 0x000fe200078e0205 */
[----:B------:R-:W-:Y:S02]  /*cfb0*/  SHF.R.U64 R12, R66, 0x10, R67 ;  /* 0x00000010420c7819 */ /* 0x000fe40000001243 */
[----:B------:R-:W-:Y:S01]  /*cfc0*/  IADD3 R0, R2, R0, R4 ;  /* 0x0000000002007210 */ /* 0x000fe20007ffe004 */
[----:B------:R-:W-:Y:S01]  /*cfd0*/  IMAD.SHL.U32 R37, R5, 0x2, RZ ;  /* 0x0000000205257824 */ /* 0x000fe200078e00ff */
[----:B------:R-:W-:Y:S02]  /*cfe0*/  SHF.R.U64 R14, R60, 0x10, R61 ;  /* 0x000000103c0e7819 */ /* 0x000fe4000000123d */
[----:B------:R-:W-:Y:S01]  /*cff0*/  PRMT R27, R95, 0x5432, R12 ;  /* 0x000054325f1b7816 */ /* 0x000fe2000000000c */
[----:B------:R-:W-:Y:S01]  /*d000*/  IMAD.SHL.U32 R35, R0, 0x2, RZ ;  /* 0x0000000200237824 */ /* 0x000fe200078e00ff */
[----:B------:R-:W1:Y:S01]  /*d010*/  LDS.128 R8, [R37+0x6100] ;  /* 0x0061000025087984 */ /* 0x000e620000000c00 */
[----:B------:R-:W-:-:S02]  /*d020*/  SHF.R.U64 R0, R64, 0x10, R65 ;  /* 0x0000001040007819 */ /* 0x000fc40000001241 */
[----:B------:R-:W-:Y:S01]  /*d030*/  SHF.R.U32.HI R2, RZ, 0x10, R65 ;  /* 0x00000010ff027819 */ /* 0x000fe20000011641 */
[----:B------:R-:W2:Y:S01]  /*d040*/  LDS.128 R4, [R35+0x6100] ;  /* 0x0061000023047984 */ /* 0x000ea20000000c00 */
[----:B------:R-:W-:Y:S02]  /*d050*/  PRMT R12, R92, 0x5432, R14 ;  /* 0x000054325c0c7816 */ /* 0x000fe4000000000e */
[----:B------:R-:W-:Y:S02]  /*d060*/  SHF.R.U64 R16, R62, 0x10, R63 ;  /* 0x000000103e107819 */ /* 0x000fe4000000123f */
[----:B------:R-:W-:Y:S01]  /*d070*/  SHF.R.U32.HI R13, RZ, 0x10, R67 ;  /* 0x00000010ff0d7819 */ /* 0x000fe20000011643 */
[----:B------:R-:W-:Y:S01]  /*d080*/  IMAD.U32 R31, R12, 0x10000, RZ ;  /* 0x000100000c1f7824 */ /* 0x000fe200078e00ff */
[C---:B------:R-:W-:Y:S02]  /*d090*/  PRMT R18, R94.reuse, 0x5432, R0 ;  /* 0x000054325e127816 */ /* 0x040fe40000000000 */
[----:B------:R-:W-:-:S02]  /*d0a0*/  PRMT R21, R94, 0x5410, R2 ;  /* 0x000054105e157816 */ /* 0x000fc40000000002 */
[----:B------:R-:W-:Y:S02]  /*d0b0*/  SHF.R.U32.HI R15, RZ, 0x10, R61 ;  /* 0x00000010ff0f7819 */ /* 0x000fe4000001163d */
[----:B------:R-:W-:Y:S02]  /*d0c0*/  SHF.R.U32.HI R17, RZ, 0x10, R63 ;  /* 0x00000010ff117819 */ /* 0x000fe4000001163f */
[----:B------:R-:W-:Y:S02]  /*d0d0*/  PRMT R24, R93, 0x5432, R16 ;  /* 0x000054325d187816 */ /* 0x000fe40000000010 */
[----:B------:R-:W-:Y:S02]  /*d0e0*/  PRMT R28, R95, 0x5410, R13 ;  /* 0x000054105f1c7816 */ /* 0x000fe4000000000d */
[----:B------:R-:W-:Y:S02]  /*d0f0*/  PRMT R20, R92, 0x5410, R15 ;  /* 0x000054105c147816 */ /* 0x000fe4000000000f */
[----:B------:R-:W-:-:S02]  /*d100*/  PRMT R25, R93, 0x5410, R17 ;  /* 0x000054105d197816 */ /* 0x000fc40000000011 */
[----:B------:R-:W-:Y:S01]  /*d110*/  LOP3.LUT R12, R12, 0xffff0000, RZ, 0xc0, !PT ;  /* 0xffff00000c0c7812 */ /* 0x000fe200078ec0ff */
[C---:B-1----:R-:W-:Y:S01]  /*d120*/  IMAD.U32 R16, R11.reuse, 0x10000, RZ ;  /* 0x000100000b107824 */ /* 0x042fe200078e00ff */
[----:B------:R-:W-:Y:S01]  /*d130*/  LOP3.LUT R29, R11, 0xffff0000, RZ, 0xc0, !PT ;  /* 0xffff00000b1d7812 */ /* 0x000fe200078ec0ff */
[C---:B------:R-:W-:Y:S01]  /*d140*/  IMAD.U32 R13, R8.reuse, 0x10000, RZ ;  /* 0x00010000080d7824 */ /* 0x040fe200078e00ff */
[----:B------:R-:W-:Y:S01]  /*d150*/  LOP3.LUT R14, R8, 0xffff0000, RZ, 0xc0, !PT ;  /* 0xffff0000080e7812 */ /* 0x000fe200078ec0ff */
[----:B--2---:R-:W-:Y:S01]  /*d160*/  IMAD.U32 R2, R4, 0x10000, RZ ;  /* 0x0001000004027824 */ /* 0x004fe200078e00ff */
[----:B------:R-:W-:Y:S01]  /*d170*/  LOP3.LUT R17, R9, 0xffff0000, RZ, 0xc0, !PT ;  /* 0xffff000009117812 */ /* 0x000fe200078ec0ff */
[----:B------:R-:W-:Y:S01]  /*d180*/  IMAD.U32 R11, R18, 0x10000, RZ ;  /* 0x00010000120b7824 */ /* 0x000fe200078e00ff */
[----:B------:R-:W-:Y:S01]  /*d190*/  LOP3.LUT R4, R4, 0xffff0000, RZ, 0xc0, !PT ;  /* 0xffff000004047812 */ /* 0x000fe200078ec0ff */
[----:B------:R-:W-:Y:S01]  /*d1a0*/  FMUL.FTZ R0, R2, R31 ;  /* 0x0000001f02007220 */ /* 0x000fe20000410000 */
[----:B------:R-:W-:Y:S01]  /*d1b0*/  LOP3.LUT R22, R7, 0xffff0000, RZ, 0xc0, !PT ;  /* 0xffff000007167812 */ /* 0x000fe200078ec0ff */
[----:B------:R-:W-:Y:S01]  /*d1c0*/  IMAD.U32 R15, R9, 0x10000, RZ ;  /* 0x00010000090f7824 */ /* 0x000fe200078e00ff */
[C---:B------:R-:W-:Y:S01]  /*d1d0*/  LOP3.LUT R9, R5.reuse, 0xffff0000, RZ, 0xc0, !PT ;  /* 0xffff000005097812 */ /* 0x040fe200078ec0ff */
[----:B------:R-:W-:Y:S01]  /*d1e0*/  IMAD.U32 R8, R5, 0x10000, RZ ;  /* 0x0001000005087824 */ /* 0x000fe200078e00ff */
[----:B------:R-:W-:Y:S01]  /*d1f0*/  SHF.L.U32 R26, R10, 0x10, RZ ;  /* 0x000000100a1a7819 */ /* 0x000fe200000006ff */
[----:B------:R-:W-:Y:S01]  /*d200*/  IMAD.U32 R5, R7, 0x10000, RZ ;  /* 0x0001000007057824 */ /* 0x000fe200078e00ff */
[----:B------:R-:W-:Y:S01]  /*d210*/  LOP3.LUT R7, R18, 0xffff0000, RZ, 0xc0, !PT ;  /* 0xffff000012077812 */ /* 0x000fe200078ec0ff */
[-C--:B------:R-:W-:Y:S01]  /*d220*/  FMUL.FTZ R2, R2, R11.reuse ;  /* 0x0000000b02027220 */ /* 0x080fe20000410000 */
[----:B------:R-:W-:Y:S01]  /*d230*/  LOP3.LUT R30, R10, 0xffff0000, RZ, 0xc0, !PT ;  /* 0xffff00000a1e7812 */ /* 0x000fe200078ec0ff */
[----:B------:R-:W-:Y:S01]  /*d240*/  FFMA.FTZ R38, R13, R11, -R0 ;  /* 0x0000000b0d267223 */ /* 0x000fe20000010800 */
[----:B------:R-:W-:Y:S01]  /*d250*/  SHF.L.U32 R11, R20, 0x10, RZ ;  /* 0x00000010140b7819 */ /* 0x000fe200000006ff */
[C---:B------:R-:W-:Y:S01]  /*d260*/  IMAD.U32 R10, R6.reuse, 0x10000, RZ ;  /* 0x00010000060a7824 */ /* 0x040fe200078e00ff */
[----:B------:R-:W-:Y:S01]  /*d270*/  LOP3.LUT R23, R6, 0xffff0000, RZ, 0xc0, !PT ;  /* 0xffff000006177812 */ /* 0x000fe200078ec0ff */
[----:B------:R-:W-:-:S02]  /*d280*/  FMUL.FTZ R0, R4, R12 ;  /* 0x0000000c04007220 */ /* 0x000fc40000410000 */
[----:B------:R-:W-:Y:S02]  /*d290*/  IMAD.U32 R6, R21, 0x10000, RZ ;  /* 0x0001000015067824 */ /* 0x000fe400078e00ff */
[----:B------:R-:W-:Y:S02]  /*d2a0*/  FFMA.FTZ R36, R13, R31, R2 ;  /* 0x0000001f0d247223 */ /* 0x000fe40000010002 */
[-C--:B------:R-:W-:Y:S02]  /*d2b0*/  FMUL.FTZ R4, R4, R7.reuse ;  /* 0x0000000704047220 */ /* 0x080fe40000410000 */
[----:B------:R-:W-:Y:S01]  /*d2c0*/  FFMA.FTZ R34, R14, R7, -R0 ;  /* 0x000000070e227223 */ /* 0x000fe20000010800 */
[----:B------:R-:W-:Y:S01]  /*d2d0*/  LOP3.LUT R7, R20, 0xffff0000, RZ, 0xc0, !PT ;  /* 0xffff000014077812 */ /* 0x000fe200078ec0ff */
[----:B------:R-:W-:Y:S02]  /*d2e0*/  FMUL.FTZ R2, R8, R11 ;  /* 0x0000000b08027220 */ /* 0x000fe40000410000 */
[----:B------:R-:W-:-:S02]  /*d2f0*/  IMAD.U32 R13, R25, 0x10000, RZ ;  /* 0x00010000190d7824 */ /* 0x000fc400078e00ff */
[----:B------:R-:W-:Y:S01]  /*d300*/  FMUL.FTZ R0, R8, R6 ;  /* 0x0000000608007220 */ /* 0x000fe20000410000 */
[----:B------:R-:W-:Y:S01]  /*d310*/  LOP3.LUT R8, R21, 0xffff0000, RZ, 0xc0, !PT ;  /* 0xffff000015087812 */ /* 0x000fe200078ec0ff */
[----:B------:R-:W-:Y:S01]  /*d320*/  FFMA.FTZ R33, R14, R12, R4 ;  /* 0x0000000c0e217223 */ /* 0x000fe20000010004 */
[----:B------:R-:W-:Y:S01]  /*d330*/  LOP3.LUT R14, R25, 0xffff0000, RZ, 0xc0, !PT ;  /* 0xffff0000190e7812 */ /* 0x000fe200078ec0ff */
[C---:B------:R-:W-:Y:S02]  /*d340*/  FFMA.FTZ R32, R15.reuse, R6, -R2 ;  /* 0x000000060f207223 */ /* 0x040fe40000010802 */
        /* <DEDUP_REMOVED lines=37> */
.L_x_729:
[----:B------:R-:W-:Y:S05]  /*d5a0*/  BSYNC B0 ;  /* 0x0000000000007941 */ /* 0x000fea0003800000 */
.L_x_728:
[----:B-1----:R-:W-:Y:S01]  /*d5b0*/  IADD3 R4, R57, 0x10, RZ ;  /* 0x0000001039047810 */ /* 0x002fe20007ffe0ff */
[----:B------:R-:W-:Y:S03]  /*d5c0*/  BSSY B0, `(.L_x_730) ;  /* 0x000007f000007945 */ /* 0x000fe60003800000 */
[----:B------:R-:W-:-:S13]  /*d5d0*/  ISETP.GE.AND P0, PT, R4, c[0x0][0x27c], PT ;  /* 0x00009f0004007a0c */ /* 0x000fda0003f06270 */
[----:B------:R-:W-:Y:S05]  /*d5e0*/  @P0 BRA `(.L_x_731) ;  /* 0x000007c000000947 */ /* 0x000fea0003800000 */
[----:B------:R-:W-:Y:S01]  /*d5f0*/  SHF.R.S32.HI R0, RZ, 0x1f, R19 ;  /* 0x0000001fff007819 */ /* 0x000fe20000011413 */
[----:B------:R-:W-:Y:S01]  /*d600*/  IMAD.MOV.U32 R10, RZ, RZ, c[0x0][0x27c] ;  /* 0x00009f00ff0a7624 */ /* 0x000fe200078e00ff */
[-C--:B------:R-:W-:Y:S02]  /*d610*/  LEA.HI R6, R19, R19.reuse, RZ, 0x1 ;  /* 0x0000001313067211 */ /* 0x080fe400078f08ff */
[----:B------:R-:W-:Y:S02]  /*d620*/  LEA.HI R0, R0, R19, RZ, 0x3 ;  /* 0x0000001300007211 */ /* 0x000fe400078f18ff */
[----:B------:R-:W-:Y:S02]  /*d630*/  SHF.R.S32.HI R9, RZ, 0x1f, R4 ;  /* 0x0000001fff097819 */ /* 0x000fe40000011404 */
[----:B------:R-:W-:Y:S01]  /*d640*/  LOP3.LUT R2, R6, 0x7fffffe, RZ, 0xc0, !PT ;  /* 0x07fffffe06027812 */ /* 0x000fe200078ec0ff */
[----:B------:R-:W-:Y:S01]  /*d650*/  IMAD.SHL.U32 R0, R0, 0x20, RZ ;  /* 0x0000002000007824 */ /* 0x000fe200078e00ff */
[CC--:B------:R-:W-:Y:S01]  /*d660*/  LEA.HI R7, R9.reuse, R4.reuse, RZ, 0x3 ;  /* 0x0000000409077211 */ /* 0x0c0fe200078f18ff */
[----:B------:R-:W-:Y:S01]  /*d670*/  IMAD.SHL.U32 R6, R6, 0x20, RZ ;  /* 0x0000002006067824 */ /* 0x000fe200078e00ff */
[----:B------:R-:W-:Y:S01]  /*d680*/  LEA.HI R4, R9, R4, RZ, 0x5 ;  /* 0x0000000409047211 */ /* 0x000fe200078f28ff */
[----:B------:R-:W-:Y:S01]  /*d690*/  IMAD.IADD R8, R19, 0x1, -R2 ;  /* 0x0000000113087824 */ /* 0x000fe200078e0a02 */
[----:B------:R-:W-:-:S02]  /*d6a0*/  LOP3.LUT R5, R0, 0xffffff00, RZ, 0xc0, !PT ;  /* 0xffffff0000057812 */ /* 0x000fc400078ec0ff */
[----:B------:R-:W-:Y:S02]  /*d6b0*/  SHF.R.S32.HI R2, RZ, 0x3, R7 ;  /* 0x00000003ff027819 */ /* 0x000fe40000011407 */
[----:B------:R-:W-:Y:S01]  /*d6c0*/  LOP3.LUT R0, R6, 0xc0, RZ, 0xc0, !PT ;  /* 0x000000c006007812 */ /* 0x000fe200078ec0ff */
[----:B------:R-:W-:Y:S01]  /*d6d0*/  IMAD R8, R8, 0x20, R5 ;  /* 0x0000002008087824 */ /* 0x000fe200078e0205 */
[----:B------:R-:W-:Y:S01]  /*d6e0*/  LEA.HI R2, R10, R2, RZ, 0x1d ;  /* 0x000000020a027211 */ /* 0x000fe200078fe8ff */
[----:B------:R-:W-:Y:S01]  /*d6f0*/  IMAD.SHL.U32 R5, R4, 0x80, RZ ;  /* 0x0000008004057824 */ /* 0x000fe200078e00ff */
[----:B------:R-:W-:Y:S02]  /*d700*/  LOP3.LUT R6, R0, 0x18, R7, 0xf8, !PT ;  /* 0x0000001800067812 */ /* 0x000fe400078ef807 */
[----:B------:R-:W-:Y:S02]  /*d710*/  SHF.R.S32.HI R4, RZ, 0x1f, R2 ;  /* 0x0000001fff047819 */ /* 0x000fe40000011402 */
[----:B------:R-:W-:Y:S01]  /*d720*/  LOP3.LUT R7, R5, 0x7ffff000, RZ, 0xc0, !PT ;  /* 0x7ffff00005077812 */ /* 0x000fe200078ec0ff */
[----:B------:R-:W-:Y:S01]  /*d730*/  IMAD.SHL.U32 R5, R2, 0x8, RZ ;  /* 0x0000000802057824 */ /* 0x000fe200078e00ff */
[----:B------:R-:W-:-:S02]  /*d740*/  LEA.HI R2, R4, R2, RZ, 0x2 ;  /* 0x0000000204027211 */ /* 0x000fc400078f10ff */
[----:B------:R-:W-:Y:S02]  /*d750*/  SHF.R.U32.HI R9, RZ, 0x3, R0 ;  /* 0x00000003ff097819 */ /* 0x000fe40000011600 */
[----:B------:R-:W-:Y:S01]  /*d760*/  LOP3.LUT R4, R0, 0x18, R5, 0xf8, !PT ;  /* 0x0000001800047812 */ /* 0x000fe200078ef805 */
[----:B------:R-:W-:Y:S01]  /*d770*/  IMAD.SHL.U32 R0, R2, 0x400, RZ ;  /* 0x0000040002007824 */ /* 0x000fe200078e00ff */
        /* <DEDUP_REMOVED lines=9> */
[----:B------:R-:W-:Y:S02]  /*d810*/  PRMT R27, R99, 0x5432, R12 ;  /* 0x00005432631b7816 */ /* 0x000fe4000000000c */
[----:B------:R-:W1:Y:S01]  /*d820*/  LDS.128 R8, [R37+0x6100] ;  /* 0x0061000025087984 */ /* 0x000e620000000c00 */
[--C-:B------:R-:W-:Y:S02]  /*d830*/  SHF.R.U64 R0, R68, 0x10, R69.reuse ;  /* 0x0000001044007819 */ /* 0x100fe40000001245 */
[----:B------:R-:W-:Y:S01]  /*d840*/  SHF.R.U32.HI R2, RZ, 0x10, R69 ;  /* 0x00000010ff027819 */ /* 0x000fe20000011645 */
[----:B------:R-:W2:Y:S01]  /*d850*/  LDS.128 R4, [R35+0x6100] ;  /* 0x0061000023047984 */ /* 0x000ea20000000c00 */
[----:B------:R-:W-:-:S02]  /*d860*/  PRMT R12, R96, 0x5432, R14 ;  /* 0x00005432600c7816 */ /* 0x000fc4000000000e */
[----:B------:R-:W-:Y:S02]  /*d870*/  SHF.R.U64 R16, R74, 0x10, R75 ;  /* 0x000000104a107819 */ /* 0x000fe4000000124b */
[----:B------:R-:W-:Y:S01]  /*d880*/  SHF.R.U32.HI R13, RZ, 0x10, R71 ;  /* 0x00000010ff0d7819 */ /* 0x000fe20000011647 */
[----:B------:R-:W-:Y:S01]  /*d890*/  IMAD.U32 R31, R12, 0x10000, RZ ;  /* 0x000100000c1f7824 */ /* 0x000fe200078e00ff */
[----:B------:R-:W-:Y:S02]  /*d8a0*/  SHF.R.U32.HI R15, RZ, 0x10, R73 ;  /* 0x00000010ff0f7819 */ /* 0x000fe40000011649 */
[----:B------:R-:W-:Y:S02]  /*d8b0*/  SHF.R.U32.HI R17, RZ, 0x10, R75 ;  /* 0x00000010ff117819 */ /* 0x000fe4000001164b */
[C---:B------:R-:W-:Y:S02]  /*d8c0*/  PRMT R18, R98.reuse, 0x5432, R0 ;  /* 0x0000543262127816 */ /* 0x040fe40000000000 */
[----:B------:R-:W-:-:S02]  /*d8d0*/  PRMT R21, R98, 0x5410, R2 ;  /* 0x0000541062157816 */ /* 0x000fc40000000002 */
[----:B------:R-:W-:Y:S02]  /*d8e0*/  PRMT R24, R97, 0x5432, R16 ;  /* 0x0000543261187816 */ /* 0x000fe40000000010 */
        /* <DEDUP_REMOVED lines=32> */
[C---:B------:R-:W-:Y:S02]  /*daf0*/  FMUL.FTZ R2, R8.reuse, R11 ;  /* 0x0000000b08027220 */ /* 0x040fe40000410000 */
        /* <DEDUP_REMOVED lines=8> */
[C---:B------:R-:W-:Y:S02]  /*db80*/  FMUL.FTZ R2, R5.reuse, R13 ;  /* 0x0000000d05027220 */ /* 0x040fe40000410000 */
        /* <DEDUP_REMOVED lines=12> */
[C---:B------:R-:W-:Y:S01]  /*dc50*/  FFMA.FTZ R10, R26.reuse, R6, -R2 ;  /* 0x000000061a0a7223 */ /* 0x040fe20000010802 */
[----:B------:R-:W-:Y:S01]  /*dc60*/  LOP3.LUT R6, R27, 0xffff0000, RZ, 0xc0, !PT ;  /* 0xffff00001b067812 */ /* 0x000fe200078ec0ff */
[----:B------:R-:W-:Y:S02]  /*dc70*/  FFMA.FTZ R12, R17, R7, R4 ;  /* 0x00000007110c7223 */ /* 0x000fe40000010004 */
[C---:B------:R-:W-:Y:S02]  /*dc80*/  FMUL.FTZ R5, R23.reuse, R8 ;  /* 0x0000000817057220 */ /* 0x040fe40000410000 */
[----:B------:R-:W-:Y:S02]  /*dc90*/  FMUL.FTZ R4, R23, R6 ;  /* 0x0000000617047220 */ /* 0x000fe40000410000 */
[----:B------:R-:W-:Y:S02]  /*dca0*/  FFMA.FTZ R11, R26, R11, R0 ;  /* 0x0000000b1a0b7223 */ /* 0x000fe40000010000 */
[----:B------:R-:W-:-:S02]  /*dcb0*/  FMUL.FTZ R2, R22, R14 ;  /* 0x0000000e16027220 */ /* 0x000fc40000410000 */
        /* <DEDUP_REMOVED lines=15> */
.L_x_731:
[----:B------:R-:W-:Y:S05]  /*ddb0*/  BSYNC B0 ;  /* 0x0000000000007941 */ /* 0x000fea0003800000 */
.L_x_730:
[----:B------:R-:W-:-:S04]  /*ddc0*/  IADD3 R0, R57, 0x20, RZ ;  /* 0x0000002039007810 */ /* 0x000fc80007ffe0ff */
[----:B------:R-:W-:-:S13]  /*ddd0*/  ISETP.GE.AND P0, PT, R0, c[0x0][0x27c], PT ;  /* 0x00009f0000007a0c */ /* 0x000fda0003f06270 */
[----:B------:R-:W-:Y:S05]  /*dde0*/  @P0 BRA `(.L_x_707) ;  /* 0x000007c000000947 */ /* 0x000fea0003800000 */
[----:B------:R-:W-:Y:S01]  /*ddf0*/  SHF.R.S32.HI R2, RZ, 0x1f, R19 ;  /* 0x0000001fff027819 */ /* 0x000fe20000011413 */
[----:B-1----:R-:W-:Y:S01]  /*de00*/  IMAD.MOV.U32 R11, RZ, RZ, c[0x0][0x27c] ;  /* 0x00009f00ff0b7624 */ /* 0x002fe200078e00ff */
[-C--:B------:R-:W-:Y:S02]  /*de10*/  LEA.HI R5, R19, R19.reuse, RZ, 0x1 ;  /* 0x0000001313057211 */ /* 0x080fe400078f08ff */
[----:B------:R-:W-:Y:S02]  /*de20*/  SHF.R.S32.HI R10, RZ, 0x1f, R0 ;  /* 0x0000001fff0a7819 */ /* 0x000fe40000011400 */
[----:B------:R-:W-:Y:S02]  /*de30*/  LEA.HI R2, R2, R19, RZ, 0x3 ;  /* 0x0000001302027211 */ /* 0x000fe400078f18ff */
[C---:B------:R-:W-:Y:S01]  /*de40*/  LOP3.LUT R4, R5.reuse, 0x7fffffe, RZ, 0xc0, !PT ;  /* 0x07fffffe05047812 */ /* 0x040fe200078ec0ff */
[----:B------:R-:W-:Y:S01]  /*de50*/  IMAD.SHL.U32 R5, R5, 0x20, RZ ;  /* 0x0000002005057824 */ /* 0x000fe200078e00ff */
[----:B------:R-:W-:Y:S01]  /*de60*/  LEA.HI R6, R10, R0, RZ, 0x3 ;  /* 0x000000000a067211 */ /* 0x000fe200078f18ff */
[----:B------:R-:W-:Y:S01]  /*de70*/  IMAD.SHL.U32 R2, R2, 0x20, RZ ;  /* 0x0000002002027824 */ /* 0x000fe200078e00ff */
[----:B------:R-:W-:Y:S01]  /*de80*/  SHF.R.U64 R12, R82, 0x10, R83 ;  /* 0x00000010520c7819 */ /* 0x000fe20000001253 */
[----:B------:R-:W-:Y:S01]  /*de90*/  IMAD.IADD R9, R19, 0x1, -R4 ;  /* 0x0000000113097824 */ /* 0x000fe200078e0a04 */
[----:B------:R-:W-:-:S02]  /*dea0*/  SHF.R.S32.HI R8, RZ, 0x3, R6 ;  /* 0x00000003ff087819 */ /* 0x000fc40000011406 */
[----:B------:R-:W-:Y:S02]  /*deb0*/  LEA.HI R4, R10, R0, RZ, 0x5 ;  /* 0x000000000a047211 */ /* 0x000fe400078f28ff */
[----:B------:R-:W-:Y:S02]  /*dec0*/  LOP3.LUT R7, R2, 0xffffff00, RZ, 0xc0, !PT ;  /* 0xffffff0002077812 */ /* 0x000fe400078ec0ff */
[----:B------:R-:W-:Y:S01]  /*ded0*/  LOP3.LUT R0, R5, 0xc0, RZ, 0xc0, !PT ;  /* 0x000000c005007812 */ /* 0x000fe200078ec0ff */
[----:B------:R-:W-:Y:S01]  /*dee0*/  IMAD.SHL.U32 R5, R4, 0x80, RZ ;  /* 0x0000008004057824 */ /* 0x000fe200078e00ff */
[----:B------:R-:W-:Y:S01]  /*def0*/  LEA.HI R2, R11, R8, RZ, 0x1d ;  /* 0x000000080b027211 */ /* 0x000fe200078fe8ff */
[----:B------:R-:W-:Y:S01]  /*df00*/  IMAD R8, R9, 0x20, R7 ;  /* 0x0000002009087824 */ /* 0x000fe200078e0207 */
[----:B------:R-:W-:Y:S02]  /*df10*/  LOP3.LUT R6, R0, 0x18, R6, 0xf8, !PT ;  /* 0x0000001800067812 */ /* 0x000fe400078ef806 */
[----:B------:R-:W-:-:S02]  /*df20*/  SHF.R.S32.HI R4, RZ, 0x1f, R2 ;  /* 0x0000001fff047819 */ /* 0x000fc40000011402 */
[----:B------:R-:W-:Y:S01]  /*df30*/  LOP3.LUT R7, R5, 0x7ffff000, RZ, 0xc0, !PT ;  /* 0x7ffff00005077812 */ /* 0x000fe200078ec0ff */
[----:B------:R-:W-:Y:S01]  /*df40*/  IMAD.SHL.U32 R5, R2, 0x8, RZ ;  /* 0x0000000802057824 */ /* 0x000fe200078e00ff */
[----:B------:R-:W-:Y:S02]  /*df50*/  LEA.HI R2, R4, R2, RZ, 0x2 ;  /* 0x0000000204027211 */ /* 0x000fe400078f10ff */
[----:B------:R-:W-:Y:S02]  /*df60*/  SHF.R.U32.HI R9, RZ, 0x3, R0 ;  /* 0x00000003ff097819 */ /* 0x000fe40000011600 */
[----:B------:R-:W-:Y:S01]  /*df70*/  LOP3.LUT R4, R0, 0x18, R5, 0xf8, !PT ;  /* 0x0000001800047812 */ /* 0x000fe200078ef805 */
[----:B------:R-:W-:Y:S01]  /*df80*/  IMAD.SHL.U32 R0, R2, 0x400, RZ ;  /* 0x0000040002007824 */ /* 0x000fe200078e00ff */
[-C--:B------:R-:W-:Y:S02]  /*df90*/  LOP3.LUT R6, R6, R9.reuse, RZ, 0x3c, !PT ;  /* 0x0000000906067212 */ /* 0x080fe400078e3cff */
[----:B------:R-:W-:-:S02]  /*dfa0*/  LOP3.LUT R2, R4, R9, RZ, 0x3c, !PT ;  /* 0x0000000904027212 */ /* 0x000fc400078e3cff */
[----:B------:R-:W-:Y:S02]  /*dfb0*/  LOP3.LUT R0, R0, 0x7ffff000, RZ, 0xc0, !PT ;  /* 0x7ffff00000007812 */ /* 0x000fe400078ec0ff */
[----:B------:R-:W-:Y:S02]  /*dfc0*/  IADD3 R5, R6, R8, R7 ;  /* 0x0000000806057210 */ /* 0x000fe40007ffe007 */
[----:B------:R-:W-:Y:S02]  /*dfd0*/  IADD3 R0, R2, R0, R8 ;  /* 0x0000000002007210 */ /* 0x000fe40007ffe008 */
[----:B------:R-:W-:Y:S01]  /*dfe0*/  SHF.R.U64 R14, R76, 0x10, R77 ;  /* 0x000000104c0e7819 */ /* 0x000fe2000000124d */
[----:B------:R-:W-:Y:S01]  /*dff0*/  IMAD.SHL.U32 R35, R5, 0x2, RZ ;  /* 0x0000000205237824 */ /* 0x000fe200078e00ff */
[----:B------:R-:W-:Y:S01]  /*e000*/  PRMT R26, R104, 0x5432, R12 ;  /* 0x00005432681a7816 */ /* 0x000fe2000000000c */
[----:B------:R-:W-:Y:S01]  /*e010*/  IMAD.SHL.U32 R33, R0, 0x2, RZ ;  /* 0x0000000200217824 */ /* 0x000fe200078e00ff */
[----:B------:R-:W-:-:S02]  /*e020*/  SHF.R.U64 R0, R80, 0x10, R81 ;  /* 0x0000001050007819 */ /* 0x000fc40000001251 */
[----:B------:R-:W1:Y:S01]  /*e030*/  LDS.128 R8, [R35+0x6100] ;  /* 0x0061000023087984 */ /* 0x000e620000000c00 */
[----:B------:R-:W-:Y:S02]  /*e040*/  SHF.R.U32.HI R2, RZ, 0x10, R81 ;  /* 0x00000010ff027819 */ /* 0x000fe40000011651 */
[----:B------:R-:W-:Y:S01]  /*e050*/  PRMT R12, R101, 0x5432, R14 ;  /* 0x00005432650c7816 */ /* 0x000fe2000000000e */
[----:B------:R-:W2:Y:S01]  /*e060*/  LDS.128 R4, [R33+0x6100] ;  /* 0x0061000021047984 */ /* 0x000ea20000000c00 */
[----:B------:R-:W-:Y:S02]  /*e070*/  SHF.R.U64 R16, R78, 0x10, R79 ;  /* 0x000000104e107819 */ /* 0x000fe4000000124f */
[----:B------:R-:W-:Y:S01]  /*e080*/  PRMT R18, R103, 0x5432, R0 ;  /* 0x0000543267127816 */ /* 0x000fe20000000000 */
[----:B------:R-:W-:Y:S01]  /*e090*/  IMAD.U32 R30, R12, 0x10000, RZ ;  /* 0x000100000c1e7824 */ /* 0x000fe200078e00ff */
[----:B------:R-:W-:Y:S02]  /*e0a0*/  SHF.R.U32.HI R15, RZ, 0x10, R77 ;  /* 0x00000010ff0f7819 */ /* 0x000fe4000001164d */
[----:B------:R-:W-:-:S02]  /*e0b0*/  SHF.R.U32.HI R13, RZ, 0x10, R83 ;  /* 0x00000010ff0d7819 */ /* 0x000fc40000011653 */
[----:B------:R-:W-:Y:S02]  /*e0c0*/  SHF.R.U32.HI R17, RZ, 0x10, R79 ;  /* 0x00000010ff117819 */ /* 0x000fe4000001164f */
[----:B------:R-:W-:Y:S02]  /*e0d0*/  PRMT R20, R103, 0x5410, R2 ;  /* 0x0000541067147816 */ /* 0x000fe40000000002 */
[----:B------:R-:W-:Y:S02]  /*e0e0*/  PRMT R23, R102, 0x5432, R16 ;  /* 0x0000543266177816 */ /* 0x000fe40000000010 */
[----:B------:R-:W-:Y:S02]  /*e0f0*/  PRMT R19, R101, 0x5410, R15 ;  /* 0x0000541065137816 */ /* 0x000fe4000000000f */
[----:B------:R-:W-:Y:S02]  /*e100*/  PRMT R27, R104, 0x5410, R13 ;  /* 0x00005410681b7816 */ /* 0x000fe4000000000d */
[----:B------:R-:W-:-:S02]  /*e110*/  PRMT R24, R102, 0x5410, R17 ;  /* 0x0000541066187816 */ /* 0x000fc40000000011 */
[----:B------:R-:W-:Y:S01]  /*e120*/  LOP3.LUT R12, R12, 0xffff0000, RZ, 0xc0, !PT ;  /* 0xffff00000c0c7812 */ /* 0x000fe200078ec0ff */
[C---:B-1----:R-:W-:Y:S01]  /*e130*/  IMAD.U32 R16, R11.reuse, 0x10000, RZ ;  /* 0x000100000b107824 */ /* 0x042fe200078e00ff */
[----:B------:R-:W-:Y:S01]  /*e140*/  LOP3.LUT R28, R11, 0xffff0000, RZ, 0xc0, !PT ;  /* 0xffff00000b1c7812 */ /* 0x000fe200078ec0ff */
[----:B------:R-:W-:Y:S01]  /*e150*/  IMAD.U32 R11, R18, 0x10000, RZ ;  /* 0x00010000120b7824 */ /* 0x000fe200078e00ff */
[----:B------:R-:W-:Y:S01]  /*e160*/  LOP3.LUT R14, R8, 0xffff0000, RZ, 0xc0, !PT ;  /* 0xffff0000080e7812 */ /* 0x000fe200078ec0ff */
[----:B--2---:R-:W-:Y:S01]  /*e170*/  IMAD.U32 R2, R4, 0x10000, RZ ;  /* 0x0001000004027824 */ /* 0x004fe200078e00ff */
        /* <DEDUP_REMOVED lines=11> */
[----:B------:R-:W-:Y:S01]  /*e230*/  FMUL.FTZ R2, R2, R11 ;  /* 0x0000000b02027220 */ /* 0x000fe20000410000 */
[----:B------:R-:W-:Y:S01]  /*e240*/  LOP3.LUT R22, R6, 0xffff0000, RZ, 0xc0, !PT ;  /* 0xffff000006167812 */ /* 0x000fe200078ec0ff */
[----:B------:R-:W-:-:S02]  /*e250*/  IMAD.U32 R7, R19, 0x10000, RZ ;  /* 0x0001000013077824 */ /* 0x000fc400078e00ff */
[----:B------:R-:W-:Y:S02]  /*e260*/  IMAD.U32 R25, R10, 0x10000, RZ ;  /* 0x000100000a197824 */ /* 0x000fe400078e00ff */
[C---:B------:R-:W-:Y:S02]  /*e270*/  FFMA.FTZ R36, R13.reuse, R11, -R0 ;  /* 0x0000000b0d247223 */ /* 0x040fe40000010800 */
[----:B------:R-:W-:Y:S02]  /*e280*/  IMAD.U32 R10, R6, 0x10000, RZ ;  /* 0x00010000060a7824 */ /* 0x000fe400078e00ff */
[----:B------:R-:W-:Y:S02]  /*e290*/  FMUL.FTZ R0, R4, R12 ;  /* 0x0000000c04007220 */ /* 0x000fe40000410000 */
[----:B------:R-:W-:Y:S02]  /*e2a0*/  FFMA.FTZ R34, R13, R30, R2 ;  /* 0x0000001e0d227223 */ /* 0x000fe40000010002 */
[----:B------:R-:W-:-:S02]  /*e2b0*/  IMAD.U32 R6, R20, 0x10000, RZ ;  /* 0x0001000014067824 */ /* 0x000fc400078e00ff */
[-C--:B------:R-:W-:Y:S02]  /*e2c0*/  FMUL.FTZ R4, R4, R18.reuse ;  /* 0x0000001204047220 */ /* 0x080fe40000410000 */
[----:B------:R-:W-:Y:S02]  /*e2d0*/  FMUL.FTZ R2, R8, R7 ;  /* 0x0000000708027220 */ /* 0x000fe40000410000 */
[----:B------:R-:W-:Y:S02]  /*e2e0*/  IMAD.U32 R13, R24, 0x10000, RZ ;  /* 0x00010000180d7824 */ /* 0x000fe400078e00ff */
[----:B------:R-:W-:Y:S02]  /*e2f0*/  FFMA.FTZ R32, R14, R18, -R0 ;  /* 0x000000120e207223 */ /* 0x000fe40000010800 */
[----:B------:R-:W-:Y:S01]  /*e300*/  FMUL.FTZ R0, R8, R6 ;  /* 0x0000000608007220 */ /* 0x000fe20000410000 */
[----:B------:R-:W-:Y:S01]  /*e310*/  LOP3.LUT R8, R20, 0xffff0000, RZ, 0xc0, !PT ;  /* 0xffff000014087812 */ /* 0x000fe200078ec0ff */
[----:B------:R-:W-:Y:S01]  /*e320*/  FFMA.FTZ R31, R14, R12, R4 ;  /* 0x0000000c0e1f7223 */ /* 0x000fe20000010004 */
[----:B------:R-:W-:Y:S01]  /*e330*/  LOP3.LUT R14, R24, 0xffff0000, RZ, 0xc0, !PT ;  /* 0xffff0000180e7812 */ /* 0x000fe200078ec0ff */
[----:B------:R-:W-:-:S02]  /*e340*/  FFMA.FTZ R30, R15, R6, -R2 ;  /* 0x000000060f1e7223 */ /* 0x000fc40000010802 */
[----:B------:R-:W-:Y:S02]  /*e350*/  IMAD.U32 R4, R27, 0x10000, RZ ;  /* 0x000100001b047824 */ /* 0x000fe400078e00ff */
[----:B------:R-:W-:Y:S02]  /*e360*/  FMUL.FTZ R2, R5, R13 ;  /* 0x0000000d05027220 */ /* 0x000fe40000410000 */
[----:B------:R-:W-:Y:S01]  /*e370*/  FFMA.FTZ R18, R15, R7, R0 ;  /* 0x000000070f127223 */ /* 0x000fe20000010000 */
[----:B------:R-:W-:Y:S01]  /*e380*/  LOP3.LUT R7, R19, 0xffff0000, RZ, 0xc0, !PT ;  /* 0xffff000013077812 */ /* 0x000fe200078ec0ff */
[----:B------:R-:W-:Y:S02]  /*e390*/  IMAD.U32 R11, R23, 0x10000, RZ ;  /* 0x00010000170b7824 */ /* 0x000fe400078e00ff */
[-C--:B------:R-:W-:Y:S02]  /*e3a0*/  FMUL.FTZ R0, R5, R4.reuse ;  /* 0x0000000405007220 */ /* 0x080fe40000410000 */
[----:B------:R-:W-:-:S02]  /*e3b0*/  FFMA.FTZ R15, R16, R4, -R2 ;  /* 0x00000004100f7223 */ /* 0x000fc40000010802 */
[C---:B------:R-:W-:Y:S02]  /*e3c0*/  FMUL.FTZ R4, R9.reuse, R8 ;  /* 0x0000000809047220 */ /* 0x040fe40000410000 */
[----:B------:R-:W-:Y:S02]  /*e3d0*/  IMAD.U32 R6, R26, 0x10000, RZ ;  /* 0x000100001a067824 */ /* 0x000fe400078e00ff */
[----:B------:R-:W-:Y:S02]  /*e3e0*/  FMUL.FTZ R2, R10, R11 ;  /* 0x0000000b0a027220 */ /* 0x000fe40000410000 */
[----:B------:R-:W-:Y:S02]  /*e3f0*/  FMUL.FTZ R5, R9, R7 ;  /* 0x0000000709057220 */ /* 0x000fe40000410000 */
[----:B------:R-:W-:Y:S02]  /*e400*/  FFMA.FTZ R16, R16, R13, R0 ;  /* 0x0000000d10107223 */ /* 0x000fe40000010000 */
[----:B------:R-:W-:Y:S01]  /*e410*/  FFMA.FTZ R13, R17, R7, R4 ;  /* 0x00000007110d7223 */ /* 0x000fe20000010004 */
[----:B------:R-:W-:Y:S01]  /*e420*/  LOP3.LUT R7, R23, 0xffff0000, RZ, 0xc0, !PT ;  /* 0xffff000017077812 */ /* 0x000fe200078ec0ff */
[----:B------:R-:W-:-:S02]  /*e430*/  FMUL.FTZ R0, R10, R6 ;  /* 0x000000060a007220 */ /* 0x000fc40000410000 */
[----:B------:R-:W-:Y:S01]  /*e440*/  FFMA.FTZ R12, R25, R6, -R2 ;  /* 0x00000006190c7223 */ /* 0x000fe20000010802 */
[----:B------:R-:W-:Y:S01]  /*e450*/  LOP3.LUT R6, R26, 0xffff0000, RZ, 0xc0, !PT ;  /* 0xffff00001a067812 */ /* 0x000fe200078ec0ff */
[----:B------:R-:W-:Y:S01]  /*e460*/  FFMA.FTZ R9, R17, R8, -R5 ;  /* 0x0000000811097223 */ /* 0x000fe20000010805 */
[----:B------:R-:W-:Y:S01]  /*e470*/  LOP3.LUT R8, R27, 0xffff0000, RZ, 0xc0, !PT ;  /* 0xffff00001b087812 */ /* 0x000fe200078ec0ff */
[C---:B------:R-:W-:Y:S02]  /*e480*/  FMUL.FTZ R5, R22.reuse, R7 ;  /* 0x0000000716057220 */ /* 0x040fe40000410000 */
[----:B------:R-:W-:Y:S01]  /*e490*/  FMUL.FTZ R4, R22, R6 ;  /* 0x0000000616047220 */ /* 0x000fe20000410000 */
[----:B------:R-:W-:Y:S01]  /*e4a0*/  F2FP.BF16.PACK_AB R9, R9, R30 ;  /* 0x0000001e0909723e */ /* 0x000fe200000010ff */
        /* <DEDUP_REMOVED lines=13> */
[----:B------:R-:W-:-:S03]  /*e580*/  F2FP.BF16.PACK_AB R7, R0, R16 ;  /* 0x000000100007723e */ /* 0x000fc600000010ff */
[----:B------:R1:W-:Y:S04]  /*e590*/  STS.128 [R35+0x6100], R8 ;  /* 0x0061000823007388 */ /* 0x0003e80000000c00 */
[----:B------:R1:W-:Y:S02]  /*e5a0*/  STS.128 [R33+0x6100], R4 ;  /* 0x0061000421007388 */ /* 0x0003e40000000c00 */
.L_x_707:
[----:B------:R-:W-:Y:S05]  /*e5b0*/  BSYNC B2 ;  /* 0x0000000000027941 */ /* 0x000fea0003800000 */
.L_x_689:
[----:B------:R-:W-:Y:S01]  /*e5c0*/  LOP3.LUT R2, R110, 0xfffffff8, RZ, 0xc0, !PT ;  /* 0xfffffff86e027812 */ /* 0x000fe200078ec0ff */
[----:B-1----:R-:W-:Y:S01]  /*e5d0*/  IMAD.SHL.U32 R5, R107, 0x40, RZ ;  /* 0x000000406b057824 */ /* 0x002fe200078e00ff */
[----:B------:R-:W-:Y:S01]  /*e5e0*/  LOP3.LUT R4, R105, 0x7fffffe, RZ, 0xc0, !PT ;  /* 0x07fffffe69047812 */ /* 0x000fe200078ec0ff */
[----:B------:R-:W-:-:S04]  /*e5f0*/  DEPBAR.LE SB0, 0x0 ;  /* 0x000080000000791a */ /* 0x000fc80000000000 */
[----:B------:R-:W-:Y:S01]  /*e600*/  IMAD.IADD R2, R165, 0x1, -R2 ;  /* 0x00000001a5027824 */ /* 0x000fe200078e0a02 */
[----:B------:R-:W-:Y:S01]  /*e610*/  LEA.HI R6, R91, R91, RZ, 0x1 ;  /* 0x0000005b5b067211 */ /* 0x000fe200078f08ff */
[----:B------:R-:W-:Y:S01]  /*e620*/  IMAD.IADD R151, R100, 0x1, -R4 ;  /* 0x0000000164977824 */ /* 0x000fe200078e0a04 */
[----:B------:R-:W-:Y:S01]  /*e630*/  SHF.R.S32.HI R7, RZ, 0x1f, R100 ;  /* 0x0000001fff077819 */ /* 0x000fe20000011464 */
[----:B------:R-:W-:Y:S01]  /*e640*/  IMAD R148, R152, -0x40, R160 ;  /* 0xffffffc098947824 */ /* 0x000fe200078e02a0 */
[----:B------:R-:W-:Y:S01]  /*e650*/  LEA.HI R0, R2, R2, RZ, 0x1 ;  /* 0x0000000202007211 */ /* 0x000fe200078f08ff */
[----:B------:R-:W-:Y:S01]  /*e660*/  IMAD.MOV.U32 R22, RZ, RZ, c[0x0][0x208] ;  /* 0x00008200ff167624 */ /* 0x000fe200078e00ff */
[----:B------:R-:W-:Y:S01]  /*e670*/  LOP3.LUT R6, R6, 0xfffffffe, RZ, 0xc0, !PT ;  /* 0xfffffffe06067812 */ /* 0x000fe200078ec0ff */
[----:B------:R-:W-:Y:S01]  /*e680*/  IMAD.SHL.U32 R225, R225, 0x2, RZ ;  /* 0x00000002e1e17824 */ /* 0x000fe200078e00ff */
[----:B------:R-:W-:Y:S02]  /*e690*/  SHF.R.S32.HI R10, RZ, 0x1, R0 ;  /* 0x00000001ff0a7819 */ /* 0x000fe40000011400 */
[----:B------:R-:W-:Y:S01]  /*e6a0*/  LOP3.LUT R4, R0, 0x3fffffe, RZ, 0xc0, !PT ;  /* 0x03fffffe00047812 */ /* 0x000fe200078ec0ff */
[----:B------:R-:W-:Y:S01]  /*e6b0*/  IMAD.IADD R8, R91, 0x1, -R6 ;  /* 0x000000015b087824 */ /* 0x000fe200078e0a06 */
[----:B------:R-:W-:Y:S01]  /*e6c0*/  LEA.HI R7, R7, R100, RZ, 0x3 ;  /* 0x0000006407077211 */ /* 0x000fe200078f18ff */
[----:B------:R-:W-:Y:S01]  /*e6d0*/  IMAD.SHL.U32 R0, R10, 0x40, RZ ;  /* 0x000000400a007824 */ /* 0x000fe200078e00ff */
[----:B------:R-:W-:Y:S01]  /*e6e0*/  BAR.SYNC.DEFER_BLOCKING 0x0 ;  /* 0x0000000000007b1d */ /* 0x000fe20000010000 */
[----:B------:R-:W-:Y:S01]  /*e6f0*/  IMAD.IADD R9, R2, 0x1, -R4 ;  /* 0x0000000102097824 */ /* 0x000fe200078e0a04 */
[----:B------:R-:W-:Y:S01]  /*e700*/  LOP3.LUT R2, R5, 0xc0, RZ, 0xc0, !PT ;  /* 0x000000c005027812 */ /* 0x000fe200078ec0ff */
[----:B------:R-:W-:Y:S01]  /*e710*/  IMAD.SHL.U32 R4, R7, 0x20, RZ ;  /* 0x0000002007047824 */ /* 0x000fe200078e00ff */
[----:B------:R-:W-:Y:S01]  /*e720*/  LOP3.LUT R0, R0, 0xc0, RZ, 0xc0, !PT ;  /* 0x000000c000007812 */ /* 0x000fe200078ec0ff */
[----:B------:R-:W-:Y:S01]  /*e730*/  IMAD.SHL.U32 R6, R108, 0x8, RZ ;  /* 0x000000086c067824 */ /* 0x000fe200078e00ff */
[----:B------:R-:W-:Y:S01]  /*e740*/  LOP3.LUT P1, RZ, R10, 0x2, RZ, 0xc0, !PT ;  /* 0x000000020aff7812 */ /* 0x000fe2000782c0ff */
[----:B------:R-:W-:Y:S01]  /*e750*/  IMAD.SHL.U32 R5, R8, 0x8, RZ ;  /* 0x0000000808057824 */ /* 0x000fe200078e00ff */
[----:B------:R-:W-:-:S02]  /*e760*/  LOP3.LUT R149, R4, 0xffffff00, RZ, 0xc0, !PT ;  /* 0xffffff0004957812 */ /* 0x000fc400078ec0ff */
[----:B------:R-:W-:Y:S02]  /*e770*/  LOP3.LUT R6, R0, 0x8, R6, 0xf8, !PT ;  /* 0x0000000800067812 */ /* 0x000fe400078ef806 */
[----:B------:R-:W-:Y:S02]  /*e780*/  LOP3.LUT R5, R2, 0x8, R5, 0xf8, !PT ;  /* 0x0000000802057812 */ /* 0x000fe400078ef805 */
[----:B------:R-:W-:Y:S01]  /*e790*/  SHF.R.U32.HI R4, RZ, 0x3, R2 ;  /* 0x00000003ff047819 */ /* 0x000fe20000011602 */
[----:B------:R-:W-:Y:S01]  /*e7a0*/  IMAD R2, R154, 0x200, R149 ;  /* 0x000002009a027824 */ /* 0x000fe200078e0295 */
[----:B------:R-:W-:Y:S02]  /*e7b0*/  SHF.R.U32.HI R0, RZ, 0x3, R0 ;  /* 0x00000003ff007819 */ /* 0x000fe40000011600 */
[----:B------:R-:W-:Y:S01]  /*e7c0*/  LOP3.LUT R150, R5, R4, RZ, 0x3c, !PT ;  /* 0x0000000405967212 */ /* 0x000fe200078e3cff */
[----:B------:R-:W-:Y:S01]  /*e7d0*/  IMAD R4, R8, 0x8, R9 ;  /* 0x0000000808047824 */ /* 0x000fe200078e0209 */
[----:B------:R-:W-:Y:S01]  /*e7e0*/  LOP3.LUT R0, R6, R0, RZ, 0x3c, !PT ;  /* 0x0000000006007212 */ /* 0x000fe200078e3cff */
[----:B------:R-:W-:Y:S01]  /*e7f0*/  IMAD R2, R151, 0x20, R2 ;  /* 0x0000002097027824 */ /* 0x000fe200078e0202 */
[----:B------:R-:W-:Y:S01]  /*e800*/  SHF.L.U64.HI R11, R22, R111, c[0x0][0x20c] ;  /* 0x00008300160b7619 */ /* 0x000fe2000001026f */
[----:B------:R-:W-:-:S04]  /*e810*/  IMAD.WIDE.U32 R8, R152, c[0x0][0x208], RZ ;  /* 0x0000820098087a25 */ /* 0x000fc800078e00ff */
[----:B------:R-:W-:Y:S02]  /*e820*/  IMAD.U32 R0, R4, 0x20, R0 ;  /* 0x0000002004007824 */ /* 0x000fe400078e0000 */
[----:B------:R-:W-:Y:S02]  /*e830*/  IMAD.IADD R2, R150, 0x1, R2 ;  /* 0x0000000196027824 */ /* 0x000fe400078e0202 */
[----:B------:R-:W-:Y:S02]  /*e840*/  IMAD.SHL.U32 R208, R0, 0x2, RZ ;  /* 0x0000000200d07824 */ /* 0x000fe400078e00ff */
[----:B------:R-:W-:Y:S02]  /*e850*/  IMAD R0, R106, c[0x0][0x208], RZ ;  /* 0x000082006a007a24 */ /* 0x000fe400078e02ff */
[----:B------:R-:W-:Y:S01]  /*e860*/  IMAD.SHL.U32 R211, R2, 0x2, RZ ;  /* 0x0000000202d37824 */ /* 0x000fe200078e00ff */
[----:B------:R-:W-:Y:S01]  /*e870*/  IADD3 R213, R208, 0x3120, RZ ;  /* 0x00003120d0d57810 */ /* 0x000fe20007ffe0ff */
[----:B------:R-:W-:Y:S01]  /*e880*/  IMAD R2, R152, c[0x0][0x20c], R0 ;  /* 0x0000830098027a24 */ /* 0x000fe200078e0200 */
[----:B------:R-:W-:Y:S01]  /*e890*/  LEA R0, P0, R8, R116, 0x6 ;  /* 0x0000007408007211 */ /* 0x000fe200078030ff */
[----:B------:R-:W-:Y:S01]  /*e8a0*/  LDSM.16.M88.4 R40, [R208+0x3100] ;  /* 0x00310000d028783b */ /* 0x000fe20000000200 */
[----:B------:R-:W-:-:S02]  /*e8b0*/  IMAD.SHL.U32 R22, R22, 0x40, RZ ;  /* 0x0000004016167824 */ /* 0x000fc400078e00ff */
[----:B------:R-:W-:Y:S01]  /*e8c0*/  IMAD.IADD R2, R9, 0x1, R2 ;  /* 0x0000000109027824 */ /* 0x000fe200078e0202 */
[----:B------:R-:W-:Y:S01]  /*e8d0*/  SEL R9, RZ, 0x2, P6 ;  /* 0x00000002ff097807 */ /* 0x000fe20003000000 */
[----:B------:R-:W1:Y:S01]  /*e8e0*/  LDSM.16.M88.4 R4, [R211+0x7100] ;  /* 0x00710000d304783b */ /* 0x000e620000000200 */
[----:B------:R-:W-:Y:S02]  /*e8f0*/  IMAD R212, R3, 0x2, R211 ;  /* 0x0000000203d47824 */ /* 0x000fe400078e02d3 */
[----:B------:R-:W-:Y:S01]  /*e900*/  LEA.HI.X R2, R8, R115, R2, 0x6, P0 ;  /* 0x0000007308027211 */ /* 0x000fe200000f3402 */
[----:B------:R-:W2:Y:S01]  /*e910*/  LDSM.16.M88.4 R36, [R208+0x3500] ;  /* 0x00350000d024783b */ /* 0x000ea20000000200 */
[C---:B------:R-:W-:Y:S02]  /*e920*/  LEA R20, P0, R0.reuse, c[0x0][0x1f8], 0x1 ;  /* 0x00007e0000147a11 */ /* 0x040fe400078008ff */
[----:B------:R-:W-:Y:S01]  /*e930*/  SEL R8, RZ, 0x4, P3 ;  /* 0x00000004ff087807 */ /* 0x000fe20001800000 */
[----:B------:R-:W4:Y:S01]  /*e940*/  LDSM.16.M88.4 R32, [R208+0x3900] ;  /* 0x00390000d020783b */ /* 0x000f220000000200 */
[----:B------:R-:W-:Y:S01]  /*e950*/  LEA.HI.X R21, R0, c[0x0][0x1fc], R2, 0x1, P0 ;  /* 0x00007f0000157a11 */ /* 0x000fe200000f0c02 */
[----:B------:R-:W-:Y:S01]  /*e960*/  IMAD.IADD R0, R148, 0x1, -R84 ;  /* 0x0000000194007824 */ /* 0x000fe200078e0a54 */
[----:B------:R-:W-:Y:S01]  /*e970*/  IADD3 R2, R208, 0x3100, RZ ;  /* 0x00003100d0027810 */ /* 0x000fe20007ffe0ff */
[----:B------:R-:W3:Y:S01]  /*e980*/  LDSM.16.M88.4 R28, [R208+0x3d00] ;  /* 0x003d0000d01c783b */ /* 0x000ee20000000200 */
[----:B------:R-:W-:-:S02]  /*e990*/  IADD3 R24, R8, R9, R109 ;  /* 0x0000000908187210 */ /* 0x000fc40007ffe06d */
[----:B------:R-:W-:Y:S01]  /*e9a0*/  @P1 IADD3 R213, R2, -0x20, RZ ;  /* 0xffffffe002d51810 */ /* 0x000fe20007ffe0ff */
[----:B---3--:R-:W3:Y:S01]  /*e9b0*/  LDSM.16.M88.4 R16, [R211+0x6100] ;  /* 0x00610000d310783b */ /* 0x008ee20000000200 */
[----:B------:R-:W-:Y:S02]  /*e9c0*/  LOP3.LUT P1, RZ, R24, 0x2, RZ, 0xc0, !PT ;  /* 0x0000000218ff7812 */ /* 0x000fe4000782c0ff */
[C---:B------:R-:W-:Y:S01]  /*e9d0*/  ISETP.LT.OR P3, PT, R0.reuse, 0x1, P5 ;  /* 0x000000010000780c */ /* 0x040fe20002f61670 */
[----:B------:R-:W-:Y:S01]  /*e9e0*/  LDSM.16.M88.4 R12, [R212+0x6100] ;  /* 0x00610000d40c783b */ /* 0x000fe20000000200 */
[----:B------:R-:W-:Y:S02]  /*e9f0*/  ISETP.LT.OR P2, PT, R0, 0x1, !P1 ;  /* 0x000000010000780c */ /* 0x000fe40004f41670 */
[----:B------:R-:W-:Y:S01]  /*ea00*/  IADD3 R22, P0, R22, R20, RZ ;  /* 0x0000001416167210 */ /* 0x000fe20007f1e0ff */
[----:B------:R-:W-:Y:S01]  /*ea10*/  LDSM.16.M88.4 R56, [R213] ;  /* 0x00000000d538783b */ /* 0x000fe20000000200 */
[----:B------:R-:W-:-:S02]  /*ea20*/  ISETP.LT.OR P1, PT, R0, 0x21, !P1 ;  /* 0x000000210000780c */ /* 0x000fc40004f21670 */
[----:B------:R-:W-:Y:S01]  /*ea30*/  LOP3.LUT R2, R155, 0xffffffe0, RZ, 0xc0, !PT ;  /* 0xffffffe09b027812 */ /* 0x000fe200078ec0ff */
[----:B------:R-:W-:Y:S01]  /*ea40*/  IMAD.X R23, R11, 0x1, R21, P0 ;  /* 0x000000010b177824 */ /* 0x000fe200000e0615 */
[----:B------:R-:W-:Y:S01]  /*ea50*/  LOP3.LUT P0, RZ, R24, 0x4, RZ, 0xc0, !PT ;  /* 0x0000000418ff7812 */ /* 0x000fe2000780c0ff */
[----:B------:R-:W3:Y:S02]  /*ea60*/  LDSM.16.M88.4 R8, [R212+0x7100] ;  /* 0x00710000d408783b */ /* 0x000ee40000000200 */
[----:B------:R-:W-:Y:S02]  /*ea70*/  IMAD.IADD R2, R165, 0x1, -R2 ;  /* 0x00000001a5027824 */ /* 0x000fe400078e0a02 */
[----:B------:R-:W3:Y:S04]  /*ea80*/  LDSM.16.M88.4 R52, [R213+0x400] ;  /* 0x00040000d534783b */ /* 0x000ee80000000200 */
[----:B------:R-:W3:Y:S01]  /*ea90*/  LDSM.16.M88.4 R48, [R213+0x800] ;  /* 0x00080000d530783b */ /* 0x000ee20000000200 */
[C---:B-1----:R-:W-:Y:S03]  /*eaa0*/  HMMA.16816.F32.BF16 R80, R4.reuse, R40, RZ ;  /* 0x000000280450723c */ /* 0x042fe600000418ff */
[----:B------:R-:W1:Y:S04]  /*eab0*/  LDSM.16.M88.4 R44, [R213+0xc00] ;  /* 0x000c0000d52c783b */ /* 0x000e680000000200 */
[----:B------:R-:W-:Y:S01]  /*eac0*/  @!PT LDS RZ, [RZ] ;  /* 0x00000000fffff984 */ /* 0x000fe20000000800 */
[----:B------:R-:W-:Y:S01]  /*ead0*/  @!PT LDS RZ, [RZ] ;  /* 0x00000000fffff984 */ /* 0x000fe20000000800 */
[----:B------:R-:W-:Y:S01]  /*eae0*/  @!PT LDS RZ, [RZ] ;  /* 0x00000000fffff984 */ /* 0x000fe20000000800 */
[----:B------:R1:W-:Y:S01]  /*eaf0*/  LDGSTS.E.BYPASS.LTC128B.128 [R225+0x100], [R20.64], !P3 ;  /* 0x0010000014e17fae */ /* 0x0003e2000d901d46 */
[----:B------:R-:W-:Y:S01]  /*eb00*/  ISETP.NE.AND P3, PT, R112, RZ, PT ;  /* 0x000000ff7000720c */ /* 0x000fe20003f65270 */
[----:B--2---:R-:W-:Y:S02]  /*eb10*/  HMMA.16816.F32.BF16 R88, R4, R36, RZ ;  /* 0x000000240458723c */ /* 0x004fe400000418ff */
[----:B------:R1:W-:Y:S01]  /*eb20*/  LDGSTS.E.BYPASS.LTC128B.128 [R225+0x1100], [R20.64+0x40], !P2 ;  /* 0x0110004014e17fae */ /* 0x0003e2000d101d46 */
[----:B------:R-:W-:-:S02]  /*eb30*/  ISETP.LT.OR P2, PT, R0, 0x1, !P0 ;  /* 0x000000010000780c */ /* 0x000fc40004741670 */
[----:B------:R-:W-:-:S03]  /*eb40*/  ISETP.LT.OR P0, PT, R0, 0x21, !P0 ;  /* 0x000000210000780c */ /* 0x000fc60004701670 */
[C---:B----4-:R-:W-:Y:S08]  /*eb50*/  HMMA.16816.F32.BF16 R92, R4.reuse, R32, RZ ;  /* 0x00000020045c723c */ /* 0x050ff000000418ff */
[----:B------:R1:W-:Y:S01]  /*eb60*/  LDGSTS.E.BYPASS.LTC128B.128 [R225+0x2100], [R20.64+0x80], !P2 ;  /* 0x0210008014e17fae */ /* 0x0003e2000d101d46 */
[----:B------:R-:W-:Y:S01]  /*eb70*/  ISETP.LT.OR P2, PT, R0, 0x21, P5 ;  /* 0x000000210000780c */ /* 0x000fe20002f41670 */
[----:B------:R-:W-:Y:S01]  /*eb80*/  HMMA.16816.F32.BF16 R104, R4, R28, RZ ;  /* 0x0000001c0468723c */ /* 0x000fe200000418ff */
[----:B------:R-:W-:-:S04]  /*eb90*/  SHF.R.S32.HI R0, RZ, 0x1f, R154 ;  /* 0x0000001fff007819 */ /* 0x000fc8000001149a */
[----:B------:R-:W-:-:S03]  /*eba0*/  LEA.HI R0, R0, R154, RZ, 0x2 ;  /* 0x0000009a00007211 */ /* 0x000fc600078f10ff */
[----:B------:R-:W-:Y:S01]  /*ebb0*/  HMMA.16816.F32.BF16 R116, R4, R42, RZ ;  /* 0x0000002a0474723c */ /* 0x000fe200000418ff */
[----:B------:R-:W-:-:S03]  /*ebc0*/  LOP3.LUT R0, R0, 0xffffffc, RZ, 0xc0, !PT ;  /* 0x0ffffffc00007812 */ /* 0x000fc600078ec0ff */
[----:B------:R1:W-:Y:S01]  /*ebd0*/  LDGSTS.E.BYPASS.LTC128B.128 [R225+0x900], [R22.64], !P2 ;  /* 0x0090000016e17fae */ /* 0x0003e2000d101d46 */
[C---:B------:R-:W-:Y:S02]  /*ebe0*/  ISETP.GE.AND P2, PT, R204.reuse, 0x2, PT ;  /* 0x00000002cc00780c */ /* 0x040fe40003f46270 */
[----:B------:R-:W-:Y:S01]  /*ebf0*/  IADD3 R204, R204, -0x2, RZ ;  /* 0xfffffffecccc7810 */ /* 0x000fe20007ffe0ff */
[C---:B------:R-:W-:Y:S01]  /*ec00*/  HMMA.16816.F32.BF16 R112, R4.reuse, R38, RZ ;  /* 0x000000260470723c */ /* 0x040fe200000418ff */
[----:B------:R1:W-:Y:S04]  /*ec10*/  LDGSTS.E.BYPASS.LTC128B.128 [R225+0x1900], [R22.64+0x40], !P1 ;  /* 0x0190004016e17fae */ /* 0x0003e8000c901d46 */
[----:B------:R1:W-:Y:S03]  /*ec20*/  LDGSTS.E.BYPASS.LTC128B.128 [R225+0x2900], [R22.64+0x80], !P0 ;  /* 0x0290008016e17fae */ /* 0x0003e6000c101d46 */
[C---:B------:R-:W-:Y:S01]  /*ec30*/  HMMA.16816.F32.BF16 R108, R4.reuse, R34, RZ ;  /* 0x00000022046c723c */ /* 0x040fe200000418ff */
[----:B------:R-:W-:Y:S04]  /*ec40*/  LDSM.16.M88.4 R60, [R208+0x4100] ;  /* 0x00410000d03c783b */ /* 0x000fe80000000200 */
[----:B------:R-:W-:Y:S03]  /*ec50*/  LDSM.16.M88.4 R64, [R208+0x4500] ;  /* 0x00450000d040783b */ /* 0x000fe60000000200 */
[----:B------:R-:W-:Y:S01]  /*ec60*/  HMMA.16816.F32.BF16 R100, R4, R30, RZ ;  /* 0x0000001e0464723c */ /* 0x000fe200000418ff */
[----:B------:R-:W2:Y:S04]  /*ec70*/  LDSM.16.M88.4 R4, [R211+0x9100] ;  /* 0x00910000d304783b */ /* 0x000ea80000000200 */
[----:B------:R-:W4:Y:S03]  /*ec80*/  LDSM.16.M88.4 R68, [R208+0x4900] ;  /* 0x00490000d044783b */ /* 0x000f260000000200 */
[C---:B---3--:R-:W-:Y:S01]  /*ec90*/  HMMA.16816.F32.BF16 R96, R16.reuse, R40, RZ ;  /* 0x000000281060723c */ /* 0x048fe200000418ff */
[----:B------:R-:W3:Y:S04]  /*eca0*/  LDSM.16.M88.4 R72, [R208+0x4d00] ;  /* 0x004d0000d048783b */ /* 0x000ee80000000200 */
[----:B------:R-:W0:Y:S03]  /*ecb0*/  LDGDEPBAR ;  /* 0x00000000000079af */ /* 0x000e260000000000 */
[C---:B------:R-:W-:Y:S01]  /*ecc0*/  HMMA.16816.F32.BF16 R124, R16.reuse, R42, RZ ;  /* 0x0000002a107c723c */ /* 0x040fe200000418ff */
[----:B-1----:R-:W1:Y:S07]  /*ecd0*/  LDSM.16.M88.4 R20, [R211+0x8100] ;  /* 0x00810000d314783b */ /* 0x002e6e0000000200 */
[C---:B------:R-:W-:Y:S08]  /*ece0*/  HMMA.16816.F32.BF16 R84, R16.reuse, R36, RZ ;  /* 0x000000241054723c */ /* 0x040ff000000418ff */
[C---:B------:R-:W-:Y:S08]  /*ecf0*/  HMMA.16816.F32.BF16 R120, R16.reuse, R38, RZ ;  /* 0x000000261078723c */ /* 0x040ff000000418ff */
[C---:B------:R-:W-:Y:S08]  /*ed00*/  HMMA.16816.F32.BF16 R76, R16.reuse, R32, RZ ;  /* 0x00000020104c723c */ /* 0x040ff000000418ff */
[C---:B------:R-:W-:Y:S08]  /*ed10*/  HMMA.16816.F32.BF16 R40, R16.reuse, R34, RZ ;  /* 0x000000221028723c */ /* 0x040ff000000418ff */
[C---:B------:R-:W-:Y:S08]  /*ed20*/  HMMA.16816.F32.BF16 R36, R16.reuse, R28, RZ ;  /* 0x0000001c1024723c */ /* 0x040ff000000418ff */
[----:B------:R-:W-:Y:S08]  /*ed30*/  HMMA.16816.F32.BF16 R32, R16, R30, RZ ;  /* 0x0000001e1020723c */ /* 0x000ff000000418ff */
        /* <DEDUP_REMOVED lines=12> */
[----:B------:R-:W-:Y:S08]  /*ee00*/  HMMA.16816.F32.BF16 R84, R12, R54, R120 ;  /* 0x000000360c54723c */ /* 0x000ff00000041878 */
[C---:B--2---:R-:W-:Y:S01]  /*ee10*/  HMMA.16816.F32.BF16 R56, R4.reuse, R60, R28 ;  /* 0x0000003c0438723c */ /* 0x044fe2000004181c */
[----:B------:R-:W2:Y:S07]  /*ee20*/  LDSM.16.M88.4 R28, [R213+0x1400] ;  /* 0x00140000d51c783b */ /* 0x000eae0000000200 */
[----:B------:R-:W-:Y:S01]  /*ee30*/  HMMA.16816.F32.BF16 R52, R4, R64, R24 ;  /* 0x000000400434723c */ /* 0x000fe20000041818 */
[----:B------:R-:W1:Y:S07]  /*ee40*/  LDSM.16.M88.4 R24, [R213+0x1800] ;  /* 0x00180000d518783b */ /* 0x000e6e0000000200 */
[C---:B------:R-:W-:Y:S08]  /*ee50*/  HMMA.16816.F32.BF16 R136, R12.reuse, R48, R76 ;  /* 0x000000300c88723c */ /* 0x040ff0000004184c */
[C---:B------:R-:W-:Y:S08]  /*ee60*/  HMMA.16816.F32.BF16 R140, R12.reuse, R44, R36 ;  /* 0x0000002c0c8c723c */ /* 0x040ff00000041824 */
[C---:B------:R-:W-:Y:S01]  /*ee70*/  HMMA.16816.F32.BF16 R88, R12.reuse, R50, R40 ;  /* 0x000000320c58723c */ /* 0x040fe20000041828 */
[----:B------:R-:W-:Y:S07]  /*ee80*/  LDSM.16.M88.4 R48, [R208+0x5100] ;  /* 0x00510000d030783b */ /* 0x000fee0000000200 */
[----:B------:R-:W-:Y:S01]  /*ee90*/  HMMA.16816.F32.BF16 R76, R12, R46, R32 ;  /* 0x0000002e0c4c723c */ /* 0x000fe20000041820 */
[----:B------:R-:W1:Y:S04]  /*eea0*/  LDSM.16.M88.4 R32, [R213+0x1000] ;  /* 0x00100000d520783b */ /* 0x000e680000000200 */
[----:B------:R-:W-:Y:S03]  /*eeb0*/  LDSM.16.M88.4 R12, [R213+0x1c00] ;  /* 0x001c0000d50c783b */ /* 0x000fe60000000200 */
[C---:B----4-:R-:W-:Y:S01]  /*eec0*/  HMMA.16816.F32.BF16 R36, R4.reuse, R68, R16 ;  /* 0x000000440424723c */ /* 0x050fe20000041810 */
[----:B------:R-:W-:Y:S07]  /*eed0*/  LDSM.16.M88.4 R16, [R211+0xb100] ;  /* 0x00b10000d310783b */ /* 0x000fee0000000200 */
[C---:B---3-5:R-:W-:Y:S01]  /*eee0*/  HMMA.16816.F32.BF16 R144, R4.reuse, R72, R104 ;  /* 0x000000480490723c */ /* 0x068fe20000041868 */
[----:B------:R-:W-:Y:S07]  /*eef0*/  LDSM.16.M88.4 R104, [R208+0x5d00] ;  /* 0x005d0000d068783b */ /* 0x000fee0000000200 */
[C---:B------:R-:W-:Y:S08]  /*ef00*/  HMMA.16816.F32.BF16 R44, R4.reuse, R62, R116 ;  /* 0x0000003e042c723c */ /* 0x040ff00000041874 */
[C---:B------:R-:W-:Y:S08]  /*ef10*/  HMMA.16816.F32.BF16 R40, R4.reuse, R66, R112 ;  /* 0x000000420428723c */ /* 0x040ff00000041870 */
[C---:B------:R-:W-:Y:S08]  /*ef20*/  HMMA.16816.F32.BF16 R124, R4.reuse, R70, R108 ;  /* 0x00000046047c723c */ /* 0x040ff0000004186c */
[----:B------:R-:W-:Y:S01]  /*ef30*/  HMMA.16816.F32.BF16 R132, R4, R74, R100 ;  /* 0x0000004a0484723c */ /* 0x000fe20000041864 */
[----:B------:R-:W3:Y:S07]  /*ef40*/  LDSM.16.M88.4 R4, [R212+0x8100] ;  /* 0x00810000d404783b */ /* 0x000eee0000000200 */
[C---:B-1----:R-:W-:Y:S08]  /*ef50*/  HMMA.16816.F32.BF16 R128, R20.reuse, R60, R96 ;  /* 0x0000003c1480723c */ /* 0x042ff00000041860 */
        /* <DEDUP_REMOVED lines=10> */
[C---:B------:R-:W-:Y:S01]  /*f000*/  HMMA.16816.F32.BF16 R76, R8.reuse, R24, R36 ;  /* 0x00000018084c723c */ /* 0x040fe20000041824 */
[----:B------:R-:W4:Y:S07]  /*f010*/  LDSM.16.M88.4 R36, [R208+0x5900] ;  /* 0x00590000d024783b */ /* 0x000f2e0000000200 */
[C---:B------:R-:W-:Y:S08]  /*f020*/  HMMA.16816.F32.BF16 R96, R8.reuse, R34, R44 ;  /* 0x000000220860723c */ /* 0x040ff0000004182c */
[-C--:B------:R-:W-:Y:S08]  /*f030*/  HMMA.16816.F32.BF16 R88, R8, R32.reuse, R56 ;  /* 0x000000200858723c */ /* 0x080ff00000041838 */
[C---:B---3--:R-:W-:Y:S08]  /*f040*/  HMMA.16816.F32.BF16 R44, R4.reuse, R32, R128 ;  /* 0x00000020042c723c */ /* 0x048ff00000041880 */
        /* <DEDUP_REMOVED lines=8> */
[----:B------:R-:W3:Y:S07]  /*f0d0*/  LDSM.16.M88.4 R8, [R212+0xb100] ;  /* 0x00b10000d408783b */ /* 0x000eee0000000200 */
[C---:B------:R-:W-:Y:S08]  /*f0e0*/  HMMA.16816.F32.BF16 R100, R4.reuse, R12, R108 ;  /* 0x0000000c0464723c */ /* 0x040ff0000004186c */
[C---:B------:R-:W-:Y:S01]  /*f0f0*/  HMMA.16816.F32.BF16 R112, R4.reuse, R14, R92 ;  /* 0x0000000e0470723c */ /* 0x040fe2000004185c */
[----:B------:R-:W1:Y:S07]  /*f100*/  LDSM.16.M88.4 R12, [R212+0xa100] ;  /* 0x00a10000d40c783b */ /* 0x000e6e0000000200 */
        /* <DEDUP_REMOVED lines=20> */
[----:B------:R-:W-:Y:S02]  /*f250*/  IMAD R162, R5, 0x8, R0 ;  /* 0x0000000805a27824 */ /* 0x000fe400078e0200 */
[----:B------:R-:W-:Y:S02]  /*f260*/  @P2 IMAD R4, R156, R204, RZ ;  /* 0x000000cc9c042224 */ /* 0x000fe400078e02ff */
        /* <DEDUP_REMOVED lines=10> */
[----:B------:R-:W-:-:S04]  /*f310*/  IADD3 R2, -R7, R2, R160 ;  /* 0x0000000207027210 */ /* 0x000fc80007ffe1a0 */
[----:B----4-:R-:W-:Y:S01]  /*f320*/  HMMA.16816.F32.BF16 R76, R16, R36, R76 ;  /* 0x00000024104c723c */ /* 0x010fe2000004184c */
        /* <DEDUP_REMOVED lines=10> */
[-C--:B---3--:R-:W-:Y:S01]  /*f3d0*/  HMMA.16816.F32.BF16 R72, R8, R24.reuse, R28 ;  /* 0x000000180848723c */ /* 0x088fe2000004181c */
[----:B------:R-:W1:Y:S04]  /*f3e0*/  SHFL.IDX PT, R29, R0, RZ, 0x1c1f ;  /* 0x001c1fff001d7589 */ /* 0x000e6800000e0000 */
[----:B------:R-:W-:Y:S03]  /*f3f0*/  SHFL.IDX PT, R28, R0, 0x1, 0x1c1f ;  /* 0x003c1f00001c7f89 */ /* 0x000fe600000e0000 */
[----:B------:R-:W-:Y:S08]  /*f400*/  HMMA.16816.F32.BF16 R44, R12, R24, R44 ;  /* 0x000000180c2c723c */ /* 0x000ff0000004182c */
[-C--:B------:R-:W-:Y:S08]  /*f410*/  HMMA.16816.F32.BF16 R96, R8, R26.reuse, R96 ;  /* 0x0000001a0860723c */ /* 0x080ff00000041860 */
[----:B------:R-:W-:Y:S01]  /*f420*/  HMMA.16816.F32.BF16 R32, R12, R26, R48 ;  /* 0x0000001a0c20723c */ /* 0x000fe20000041830 */
[----:B------:R-:W2:Y:S01]  /*f430*/  LDSM.16.M88.4 R24, [R213+0x2800] ;  /* 0x00280000d518783b */ /* 0x000ea20000000200 */
[----:B-1----:R-:W-:-:S05]  /*f440*/  IMAD.IADD R4, R6, 0x1, R29 ;  /* 0x0000000106047824 */ /* 0x002fca00078e021d */
[----:B------:R-:W-:Y:S01]  /*f450*/  IMNMX R4, R7, R4, PT ;  /* 0x0000000407047217 */ /* 0x000fe20003800200 */
[----:B------:R-:W-:Y:S03]  /*f460*/  HMMA.16816.F32.BF16 R60, R20, R42, R80 ;  /* 0x0000002a143c723c */ /* 0x000fe60000041850 */
[----:B------:R-:W-:-:S04]  /*f470*/  ISETP.GT.AND P1, PT, R4, 0x1, PT ;  /* 0x000000010400780c */ /* 0x000fc80003f24270 */
        /* <DEDUP_REMOVED lines=16> */
[----:B------:R-:W-:Y:S01]  /*f580*/  ISETP.GT.AND P0, PT, R4, RZ, PT ;  /* 0x000000ff0400720c */ /* 0x000fe20003f04270 */
        /* <DEDUP_REMOVED lines=11> */
[----:B------:R-:W-:Y:S02]  /*f640*/  IMNMX R5, R7, R2, PT ;  /* 0x0000000207057217 */ /* 0x000fe40003800200 */
[----:B------:R-:W-:-:S02]  /*f650*/  FSEL R147, R40, -INF , P0 ;  /* 0xff80000028937808 */ /* 0x000fc40000000000 */
[----:B------:R-:W-:Y:S02]  /*f660*/  ISETP.GT.AND P0, PT, R4, 0x18, PT ;  /* 0x000000180400780c */ /* 0x000fe40003f04270 */
[----:B------:R-:W-:Y:S01]  /*f670*/  FSEL R156, R61, -INF , P1 ;  /* 0xff8000003d9c7808 */ /* 0x000fe20000800000 */
[----:B-1----:R-:W-:Y:S01]  /*f680*/  IMAD.IADD R2, R6, 0x1, R16 ;  /* 0x0000000106027824 */ /* 0x002fe200078e0210 */
[----:B------:R-:W-:Y:S01]  /*f690*/  FSEL R157, R60, -INF , P0 ;  /* 0xff8000003c9d7808 */ /* 0x000fe20000000000 */
[----:B------:R-:W-:Y:S01]  /*f6a0*/  HMMA.16816.F32.BF16 R24, R8, R26, R88 ;  /* 0x0000001a0818723c */ /* 0x000fe20000041858 */
[C---:B------:R-:W-:Y:S02]  /*f6b0*/  ISETP.GT.AND P0, PT, R4.reuse, 0x20, PT ;  /* 0x000000200400780c */ /* 0x040fe40003f04270 */
[----:B------:R-:W-:Y:S02]  /*f6c0*/  ISETP.GT.AND P1, PT, R4, 0x21, PT ;  /* 0x000000210400780c */ /* 0x000fe40003f24270 */
[----:B------:R-:W-:-:S02]  /*f6d0*/  FSEL R176, R56, -INF , P0 ;  /* 0xff80000038b07808 */ /* 0x000fc40000000000 */
[----:B------:R-:W-:Y:S01]  /*f6e0*/  ISETP.GT.AND P0, PT, R5, RZ, PT ;  /* 0x000000ff0500720c */ /* 0x000fe20003f04270 */
[----:B------:R-:W-:Y:S01]  /*f6f0*/  HMMA.16816.F32.BF16 R80, R20, R104, R100 ;  /* 0x000000681450723c */ /* 0x000fe20000041864 */
[----:B------:R-:W-:Y:S01]  /*f700*/  FSEL R184, R57, -INF , P1 ;  /* 0xff80000039b87808 */ /* 0x000fe20000800000 */
[----:B--2---:R-:W-:Y:S01]  /*f710*/  IMAD.IADD R0, R6, 0x1, R0 ;  /* 0x0000000106007824 */ /* 0x004fe200078e0200 */
        /* <DEDUP_REMOVED lines=8> */
[----:B------:R-:W-:-:S02]  /*f7a0*/  FSEL R60, R34, -INF , P0 ;  /* 0xff800000223c7808 */ /* 0x000fc40000000000 */
[----:B------:R-:W-:Y:S01]  /*f7b0*/  FSEL R56, R47, -INF , P1 ;  /* 0xff8000002f387808 */ /* 0x000fe20000800000 */
[----:B------:R1:W-:Y:S01]  /*f7c0*/  @P2 LDGSTS.E.BYPASS.LTC128B.128 [R225+0x5100], [R18.64+0x80], !P3 ;  /* 0x0510008012e12fae */ /* 0x0003e2000d901d46 */
[----:B------:R-:W-:Y:S02]  /*f7d0*/  ISETP.GT.AND P0, PT, R4, 0x28, PT ;  /* 0x000000280400780c */ /* 0x000fe40003f04270 */
[----:B------:R-:W-:Y:S02]  /*f7e0*/  ISETP.GT.AND P1, PT, R5, 0x9, PT ;  /* 0x000000090500780c */ /* 0x000fe40003f24270 */
[----:B------:R-:W-:Y:S02]  /*f7f0*/  FSEL R177, R64, -INF , P0 ;  /* 0xff80000040b17808 */ /* 0x000fe40000000000 */
[----:B------:R-:W-:Y:S02]  /*f800*/  FSEL R61, R35, -INF , P1 ;  /* 0xff800000233d7808 */ /* 0x000fe40000800000 */
[----:B------:R-:W-:Y:S01]  /*f810*/  ISETP.GT.AND P0, PT, R5, 0x10, PT ;  /* 0x000000100500780c */ /* 0x000fe20003f04270 */
[----:B------:R-:W-:Y:S01]  /*f820*/  HMMA.16816.F32.BF16 R32, R8, R28, R92 ;  /* 0x0000001c0820723c */ /* 0x000fe2000004185c */
[----:B------:R-:W-:-:S02]  /*f830*/  IMNMX R2, R7, R2, PT ;  /* 0x0000000207027217 */ /* 0x000fc40003800200 */
[----:B------:R-:W-:Y:S02]  /*f840*/  ISETP.GT.AND P1, PT, R5, 0x11, PT ;  /* 0x000000110500780c */ /* 0x000fe40003f24270 */
[----:B------:R-:W-:Y:S02]  /*f850*/  FSEL R146, R42, -INF , P0 ;  /* 0xff8000002a927808 */ /* 0x000fe40000000000 */
[C---:B------:R-:W-:Y:S01]  /*f860*/  ISETP.GT.AND P0, PT, R2.reuse, RZ, PT ;  /* 0x000000ff0200720c */ /* 0x040fe20003f04270 */
[----:B------:R-:W-:Y:S01]  /*f870*/  HMMA.16816.F32.BF16 R8, R8, R30, R108 ;  /* 0x0000001e0808723c */ /* 0x000fe2000004186c */
[----:B------:R-:W-:Y:S02]  /*f880*/  FSEL R140, R43, -INF , P1 ;  /* 0xff8000002b8c7808 */ /* 0x000fe40000800000 */
[----:B------:R-:W-:Y:S02]  /*f890*/  ISETP.GT.AND P1, PT, R2, 0x1, PT ;  /* 0x000000010200780c */ /* 0x000fe40003f24270 */
[----:B------:R-:W-:-:S02]  /*f8a0*/  FSEL R44, R72, -INF , P0 ;  /* 0xff800000482c7808 */ /* 0x000fc40000000000 */
[C---:B------:R-:W-:Y:S01]  /*f8b0*/  ISETP.GT.AND P0, PT, R2.reuse, 0x8, PT ;  /* 0x000000080200780c */ /* 0x040fe20003f04270 */
[----:B------:R-:W-:Y:S01]  /*f8c0*/  HMMA.16816.F32.BF16 R40, R20, R106, R112 ;  /* 0x0000006a1428723c */ /* 0x000fe20000041870 */
[----:B------:R-:W-:Y:S02]  /*f8d0*/  FSEL R45, R73, -INF , P1 ;  /* 0xff800000492d7808 */ /* 0x000fe40000800000 */
[----:B------:R-:W-:Y:S02]  /*f8e0*/  ISETP.GT.AND P1, PT, R2, 0x9, PT ;  /* 0x000000090200780c */ /* 0x000fe40003f24270 */
[----:B------:R-:W-:Y:S02]  /*f8f0*/  FSEL R46, R96, -INF , P0 ;  /* 0xff800000602e7808 */ /* 0x000fe40000000000 */
[----:B------:R-:W-:Y:S01]  /*f900*/  ISETP.GT.AND P0, PT, R2, 0x10, PT ;  /* 0x000000100200780c */ /* 0x000fe20003f04270 */
[----:B------:R-:W-:Y:S01]  /*f910*/  HMMA.16816.F32.BF16 R20, R12, R28, R80 ;  /* 0x0000001c0c14723c */ /* 0x000fe20000041850 */
[----:B------:R-:W-:-:S02]  /*f920*/  FSEL R47, R97, -INF , P1 ;  /* 0xff800000612f7808 */ /* 0x000fc40000800000 */
[----:B------:R-:W-:Y:S02]  /*f930*/  ISETP.GT.AND P1, PT, R2, 0x11, PT ;  /* 0x000000110200780c */ /* 0x000fe40003f24270 */
[----:B------:R-:W-:Y:S02]  /*f940*/  FSEL R120, R48, -INF , P0 ;  /* 0xff80000030787808 */ /* 0x000fe40000000000 */
[C---:B------:R-:W-:Y:S02]  /*f950*/  ISETP.GT.AND P0, PT, R2.reuse, 0x18, PT ;  /* 0x000000180200780c */ /* 0x040fe40003f04270 */
[----:B------:R-:W-:Y:S02]  /*f960*/  FSEL R102, R49, -INF , P1 ;  /* 0xff80000031667808 */ /* 0x000fe40000800000 */
[----:B------:R-:W-:Y:S02]  /*f970*/  ISETP.GT.AND P1, PT, R2, 0x19, PT ;  /* 0x000000190200780c */ /* 0x000fe40003f24270 */
[----:B------:R-:W-:-:S02]  /*f980*/  FMNMX.FTZ R6, R44, R45, !PT ;  /* 0x0000002d2c067209 */ /* 0x000fc40007810000 */
[----:B------:R-:W-:Y:S01]  /*f990*/  FSEL R49, R52, -INF , P0 ;  /* 0xff80000034317808 */ /* 0x000fe20000000000 */
[----:B------:R-:W-:Y:S01]  /*f9a0*/  HMMA.16816.F32.BF16 R12, R12, R30, R40 ;  /* 0x0000001e0c0c723c */ /* 0x000fe20000041828 */
[C---:B------:R-:W-:Y:S02]  /*f9b0*/  ISETP.GT.AND P0, PT, R2.reuse, 0x20, PT ;  /* 0x000000200200780c */ /* 0x040fe40003f04270 */
[----:B------:R-:W-:Y:S02]  /*f9c0*/  FSEL R53, R53, -INF , P1 ;  /* 0xff80000035357808 */ /* 0x000fe40000800000 */
[----:B------:R-:W-:Y:S02]  /*f9d0*/  ISETP.GT.AND P1, PT, R2, 0x21, PT ;  /* 0x000000210200780c */ /* 0x000fe40003f24270 */
[----:B------:R-:W-:Y:S02]  /*f9e0*/  FMNMX.FTZ R6, R46, R6, !PT ;  /* 0x000000062e067209 */ /* 0x000fe40007810000 */
[----:B------:R-:W-:-:S02]  /*f9f0*/  FSEL R175, R36, -INF , P0 ;  /* 0xff80000024af7808 */ /* 0x000fc40000000000 */
[C---:B------:R-:W-:Y:S02]  /*fa00*/  ISETP.GT.AND P0, PT, R2.reuse, 0x28, PT ;  /* 0x000000280200780c */ /* 0x040fe40003f04270 */
[----:B------:R-:W-:Y:S02]  /*fa10*/  FSEL R173, R37, -INF , P1 ;  /* 0xff80000025ad7808 */ /* 0x000fe40000800000 */
[----:B------:R-:W-:Y:S02]  /*fa20*/  ISETP.GT.AND P1, PT, R2, 0x29, PT ;  /* 0x000000290200780c */ /* 0x000fe40003f24270 */
[----:B------:R-:W-:Y:S02]  /*fa30*/  FMNMX.FTZ R6, R47, R6, !PT ;  /* 0x000000062f067209 */ /* 0x000fe40007810000 */
[----:B------:R-:W-:Y:S02]  /*fa40*/  FSEL R172, R24, -INF , P0 ;  /* 0xff80000018ac7808 */ /* 0x000fe40000000000 */
[----:B------:R-:W-:-:S02]  /*fa50*/  ISETP.GT.AND P0, PT, R2, 0x30, PT ;  /* 0x000000300200780c */ /* 0x000fc40003f04270 */
[----:B------:R-:W-:Y:S02]  /*fa60*/  FSEL R174, R25, -INF , P1 ;  /* 0xff80000019ae7808 */ /* 0x000fe40000800000 */
[----:B------:R-:W-:Y:S02]  /*fa70*/  FMNMX.FTZ R6, R120, R6, !PT ;  /* 0x0000000678067209 */ /* 0x000fe40007810000 */
[----:B------:R-:W-:Y:S02]  /*fa80*/  IMNMX R0, R7, R0, PT ;  /* 0x0000000007007217 */ /* 0x000fe40003800200 */
[----:B------:R-:W-:Y:S02]  /*fa90*/  ISETP.GT.AND P1, PT, R2, 0x31, PT ;  /* 0x000000310200780c */ /* 0x000fe40003f24270 */
[----:B------:R-:W-:Y:S02]  /*faa0*/  FSEL R228, R32, -INF , P0 ;  /* 0xff80000020e47808 */ /* 0x000fe40000000000 */
[----:B------:R-:W-:-:S02]  /*fab0*/  FMNMX.FTZ R6, R102, R6, !PT ;  /* 0x0000000666067209 */ /* 0x000fc40007810000 */
[C---:B------:R-:W-:Y:S02]  /*fac0*/  ISETP.GT.AND P0, PT, R0.reuse, RZ, PT ;  /* 0x000000ff0000720c */ /* 0x040fe40003f04270 */
[----:B------:R-:W-:Y:S02]  /*fad0*/  FSEL R229, R33, -INF , P1 ;  /* 0xff80000021e57808 */ /* 0x000fe40000800000 */
[----:B------:R-:W-:Y:S02]  /*fae0*/  ISETP.GT.AND P1, PT, R0, 0x1, PT ;  /* 0x000000010000780c */ /* 0x000fe40003f24270 */
[----:B------:R-:W-:Y:S02]  /*faf0*/  FMNMX.FTZ R6, R49, R6, !PT ;  /* 0x0000000631067209 */ /* 0x000fe40007810000 */
[----:B------:R-:W-:Y:S02]  /*fb00*/  FSEL R16, R74, -INF , P0 ;  /* 0xff8000004a107808 */ /* 0x000fe40000000000 */
[----:B------:R-:W-:-:S02]  /*fb10*/  ISETP.GT.AND P0, PT, R0, 0x8, PT ;  /* 0x000000080000780c */ /* 0x000fc40003f04270 */
[----:B------:R-:W-:Y:S02]  /*fb20*/  FSEL R17, R75, -INF , P1 ;  /* 0xff8000004b117808 */ /* 0x000fe40000800000 */
[----:B------:R-:W-:Y:S02]  /*fb30*/  ISETP.GT.AND P1, PT, R0, 0x9, PT ;  /* 0x000000090000780c */ /* 0x000fe40003f24270 */
[----:B------:R-:W-:Y:S02]  /*fb40*/  FMNMX.FTZ R6, R53, R6, !PT ;  /* 0x0000000635067209 */ /* 0x000fe40007810000 */
[----:B------:R-:W-:Y:S02]  /*fb50*/  FSEL R32, R98, -INF , P0 ;  /* 0xff80000062207808 */ /* 0x000fe40000000000 */
[----:B------:R-:W-:Y:S02]  /*fb60*/  FMNMX.FTZ R7, R16, R17, !PT ;  /* 0x0000001110077209 */ /* 0x000fe40007810000 */
[----:B------:R-:W-:-:S02]  /*fb70*/  FSEL R33, R99, -INF , P1 ;  /* 0xff80000063217808 */ /* 0x000fc40000800000 */
[----:B------:R-:W-:Y:S02]  /*fb80*/  FMNMX.FTZ R6, R175, R6, !PT ;  /* 0x00000006af067209 */ /* 0x000fe40007810000 */
[C---:B------:R-:W-:Y:S02]  /*fb90*/  ISETP.GT.AND P0, PT, R0.reuse, 0x10, PT ;  /* 0x000000100000780c */ /* 0x040fe40003f04270 */
[----:B------:R-:W-:Y:S02]  /*fba0*/  ISETP.GT.AND P1, PT, R0, 0x11, PT ;  /* 0x000000110000780c */ /* 0x000fe40003f24270 */
[----:B------:R-:W-:Y:S02]  /*fbb0*/  FMNMX.FTZ R7, R32, R7, !PT ;  /* 0x0000000720077209 */ /* 0x000fe40007810000 */
[----:B------:R-:W-:Y:S02]  /*fbc0*/  FMNMX.FTZ R6, R173, R6, !PT ;  /* 0x00000006ad067209 */ /* 0x000fe40007810000 */
[----:B------:R-:W-:-:S02]  /*fbd0*/  FSEL R50, R50, -INF , P0 ;  /* 0xff80000032327808 */ /* 0x000fc40000000000 */
[----:B------:R-:W-:Y:S02]  /*fbe0*/  FSEL R51, R51, -INF , P1 ;  /* 0xff80000033337808 */ /* 0x000fe40000800000 */
[C---:B------:R-:W-:Y:S02]  /*fbf0*/  ISETP.GT.AND P0, PT, R0.reuse, 0x18, PT ;  /* 0x000000180000780c */ /* 0x040fe40003f04270 */
[----:B------:R-:W-:Y:S02]  /*fc00*/  ISETP.GT.AND P1, PT, R0, 0x19, PT ;  /* 0x000000190000780c */ /* 0x000fe40003f24270 */
[----:B------:R-:W-:Y:S02]  /*fc10*/  FMNMX.FTZ R7, R33, R7, !PT ;  /* 0x0000000721077209 */ /* 0x000fe40007810000 */
[----:B------:R-:W-:Y:S02]  /*fc20*/  FMNMX.FTZ R6, R172, R6, !PT ;  /* 0x00000006ac067209 */ /* 0x000fe40007810000 */
[----:B------:R-:W-:-:S02]  /*fc30*/  FSEL R48, R54, -INF , P0 ;  /* 0xff80000036307808 */ /* 0x000fc40000000000 */
[----:B------:R-:W-:Y:S02]  /*fc40*/  FSEL R103, R55, -INF , P1 ;  /* 0xff80000037677808 */ /* 0x000fe40000800000 */
[----:B------:R-:W-:Y:S02]  /*fc50*/  FMNMX.FTZ R7, R50, R7, !PT ;  /* 0x0000000732077209 */ /* 0x000fe40007810000 */
[C---:B------:R-:W-:Y:S02]  /*fc60*/  ISETP.GT.AND P0, PT, R2.reuse, 0x38, PT ;  /* 0x000000380200780c */ /* 0x040fe40003f04270 */
[----:B------:R-:W-:Y:S02]  /*fc70*/  ISETP.GT.AND P1, PT, R2, 0x39, PT ;  /* 0x000000390200780c */ /* 0x000fe40003f24270 */
[----:B------:R-:W-:Y:S02]  /*fc80*/  FMNMX.FTZ R2, R174, R6, !PT ;  /* 0x00000006ae027209 */ /* 0x000fe40007810000 */
[----:B------:R-:W-:-:S02]  /*fc90*/  FMNMX.FTZ R6, R51, R7, !PT ;  /* 0x0000000733067209 */ /* 0x000fc40007810000 */
[----:B------:R-:W-:Y:S02]  /*fca0*/  FSEL R226, R8, -INF , P0 ;  /* 0xff80000008e27808 */ /* 0x000fe40000000000 */
[----:B------:R-:W-:Y:S02]  /*fcb0*/  ISETP.GT.AND P0, PT, R0, 0x20, PT ;  /* 0x000000200000780c */ /* 0x000fe40003f04270 */
[----:B------:R-:W-:Y:S02]  /*fcc0*/  FMNMX.FTZ R2, R228, R2, !PT ;  /* 0x00000002e4027209 */ /* 0x000fe40007810000 */
[----:B------:R-:W-:Y:S02]  /*fcd0*/  FMNMX.FTZ R6, R48, R6, !PT ;  /* 0x0000000630067209 */ /* 0x000fe40007810000 */
[----:B------:R-:W-:Y:S02]  /*fce0*/  FSEL R158, R38, -INF , P0 ;  /* 0xff800000269e7808 */ /* 0x000fe40000000000 */
[----:B------:R-:W-:-:S02]  /*fcf0*/  FMNMX.FTZ R2, R229, R2, !PT ;  /* 0x00000002e5027209 */ /* 0x000fc40007810000 */
[----:B------:R-:W-:Y:S02]  /*fd00*/  ISETP.GT.AND P0, PT, R0, 0x21, PT ;  /* 0x000000210000780c */ /* 0x000fe40003f04270 */
[----:B------:R-:W-:Y:S02]  /*fd10*/  FMNMX.FTZ R6, R103, R6, !PT ;  /* 0x0000000667067209 */ /* 0x000fe40007810000 */
[----:B------:R-:W-:Y:S02]  /*fd20*/  FSEL R214, R9, -INF , P1 ;  /* 0xff80000009d67808 */ /* 0x000fe40000800000 */
[----:B------:R-:W-:Y:S02]  /*fd30*/  FMNMX.FTZ R2, R226, R2, !PT ;  /* 0x00000002e2027209 */ /* 0x000fe40007810000 */
[----:B------:R-:W-:Y:S02]  /*fd40*/  FSEL R154, R39, -INF , P0 ;  /* 0xff800000279a7808 */ /* 0x000fe40000000000 */
[----:B------:R-:W-:-:S02]  /*fd50*/  ISETP.GT.AND P0, PT, R0, 0x28, PT ;  /* 0x000000280000780c */ /* 0x000fc40003f04270 */
[----:B------:R-:W-:Y:S02]  /*fd60*/  FMNMX.FTZ R6, R158, R6, !PT ;  /* 0x000000069e067209 */ /* 0x000fe40007810000 */
[----:B------:R-:W-:Y:S02]  /*fd70*/  FMNMX.FTZ R7, R214, R2, !PT ;  /* 0x00000002d6077209 */ /* 0x000fe40007810000 */
[----:B------:R-:W-:Y:S02]  /*fd80*/  ISETP.GT.AND P1, PT, R0, 0x29, PT ;  /* 0x000000290000780c */ /* 0x000fe40003f24270 */
[----:B------:R-:W-:Y:S01]  /*fd90*/  FSEL R155, R26, -INF , P0 ;  /* 0xff8000001a9b7808 */ /* 0x000fe20000000000 */
[----:B------:R-:W2:Y:S01]  /*fda0*/  SHFL.BFLY PT, R8, R7, 0x2, 0x1f ;  /* 0x0c401f0007087f89 */ /* 0x000ea200000e0000 */
[----:B------:R-:W-:Y:S02]  /*fdb0*/  FMNMX.FTZ R2, R154, R6, !PT ;  /* 0x000000069a027209 */ /* 0x000fe40007810000 */
[----:B------:R-:W-:-:S02]  /*fdc0*/  ISETP.GT.AND P0, PT, R0, 0x30, PT ;  /* 0x000000300000780c */ /* 0x000fc40003f04270 */
[----:B------:R-:W-:Y:S02]  /*fdd0*/  FMNMX.FTZ R6, R68, R69, !PT ;  /* 0x0000004544067209 */ /* 0x000fe40007810000 */
[----:B------:R-:W-:Y:S02]  /*fde0*/  FSEL R159, R27, -INF , P1 ;  /* 0xff8000001b9f7808 */ /* 0x000fe40000800000 */
[----:B------:R-:W-:Y:S02]  /*fdf0*/  FMNMX.FTZ R2, R155, R2, !PT ;  /* 0x000000029b027209 */ /* 0x000fe40007810000 */
[----:B------:R-:W-:Y:S02]  /*fe00*/  FSEL R207, R34, -INF , P0 ;  /* 0xff80000022cf7808 */ /* 0x000fe40000000000 */
[----:B------:R-:W-:Y:S02]  /*fe10*/  FMNMX.FTZ R6, R70, R6, !PT ;  /* 0x0000000646067209 */ /* 0x000fe40007810000 */
[----:B------:R-:W-:-:S02]  /*fe20*/  ISETP.GT.AND P1, PT, R0, 0x31, PT ;  /* 0x000000310000780c */ /* 0x000fc40003f24270 */
[----:B------:R-:W-:Y:S02]  /*fe30*/  ISETP.GT.AND P0, PT, R4, 0x29, PT ;  /* 0x000000290400780c */ /* 0x000fe40003f04270 */
[----:B------:R-:W-:Y:S02]  /*fe40*/  FMNMX.FTZ R2, R159, R2, !PT ;  /* 0x000000029f027209 */ /* 0x000fe40007810000 */
[----:B------:R-:W-:Y:S02]  /*fe50*/  FMNMX.FTZ R6, R71, R6, !PT ;  /* 0x0000000647067209 */ /* 0x000fe40007810000 */
[----:B------:R-:W-:Y:S02]  /*fe60*/  FSEL R219, R35, -INF , P1 ;  /* 0xff80000023db7808 */ /* 0x000fe40000800000 */
[----:B------:R-:W-:Y:S02]  /*fe70*/  FSEL R178, R65, -INF , P0 ;  /* 0xff80000041b27808 */ /* 0x000fe40000000000 */
[----:B------:R-:W-:-:S02]  /*fe80*/  ISETP.GT.AND P0, PT, R0, 0x38, PT ;  /* 0x000000380000780c */ /* 0x000fc40003f04270 */
[----:B------:R-:W-:Y:S02]  /*fe90*/  ISETP.GT.AND P1, PT, R0, 0x39, PT ;  /* 0x000000390000780c */ /* 0x000fe40003f24270 */
        /* <DEDUP_REMOVED lines=8> */
[----:B------:R-:W-:Y:S02]  /*ff20*/  ISETP.GT.AND P0, PT, R4, 0x30, PT ;  /* 0x000000300400780c */ /* 0x000fe40003f04270 */
[----:B------:R-:W-:Y:S02]  /*ff30*/  FMNMX.FTZ R6, R206, R0, !PT ;  /* 0x00000000ce067209 */ /* 0x000fe40007810000 */
[----:B------:R-:W-:-:S02]  /*ff40*/  FMNMX.FTZ R0, R156, R2, !PT ;  /* 0x000000029c007209 */ /* 0x000fc40007810000 */
[----:B--2---:R-:W-:Y:S02]  /*ff50*/  FMNMX.FTZ R7, R7, R8, !PT ;  /* 0x0000000807077209 */ /* 0x004fe40007810000 */
[----:B------:R-:W-:Y:S01]  /*ff60*/  FSEL R217, R20, -INF , P0 ;  /* 0xff80000014d97808 */ /* 0x000fe20000000000 */
[----:B------:R-:W-:Y:S01]  /*ff70*/  SHFL.BFLY PT, R8, R6, 0x2, 0x1f ;  /* 0x0c401f0006087f89 */ /* 0x000fe200000e0000 */
[----:B------:R-:W-:Y:S02]  /*ff80*/  ISETP.GT.AND P0, PT, R4, 0x31, PT ;  /* 0x000000310400780c */ /* 0x000fe40003f04270 */
[----:B------:R-:W-:Y:S01]  /*ff90*/  FMNMX.FTZ R0, R176, R0, !PT ;  /* 0x00000000b0007209 */ /* 0x000fe20007810000 */
[----:B------:R-:W2:Y:S01]  /*ffa0*/  SHFL.BFLY PT, R9, R7, 0x1, 0x1f ;  /* 0x0c201f0007097f89 */ /* 0x000ea200000e0000 */
[----:B------:R-:W-:Y:S02]  /*ffb0*/  FMNMX.FTZ R2, R57, R56, !PT ;  /* 0x0000003839027209 */ /* 0x000fe40007810000 */
[----:B------:R-:W-:-:S02]  /*ffc0*/  FSEL R215, R21, -INF , P0 ;  /* 0xff80000015d77808 */ /* 0x000fc40000000000 */
[----:B------:R-:W-:Y:S02]  /*ffd0*/  FMNMX.FTZ R0, R184, R0, !PT ;  /* 0x00000000b8007209 */ /* 0x000fe40007810000 */
[----:B------:R-:W-:Y:S02]  /*ffe0*/  ISETP.GT.AND P0, PT, R5, 0x18, PT ;  /* 0x000000180500780c */ /* 0x000fe40003f04270 */
[----:B------:R-:W-:Y:S02]  /*fff0*/  FMNMX.FTZ R2, R60, R2, !PT ;  /* 0x000000023c027209 */ /* 0x000fe40007810000 */
[----:B------:R-:W-:Y:S02]  /*10000*/  FMNMX.FTZ R0, R177, R0, !PT ;  /* 0x00000000b1007209 */ /* 0x000fe40007810000 */
[----:B------:R-:W-:Y:S02]  /*10010*/  FSEL R101, R62, -INF , P0 ;  /* 0xff8000003e657808 */ /* 0x000fe40000000000 */
[----:B------:R-:W-:-:S02]  /*10020*/  ISETP.GT.AND P0, PT, R4, 0x38, PT ;  /* 0x000000380400780c */ /* 0x000fc40003f04270 */
[----:B------:R-:W-:Y:S02]  /*10030*/  FMNMX.FTZ R2, R61, R2, !PT ;  /* 0x000000023d027209 */ /* 0x000fe40007810000 */
[----:B------:R-:W-:Y:S02]  /*10040*/  FMNMX.FTZ R0, R178, R0, !PT ;  /* 0x00000000b2007209 */ /* 0x000fe40007810000 */
[----:B------:R-:W-:Y:S02]  /*10050*/  FSEL R227, R12, -INF , P0 ;  /* 0xff8000000ce37808 */ /* 0x000fe40000000000 */
[----:B------:R-:W-:Y:S02]  /*10060*/  FMNMX.FTZ R2, R146, R2, !PT ;  /* 0x0000000292027209 */ /* 0x000fe40007810000 */
[----:B------:R-:W-:Y:S02]  /*10070*/  ISETP.GT.AND P0, PT, R5, 0x20, PT ;  /* 0x000000200500780c */ /* 0x000fe40003f04270 */
[----:B------:R-:W-:-:S02]  /*10080*/  FMNMX.FTZ R0, R217, R0, !PT ;  /* 0x00000000d9007209 */ /* 0x000fc40007810000 */
[----:B------:R-:W-:Y:S02]  /*10090*/  ISETP.GT.AND P1, PT, R5, 0x19, PT ;  /* 0x000000190500780c */ /* 0x000fe40003f24270 */
[----:B------:R-:W-:Y:S02]  /*100a0*/  FMNMX.FTZ R2, R140, R2, !PT ;  /* 0x000000028c027209 */ /* 0x000fe40007810000 */
[----:B------:R-:W-:Y:S02]  /*100b0*/  FSEL R153, R58, -INF , P0 ;  /* 0xff8000003a997808 */ /* 0x000fe40000000000 */
[----:B------:R-:W-:Y:S01]  /*100c0*/  ISETP.GT.AND P0, PT, R4, 0x39, PT ;  /* 0x000000390400780c */ /* 0x000fe20003f04270 */
[----:B------:R-:W-:Y:S01]  /*100d0*/  IMAD R4, R151, 0x20, R149 ;  /* 0x0000002097047824 */ /* 0x000fe200078e0295 */
[----:B------:R-:W-:Y:S02]  /*100e0*/  FMNMX.FTZ R0, R215, R0, !PT ;  /* 0x00000000d7007209 */ /* 0x000fe40007810000 */
[----:B------:R-:W-:-:S02]  /*100f0*/  FSEL R100, R63, -INF , P1 ;  /* 0xff8000003f647808 */ /* 0x000fc40000800000 */
[----:B------:R-:W-:Y:S02]  /*10100*/  FMNMX.FTZ R2, R101, R2, !PT ;  /* 0x0000000265027209 */ /* 0x000fe40007810000 */
[----:B------:R-:W-:Y:S02]  /*10110*/  FSEL R222, R13, -INF , P0 ;  /* 0xff8000000dde7808 */ /* 0x000fe40000000000 */
[----:B------:R-:W-:Y:S02]  /*10120*/  FMNMX.FTZ R0, R227, R0, !PT ;  /* 0x00000000e3007209 */ /* 0x000fe40007810000 */
[----:B------:R-:W-:Y:S02]  /*10130*/  ISETP.GT.AND P1, PT, R5, 0x21, PT ;  /* 0x000000210500780c */ /* 0x000fe40003f24270 */
[----:B------:R-:W-:Y:S02]  /*10140*/  FMNMX.FTZ R2, R100, R2, !PT ;  /* 0x0000000264027209 */ /* 0x000fe40007810000 */
[----:B--2---:R-:W-:-:S02]  /*10150*/  FMNMX.FTZ R143, R7, R9, !PT ;  /* 0x00000009078f7209 */ /* 0x004fc40007810000 */
[----:B------:R-:W-:Y:S02]  /*10160*/  FMNMX.FTZ R7, R222, R0, !PT ;  /* 0x00000000de077209 */ /* 0x000fe40007810000 */
[----:B------:R-:W-:Y:S01]  /*10170*/  FSEL R152, R59, -INF , P1 ;  /* 0xff8000003b987808 */ /* 0x000fe20000800000 */
[----:B------:R-:W-:Y:S01]  /*10180*/  FMUL.FTZ R12, R143, c[0x0][0x2d0] ;  /* 0x0000b4008f0c7a20 */ /* 0x000fe20000410000 */
[----:B------:R-:W-:Y:S02]  /*10190*/  ISETP.GT.AND P0, PT, R5, 0x28, PT ;  /* 0x000000280500780c */ /* 0x000fe40003f04270 */
[----:B------:R-:W-:Y:S02]  /*101a0*/  FMNMX.FTZ R2, R153, R2, !PT ;  /* 0x0000000299027209 */ /* 0x000fe40007810000 */
[----:B------:R-:W-:Y:S02]  /*101b0*/  FMNMX.FTZ R142, R6, R8, !PT ;  /* 0x00000008068e7209 */ /* 0x000fe40007810000 */
[----:B------:R-:W2:Y:S01]  /*101c0*/  SHFL.BFLY PT, R6, R7, 0x2, 0x1f ;  /* 0x0c401f0007067f89 */ /* 0x000ea200000e0000 */
[----:B------:R-:W-:-:S02]  /*101d0*/  ISETP.GT.AND P1, PT, R5, 0x29, PT ;  /* 0x000000290500780c */ /* 0x000fc40003f24270 */
[----:B------:R-:W-:Y:S01]  /*101e0*/  FSEL R141, R66, -INF , P0 ;  /* 0xff800000428d7808 */ /* 0x000fe20000000000 */
[----:B------:R-:W3:Y:S01]  /*101f0*/  SHFL.BFLY PT, R8, R142, 0x1, 0x1f ;  /* 0x0c201f008e087f89 */ /* 0x000ee200000e0000 */
[----:B------:R-:W-:Y:S02]  /*10200*/  FMNMX.FTZ R0, R152, R2, !PT ;  /* 0x0000000298007209 */ /* 0x000fe40007810000 */
[----:B------:R-:W-:Y:S02]  /*10210*/  ISETP.GT.AND P0, PT, R5, 0x30, PT ;  /* 0x000000300500780c */ /* 0x000fe40003f04270 */
[----:B------:R-:W-:Y:S02]  /*10220*/  FSEL R13, R67, -INF , P1 ;  /* 0xff800000430d7808 */ /* 0x000fe40000800000 */
[----:B------:R-:W-:Y:S02]  /*10230*/  FMNMX.FTZ R0, R141, R0, !PT ;  /* 0x000000008d007209 */ /* 0x000fe40007810000 */
[----:B------:R-:W-:-:S02]  /*10240*/  ISETP.GT.AND P1, PT, R5, 0x31, PT ;  /* 0x000000310500780c */ /* 0x000fc40003f24270 */
[----:B------:R-:W-:Y:S02]  /*10250*/  FSEL R216, R22, -INF , P0 ;  /* 0xff80000016d87808 */ /* 0x000fe40000000000 */
[----:B------:R-:W-:Y:S02]  /*10260*/  FMNMX.FTZ R0, R13, R0, !PT ;  /* 0x000000000d007209 */ /* 0x000fe40007810000 */
[----:B------:R-:W-:Y:S02]  /*10270*/  FSETP.NEU.FTZ.AND P0, PT, R143, -INF , PT ;  /* 0xff8000008f00780b */ /* 0x000fe40003f1d000 */
[----:B------:R-:W-:Y:S02]  /*10280*/  FSEL R220, R23, -INF , P1 ;  /* 0xff80000017dc7808 */ /* 0x000fe40000800000 */
[----:B------:R-:W-:Y:S02]  /*10290*/  ISETP.GT.AND P1, PT, R5, 0x38, PT ;  /* 0x000000380500780c */ /* 0x000fe40003f24270 */
[----:B------:R-:W-:-:S02]  /*102a0*/  FMNMX.FTZ R2, R216, R0, !PT ;  /* 0x00000000d8027209 */ /* 0x000fc40007810000 */
        /* <DEDUP_REMOVED lines=16> */
[----:B------:R-:W1:Y:S01]  /*103b0*/  SHFL.BFLY PT, R9, R6, 0x2, 0x1f ;  /* 0x0c401f0006097f89 */ /* 0x000e6200000e0000 */
[----:B----4-:R-:W-:Y:S01]  /*103c0*/  IMAD.IADD R0, R150, 0x1, R4 ;  /* 0x0000000196007824 */ /* 0x010fe200078e0204 */
[C---:B------:R-:W-:Y:S01]  /*103d0*/  @P2 LEA R4, P0, R163.reuse, R18, 0x1 ;  /* 0x00000012a3042211 */ /* 0x040fe200078008ff */
        /* <DEDUP_REMOVED lines=25> */
[----:B---3--:R-:W-:-:S02]  /*10570*/  FMNMX.FTZ R4, R6, R9, !PT ;  /* 0x0000000906047209 */ /* 0x008fc40007810000 */
        /* <DEDUP_REMOVED lines=55> */
[----:B------:R-:W2:Y:S07]  /*108f0*/  LDSM.16.MT88.4 R24, [R209+0x500] ;  /* 0x00050000d118783b */ /* 0x000eae0000004200 */
[----:B------:R-:W-:Y:S01]  /*10900*/  HMMA.16816.F32.BF16 R60, R8, R16, RZ ;  /* 0x00000010083c723c */ /* 0x000fe200000418ff */
[----:B-1----:R-:W-:-:S07]  /*10910*/  FFMA.FTZ R4, R53, c[0x0][0x2d0], -R12 ;  /* 0x0000b40035047a23 */ /* 0x002fce000001080c */
[C---:B------:R-:W-:Y:S01]  /*10920*/  HMMA.16816.F32.BF16 R124, R8.reuse, R18, RZ ;  /* 0x00000012087c723c */ /* 0x040fe200000418ff */
[----:B------:R1:W3:Y:S01]  /*10930*/  MUFU.EX2 R239, R4 ;  /* 0x0000000400ef7308 */ /* 0x0002e20000000800 */
[----:B------:R-:W-:Y:S06]  /*10940*/  LDSM.16.MT88.4 R16, [R209+0x1500] ;  /* 0x00150000d110783b */ /* 0x000fec0000004200 */
[C---:B------:R-:W-:Y:S08]  /*10950*/  HMMA.16816.F32.BF16 R56, R8.reuse, R20, RZ ;  /* 0x000000140838723c */ /* 0x040ff000000418ff */
[----:B------:R-:W-:Y:S01]  /*10960*/  HMMA.16816.F32.BF16 R120, R8, R22, RZ ;  /* 0x000000160878723c */ /* 0x000fe200000418ff */
[----:B-1----:R-:W-:Y:S01]  /*10970*/  FFMA.FTZ R4, R50, c[0x0][0x2d0], -R2 ;  /* 0x0000b40032047a23 */ /* 0x002fe20000010802 */
[----:B------:R-:W1:Y:S01]  /*10980*/  LDSM.16.MT88.4 R20, [R210+0x500] ;  /* 0x00050000d214783b */ /* 0x000e620000004200 */
[----:B---3--:R-:W-:-:S02]  /*10990*/  F2FP.BF16.PACK_AB R6, R239, R240 ;  /* 0x000000f0ef06723e */ /* 0x008fc400000010ff */
[----:B------:R3:W-:Y:S03]  /*109a0*/  MUFU.EX2 R230, R4 ;  /* 0x0000000400e67308 */ /* 0x0007e60000000800 */
[C---:B------:R-:W-:Y:S08]  /*109b0*/  HMMA.16816.F32.BF16 R52, R8.reuse, R28, RZ ;  /* 0x0000001c0834723c */ /* 0x040ff000000418ff */
[----:B------:R-:W-:Y:S01]  /*109c0*/  HMMA.16816.F32.BF16 R132, R8, R30, RZ ;  /* 0x0000001e0884723c */ /* 0x000fe200000418ff */
[----:B------:R-:W4:Y:S01]  /*109d0*/  LDSM.16.MT88.4 R28, [R210+0x1500] ;  /* 0x00150000d21c783b */ /* 0x000f220000004200 */
[----:B---3--:R-:W-:-:S06]  /*109e0*/  FFMA.FTZ R4, R51, c[0x0][0x2d0], -R2 ;  /* 0x0000b40033047a23 */ /* 0x008fcc0000010802 */
[C---:B------:R-:W-:Y:S01]  /*109f0*/  HMMA.16816.F32.BF16 R136, R8.reuse, R34, RZ ;  /* 0x000000220888723c */ /* 0x040fe200000418ff */
[----:B------:R3:W1:Y:S07]  /*10a00*/  MUFU.EX2 R233, R4 ;  /* 0x0000000400e97308 */ /* 0x00066e0000000800 */
[----:B------:R-:W-:Y:S01]  /*10a10*/  HMMA.16816.F32.BF16 R44, R8, R36, RZ ;  /* 0x00000024082c723c */ /* 0x000fe200000418ff */
[----:B---3--:R-:W-:Y:S01]  /*10a20*/  FFMA.FTZ R4, R48, c[0x0][0x2d0], -R2 ;  /* 0x0000b40030047a23 */ /* 0x008fe20000010802 */
[----:B-1----:R-:W-:-:S06]  /*10a30*/  F2FP.BF16.PACK_AB R5, R233, R230 ;  /* 0x000000e6e905723e */ /* 0x002fcc00000010ff */
[----:B------:R-:W-:Y:S01]  /*10a40*/  HMMA.16816.F32.BF16 R48, R8, R32, RZ ;  /* 0x000000200830723c */ /* 0x000fe200000418ff */
[----:B------:R-:W1:Y:S01]  /*10a50*/  LDSM.16.MT88.4 R32, [R209+0x2500] ;  /* 0x00250000d120783b */ /* 0x000e620000004200 */
[----:B------:R3:W-:Y:S02]  /*10a60*/  MUFU.EX2 R232, R4 ;  /* 0x0000000400e87308 */ /* 0x0007e40000000800 */
[----:B---3--:R-:W-:-:S06]  /*10a70*/  FFMA.FTZ R4, R103, c[0x0][0x2d0], -R2 ;  /* 0x0000b40067047a23 */ /* 0x008fcc0000010802 */
[----:B------:R3:W2:Y:S02]  /*10a80*/  MUFU.EX2 R231, R4 ;  /* 0x0000000400e77308 */ /* 0x0006a40000000800 */
[----:B---3--:R-:W-:Y:S01]  /*10a90*/  FFMA.FTZ R4, R147, c[0x0][0x2d0], -R0 ;  /* 0x0000b40093047a23 */ /* 0x008fe20000010800 */
[----:B--2---:R-:W-:-:S05]  /*10aa0*/  F2FP.BF16.PACK_AB R7, R231, R232 ;  /* 0x000000e8e707723e */ /* 0x004fca00000010ff */
[----:B------:R2:W-:Y:S02]  /*10ab0*/  MUFU.EX2 R224, R4 ;  /* 0x0000000400e07308 */ /* 0x0005e40000000800 */
[--C-:B--2---:R-:W-:Y:S02]  /*10ac0*/  FFMA.FTZ R4, R148, c[0x0][0x2d0], -R0.reuse ;  /* 0x0000b40094047a23 */ /* 0x104fe40000010800 */
[----:B------:R-:W-:Y:S01]  /*10ad0*/  HMMA.16816.F32.BF16 R148, R8, R38, RZ ;  /* 0x000000260894723c */ /* 0x000fe200000418ff */
[----:B------:R-:W-:Y:S03]  /*10ae0*/  LDSM.16.MT88.4 R36, [R210+0x2900] ;  /* 0x00290000d224783b */ /* 0x000fe60000004200 */
[----:B------:R2:W3:Y:S03]  /*10af0*/  MUFU.EX2 R223, R4 ;  /* 0x0000000400df7308 */ /* 0x0004e60000000800 */
[----:B------:R-:W-:-:S02]  /*10b00*/  FFMA.FTZ R8, R157, c[0x0][0x2d0], -R0 ;  /* 0x0000b4009d087a23 */ /* 0x000fc40000010800 */
[----:B------:R-:W-:-:S03]  /*10b10*/  IMAD.MOV.U32 R11, RZ, RZ, R162 ;  /* 0x000000ffff0b7224 */ /* 0x000fc600078e00a2 */
[----:B------:R1:W-:Y:S01]  /*10b20*/  MUFU.EX2 R221, R8 ;  /* 0x0000000800dd7308 */ /* 0x0003e20000000800 */
[----:B------:R-:W-:Y:S02]  /*10b30*/  IMAD.MOV.U32 R10, RZ, RZ, R161 ;  /* 0x000000ffff0a7224 */ /* 0x000fe400078e00a1 */
[----:B------:R-:W-:Y:S01]  /*10b40*/  IMAD.MOV.U32 R9, RZ, RZ, R160 ;  /* 0x000000ffff097224 */ /* 0x000fe200078e00a0 */
[----:B--2---:R-:W-:-:S07]  /*10b50*/  F2FP.BF16.PACK_AB R4, R241, R236 ;  /* 0x000000ecf104723e */ /* 0x004fce00000010ff */
[----:B------:R-:W-:Y:S01]  /*10b60*/  HMMA.16816.F32.BF16 R168, R4, R24, R116 ;  /* 0x0000001804a8723c */ /* 0x000fe20000041874 */
[----:B-1----:R-:W-:-:S04]  /*10b70*/  FFMA.FTZ R8, R156, c[0x0][0x2d0], -R0 ;  /* 0x0000b4009c087a23 */ /* 0x002fc80000010800 */
[----:B------:R1:W2:Y:S03]  /*10b80*/  MUFU.EX2 R218, R8 ;  /* 0x0000000800da7308 */ /* 0x0002a60000000800 */
[C---:B------:R-:W-:Y:S08]  /*10b90*/  HMMA.16816.F32.BF16 R164, R4.reuse, R20, R112 ;  /* 0x0000001404a4723c */ /* 0x040ff00000041870 */
[----:B------:R-:W-:Y:S01]  /*10ba0*/  HMMA.16816.F32.BF16 R116, R4, R16, R108 ;  /* 0x000000100474723c */ /* 0x000fe2000004186c */
[----:B-1----:R-:W-:-:S07]  /*10bb0*/  FFMA.FTZ R8, R146, c[0x0][0x2d0], -R3 ;  /* 0x0000b40092087a23 */ /* 0x002fce0000010803 */
[C---:B----4-:R-:W-:Y:S01]  /*10bc0*/  HMMA.16816.F32.BF16 R112, R4.reuse, R28, R104 ;  /* 0x0000001c0470723c */ /* 0x050fe20000041868 */
[----:B------:R1:W-:Y:S07]  /*10bd0*/  MUFU.EX2 R202, R8 ;  /* 0x0000000800ca7308 */ /* 0x0003ee0000000800 */
[C---:B------:R-:W-:Y:S08]  /*10be0*/  HMMA.16816.F32.BF16 R104, R4.reuse, R32, R96 ;  /* 0x000000200468723c */ /* 0x040ff00000041860 */
[----:B------:R-:W-:Y:S01]  /*10bf0*/  HMMA.16816.F32.BF16 R160, R4, R26, R88 ;  /* 0x0000001a04a0723c */ /* 0x000fe20000041858 */
[----:B-1----:R-:W-:-:S04]  /*10c00*/  FFMA.FTZ R8, R140, c[0x0][0x2d0], -R3 ;  /* 0x0000b4008c087a23 */ /* 0x002fc80000010803 */
[----:B------:R1:W4:Y:S03]  /*10c10*/  MUFU.EX2 R203, R8 ;  /* 0x0000000800cb7308 */ /* 0x0003260000000800 */
[C---:B------:R-:W-:Y:S08]  /*10c20*/  HMMA.16816.F32.BF16 R108, R4.reuse, R22, R84 ;  /* 0x00000016046c723c */ /* 0x040ff00000041854 */
[----:B------:R-:W-:Y:S01]  /*10c30*/  HMMA.16816.F32.BF16 R96, R4, R18, R80 ;  /* 0x000000120460723c */ /* 0x000fe20000041850 */
[----:B-1----:R-:W-:-:S07]  /*10c40*/  FFMA.FTZ R8, R101, c[0x0][0x2d0], -R3 ;  /* 0x0000b40065087a23 */ /* 0x002fce0000010803 */
[C---:B------:R-:W-:Y:S01]  /*10c50*/  HMMA.16816.F32.BF16 R88, R4.reuse, R34, R72 ;  /* 0x000000220458723c */ /* 0x040fe20000041848 */
[----:B------:R1:W-:Y:S07]  /*10c60*/  MUFU.EX2 R201, R8 ;  /* 0x0000000800c97308 */ /* 0x0003ee0000000800 */
[----:B------:R-:W-:Y:S01]  /*10c70*/  HMMA.16816.F32.BF16 R84, R4, R42, R64 ;  /* 0x0000002a0454723c */ /* 0x000fe20000041840 */
[----:B-1----:R-:W-:-:S07]  /*10c80*/  FFMA.FTZ R8, R100, c[0x0][0x2d0], -R3 ;  /* 0x0000b40064087a23 */ /* 0x002fce0000010803 */
[C---:B------:R-:W-:Y:S01]  /*10c90*/  HMMA.16816.F32.BF16 R100, R4.reuse, R40, R92 ;  /* 0x000000280464723c */ /* 0x040fe2000004185c */
[----:B------:R1:W1:Y:S07]  /*10ca0*/  MUFU.EX2 R200, R8 ;  /* 0x0000000800c87308 */ /* 0x00026e0000000800 */
[----:B------:R-:W-:Y:S07]  /*10cb0*/  HMMA.16816.F32.BF16 R92, R4, R30, R76 ;  /* 0x0000001e045c723c */ /* 0x000fee000004184c */
[----:B---3--:R-:W-:-:S02]  /*10cc0*/  F2FP.BF16.PACK_AB R4, R223, R224 ;  /* 0x000000e0df04723e */ /* 0x008fc400000010ff */
[----:B--2---:R-:W-:Y:S01]  /*10cd0*/  F2FP.BF16.PACK_AB R6, R218, R221 ;  /* 0x000000ddda06723e */ /* 0x004fe200000010ff */
[--C-:B-1----:R-:W-:Y:S01]  /*10ce0*/  FFMA.FTZ R8, R175, c[0x0][0x2d0], -R12.reuse ;  /* 0x0000b400af087a23 */ /* 0x102fe2000001080c */
[----:B----4-:R-:W-:Y:S02]  /*10cf0*/  F2FP.BF16.PACK_AB R5, R203, R202 ;  /* 0x000000cacb05723e */ /* 0x010fe400000010ff */
[----:B------:R-:W-:Y:S01]  /*10d00*/  F2FP.BF16.PACK_AB R7, R200, R201 ;  /* 0x000000c9c807723e */ /* 0x000fe200000010ff */
[----:B------:R1:W-:Y:S06]  /*10d10*/  MUFU.EX2 R199, R8 ;  /* 0x0000000800c77308 */ /* 0x0003ec0000000800 */
[C---:B------:R-:W-:Y:S08]  /*10d20*/  HMMA.16816.F32.BF16 R76, R4.reuse, R20, R60 ;  /* 0x00000014044c723c */ /* 0x040ff0000004183c */
[----:B------:R-:W-:Y:S01]  /*10d30*/  HMMA.16816.F32.BF16 R60, R4, R26, R128 ;  /* 0x0000001a043c723c */ /* 0x000fe20000041880 */
[----:B-1----:R-:W-:-:S04]  /*10d40*/  FFMA.FTZ R8, R173, c[0x0][0x2d0], -R12 ;  /* 0x0000b400ad087a23 */ /* 0x002fc8000001080c */
[----:B------:R1:W2:Y:S02]  /*10d50*/  MUFU.EX2 R198, R8 ;  /* 0x0000000800c67308 */ /* 0x0002a40000000800 */
[----:B------:R-:W-:Y:S01]  /*10d60*/  IMAD.MOV.U32 R131, RZ, RZ, R179 ;  /* 0x000000ffff837224 */ /* 0x000fe200078e00b3 */
        /* <DEDUP_REMOVED lines=13> */
[----:B------:R-:W3:Y:S01]  /*10e40*/  LDSM.16.MT88.4 R16, [R210+0x900] ;  /* 0x00090000d210783b */ /* 0x000ee20000004200 */
        /* <DEDUP_REMOVED lines=21> */
[----:B------:R-:W-:Y:S01]  /*10fa0*/  HMMA.16816.F32.BF16 R120, R4, R16, R164 ;  /* 0x000000100478723c */ /* 0x000fe200000418a4 */
        /* <DEDUP_REMOVED lines=21> */
[----:B------:R2:W1:Y:S02]  /*11100*/  MUFU.EX2 R147, R8 ;  /* 0x0000000800937308 */ /* 0x0004640000000800 */
[----:B---3--:R-:W-:Y:S02]  /*11110*/  F2FP.BF16.PACK_AB R4, R176, R179 ;  /* 0x000000b3b004723e */ /* 0x008fe400000010ff */
[----:B----4-:R-:W-:Y:S01]  /*11120*/  F2FP.BF16.PACK_AB R6, R178, R177 ;  /* 0x000000b1b206723e */ /* 0x010fe200000010ff */
[----:B--2---:R-:W-:Y:S01]  /*11130*/  FFMA.FTZ R8, R141, c[0x0][0x2d0], -R3 ;  /* 0x0000b4008d087a23 */ /* 0x004fe20000010803 */
[----:B-1----:R-:W-:-:S03]  /*11140*/  F2FP.BF16.PACK_AB R5, R147, R140 ;  /* 0x0000008c9305723e */ /* 0x002fc600000010ff */
[----:B------:R1:W-:Y:S02]  /*11150*/  MUFU.EX2 R146, R8 ;  /* 0x0000000800927308 */ /* 0x0003e40000000800 */
[----:B-1----:R-:W-:-:S06]  /*11160*/  FFMA.FTZ R8, R13, c[0x0][0x2d0], -R3 ;  /* 0x0000b4000d087a23 */ /* 0x002fcc0000010803 */
[----:B------:R-:W1:Y:S02]  /*11170*/  MUFU.EX2 R141, R8 ;  /* 0x00000008008d7308 */ /* 0x000e640000000800 */
[----:B-1----:R-:W-:Y:S01]  /*11180*/  F2FP.BF16.PACK_AB R7, R141, R146 ;  /* 0x000000928d07723e */ /* 0x002fe200000010ff */
[----:B------:R-:W-:-:S06]  /*11190*/  FFMA.FTZ R8, R228, c[0x0][0x2d0], -R12 ;  /* 0x0000b400e4087a23 */ /* 0x000fcc000001080c */
[C---:B------:R-:W-:Y:S07]  /*111a0*/  HMMA.16816.F32.BF16 R168, R4.reuse, R26, R60 ;  /* 0x0000001a04a8723c */ /* 0x040fee000004183c */
[----:B------:R-:W-:Y:S01]  /*111b0*/  IMAD.MOV.U32 R27, RZ, RZ, R131 ;  /* 0x000000ffff1b7224 */ /* 0x000fe200078e0083 */
[C---:B------:R-:W-:Y:S01]  /*111c0*/  HMMA.16816.F32.BF16 R60, R4.reuse, R18, R52 ;  /* 0x00000012043c723c */ /* 0x040fe20000041834 */
[----:B------:R1:W-:Y:S01]  /*111d0*/  MUFU.EX2 R52, R8 ;  /* 0x0000000800347308 */ /* 0x0003e20000000800 */
[----:B------:R-:W2:Y:S06]  /*111e0*/  LDSM.16.MT88.4 R128, [R209+0x1d00] ;  /* 0x001d0000d180783b */ /* 0x000eac0000004200 */
[C---:B------:R-:W-:Y:S01]  /*111f0*/  HMMA.16816.F32.BF16 R152, R4.reuse, R24, R80 ;  /* 0x000000180498723c */ /* 0x040fe20000041850 */
[----:B------:R-:W3:Y:S07]  /*11200*/  LDSM.16.MT88.4 R80, [R209+0x2d00] ;  /* 0x002d0000d150783b */ /* 0x000eee0000004200 */
[----:B------:R-:W-:Y:S01]  /*11210*/  HMMA.16816.F32.BF16 R48, R4, R22, R48 ;  /* 0x000000160430723c */ /* 0x000fe20000041830 */
[----:B-1----:R-:W-:-:S04]  /*11220*/  FFMA.FTZ R8, R229, c[0x0][0x2d0], -R12 ;  /* 0x0000b400e5087a23 */ /* 0x002fc8000001080c */
[----:B------:R1:W4:Y:S03]  /*11230*/  MUFU.EX2 R26, R8 ;  /* 0x00000008001a7308 */ /* 0x0003260000000800 */
[C---:B------:R-:W-:Y:S08]  /*11240*/  HMMA.16816.F32.BF16 R116, R4.reuse, R20, R72 ;  /* 0x000000140474723c */ /* 0x040ff00000041848 */
[----:B------:R-:W-:Y:S01]  /*11250*/  HMMA.16816.F32.BF16 R100, R4, R16, R76 ;  /* 0x000000100464723c */ /* 0x000fe2000004184c */
[----:B-1----:R-:W-:Y:S01]  /*11260*/  FFMA.FTZ R8, R226, c[0x0][0x2d0], -R12 ;  /* 0x0000b400e2087a23 */ /* 0x002fe2000001080c */
[----:B----4-:R-:W-:-:S06]  /*11270*/  F2FP.BF16.PACK_AB R92, R26, R52 ;  /* 0x000000341a5c723e */ /* 0x010fcc00000010ff */
[C---:B------:R-:W-:Y:S01]  /*11280*/  HMMA.16816.F32.BF16 R68, R4.reuse, R28, R68 ;  /* 0x0000001c0444723c */ /* 0x040fe20000041844 */
[----:B------:R1:W-:Y:S07]  /*11290*/  MUFU.EX2 R25, R8 ;  /* 0x0000000800197308 */ /* 0x0003ee0000000800 */
[C---:B------:R-:W-:Y:S08]  /*112a0*/  HMMA.16816.F32.BF16 R44, R4.reuse, R30, R44 ;  /* 0x0000001e042c723c */ /* 0x040ff0000004182c */
[----:B------:R-:W-:Y:S01]  /*112b0*/  HMMA.16816.F32.BF16 R64, R4, R32, R64 ;  /* 0x000000200440723c */ /* 0x000fe20000041840 */
[----:B-1----:R-:W-:Y:S01]  /*112c0*/  FFMA.FTZ R8, R214, c[0x0][0x2d0], -R12 ;  /* 0x0000b400d6087a23 */ /* 0x002fe2000001080c */
[----:B------:R-:W-:-:S03]  /*112d0*/  IADD3 R214, R213, 0x2c00, RZ ;  /* 0x00002c00d5d67810 */ /* 0x000fc60007ffe0ff */
[----:B------:R1:W4:Y:S03]  /*112e0*/  MUFU.EX2 R24, R8 ;  /* 0x0000000800187308 */ /* 0x0003260000000800 */
[C---:B------:R-:W-:Y:S08]  /*112f0*/  HMMA.16816.F32.BF16 R56, R4.reuse, R34, R56 ;  /* 0x000000220438723c */ /* 0x040ff00000041838 */
[----:B------:R-:W-:Y:S01]  /*11300*/  HMMA.16816.F32.BF16 R84, R4, R36, R192 ;  /* 0x000000240454723c */ /* 0x000fe200000418c0 */
[----:B-1----:R-:W-:Y:S01]  /*11310*/  FFMA.FTZ R8, R207, c[0x0][0x2d0], -R2 ;  /* 0x0000b400cf087a23 */ /* 0x002fe20000010802 */
[----:B----4-:R-:W-:-:S06]  /*11320*/  F2FP.BF16.PACK_AB R94, R24, R25 ;  /* 0x00000019185e723e */ /* 0x010fcc00000010ff */
[----:B------:R-:W-:Y:S01]  /*11330*/  HMMA.16816.F32.BF16 R40, R4, R38, R40 ;  /* 0x000000260428723c */ /* 0x000fe20000041828 */
[----:B------:R1:W-:Y:S01]  /*11340*/  MUFU.EX2 R23, R8 ;  /* 0x0000000800177308 */ /* 0x0003e20000000800 */
[----:B------:R-:W4:Y:S01]  /*11350*/  LDSM.16.MT88.4 R4, [R210+0x2d00] ;  /* 0x002d0000d204783b */ /* 0x000f220000004200 */
[----:B-1----:R-:W-:Y:S01]  /*11360*/  FFMA.FTZ R8, R219, c[0x0][0x2d0], -R2 ;  /* 0x0000b400db087a23 */ /* 0x002fe20000010802 */
[----:B------:R-:W-:-:S05]  /*11370*/  IADD3 R219, R213, 0x1800, RZ ;  /* 0x00001800d5db7810 */ /* 0x000fca0007ffe0ff */
[----:B------:R1:W1:Y:S02]  /*11380*/  MUFU.EX2 R22, R8 ;  /* 0x0000000800167308 */ /* 0x0002640000000800 */
[--C-:B-1----:R-:W-:Y:S01]  /*11390*/  FFMA.FTZ R8, R205, c[0x0][0x2d0], -R2.reuse ;  /* 0x0000b400cd087a23 */ /* 0x102fe20000010802 */
[----:B------:R-:W-:Y:S01]  /*113a0*/  F2FP.BF16.PACK_AB R93, R22, R23 ;  /* 0x00000017165d723e */ /* 0x000fe200000010ff */
        /* <DEDUP_REMOVED lines=9> */
[----:B------:R-:W-:Y:S01]  /*11440*/  HMMA.16816.F32.BF16 R120, R92, R128, R124 ;  /* 0x000000805c78723c */ /* 0x000fe2000004187c */
[----:B-1----:R-:W-:Y:S01]  /*11450*/  FFMA.FTZ R2, R215, c[0x0][0x2d0], -R0 ;  /* 0x0000b400d7027a23 */ /* 0x002fe20000010800 */
[----:B------:R-:W-:-:S03]  /*11460*/  IADD3 R215, R213, 0x2800, RZ ;  /* 0x00002800d5d77810 */ /* 0x000fc60007ffe0ff */
[----:B------:R1:W2:Y:S03]  /*11470*/  MUFU.EX2 R18, R2 ;  /* 0x0000000200127308 */ /* 0x0002a60000000800 */
[C---:B------:R-:W-:Y:S08]  /*11480*/  HMMA.16816.F32.BF16 R124, R92.reuse, R130, R96 ;  /* 0x000000825c7c723c */ /* 0x040ff00000041860 */
[----:B---3--:R-:W-:Y:S01]  /*11490*/  HMMA.16816.F32.BF16 R76, R92, R82, R88 ;  /* 0x000000525c4c723c */ /* 0x008fe20000041858 */
[--C-:B-1----:R-:W-:Y:S01]  /*114a0*/  FFMA.FTZ R2, R227, c[0x0][0x2d0], -R0.reuse ;  /* 0x0000b400e3027a23 */ /* 0x102fe20000010800 */
[----:B--2---:R-:W-:Y:S01]  /*114b0*/  F2FP.BF16.PACK_AB R96, R18, R19 ;  /* 0x000000131260723e */ /* 0x004fe200000010ff */
[----:B------:R-:W-:-:S05]  /*114c0*/  FFMA.FTZ R0, R222, c[0x0][0x2d0], -R0 ;  /* 0x0000b400de007a23 */ /* 0x000fca0000010800 */
[----:B----4-:R-:W-:Y:S01]  /*114d0*/  HMMA.16816.F32.BF16 R88, R92, R4, R188 ;  /* 0x000000045c58723c */ /* 0x010fe200000418bc */
        /* <DEDUP_REMOVED lines=8> */
[C---:B------:R-:W-:Y:S01]  /*11560*/  IADD3 R216, R213.reuse, 0x2400, RZ ;  /* 0x00002400d5d87810 */ /* 0x040fe20007ffe0ff */
        /* <DEDUP_REMOVED lines=21> */
[----:B------:R-:W-:-:S03]  /*116c0*/  FADD.FTZ R3, R242, R11 ;  /* 0x0000000bf2037221 */ /* 0x000fc60000010000 */
[----:B------:R-:W-:Y:S01]  /*116d0*/  LEA.HI R27, R2, R0, RZ, 0x6 ;  /* 0x00000000021b7211 */ /* 0x000fe200078f30ff */
        /* <DEDUP_REMOVED lines=9> */
[----:B------:R-:W-:Y:S01]  /*11770*/  FADD.FTZ R5, R224, R8 ;  /* 0x00000008e0057221 */ /* 0x000fe20000010000 */
[----:B------:R-:W-:Y:S01]  /*11780*/  IADD3 R224, R213, 0x400, RZ ;  /* 0x00000400d5e07810 */ /* 0x000fe20007ffe0ff */
        /* <DEDUP_REMOVED lines=61> */
[----:B------:R1:W-:Y:S01]  /*11b60*/  STL [R1+0x4], R6 ;  /* 0x0000040601007387 */ /* 0x0003e20000100800 */
        /* <DEDUP_REMOVED lines=10> */
[----:B------:R-:W5:Y:S04]  /*11c10*/  LDL R53, [R1+0x60] ;  /* 0x0000600001357983 */ /* 0x000f680000100800 */
[----:B------:R-:W5:Y:S01]  /*11c20*/  LDL.64 R228, [R1+0x48] ;  /* 0x0000480001e47983 */ /* 0x000f620000100a00 */
[----:B------:R-:W-:Y:S01]  /*11c30*/  IMAD.MOV.U32 R141, RZ, RZ, R144 ;  /* 0x000000ffff8d7224 */ /* 0x000fe200078e0090 */
[----:B------:R-:W-:Y:S01]  /*11c40*/  MOV R147, R142 ;  /* 0x0000008e00937202 */ /* 0x000fe20000000f00 */
[----:B------:R-:W-:Y:S01]  /*11c50*/  IMAD.MOV.U32 R140, RZ, RZ, R145 ;  /* 0x000000ffff8c7224 */ /* 0x000fe200078e0091 */
[----:B------:R-:W-:Y:S01]  /*11c60*/  MOV R226, R204 ;  /* 0x000000cc00e27202 */ /* 0x000fe20000000f00 */
[----:B------:R-:W-:Y:S01]  /*11c70*/  IMAD.MOV.U32 R146, RZ, RZ, R143 ;  /* 0x000000ffff927224 */ /* 0x000fe200078e008f */
[----:B--2---:R-:W-:-:S05]  /*11c80*/  IADD3 RZ, P0, R28, 0x40, RZ ;  /* 0x000000401cff7810 */ /* 0x004fca0007f1e0ff */
[----:B-1-3--:R-:W-:Y:S01]  /*11c90*/  IMAD.X R3, RZ, RZ, R55, P0 ;  /* 0x000000ffff037224 */ /* 0x00afe200000e0637 */
[C---:B----4-:R-:W-:Y:S02]  /*11ca0*/  IADD3 R2, P2, R30.reuse, 0x40, RZ ;  /* 0x000000401e027810 */ /* 0x050fe40007f5e0ff */
[----:B------:R-:W-:Y:S02]  /*11cb0*/  IADD3 R0, P1, R30, 0x20, RZ ;  /* 0x000000201e007810 */ /* 0x000fe40007f3e0ff */
[----:B------:R1:W-:Y:S04]  /*11cc0*/  STL [R1+0x30], R3 ;  /* 0x0000300301007387 */ /* 0x0003e80000100800 */
[----:B------:R2:W-:Y:S04]  /*11cd0*/  STL [R1+0x2c], R2 ;  /* 0x00002c0201007387 */ /* 0x0005e80000100800 */
[----:B------:R5:W-:Y:S01]  /*11ce0*/  STL [R1+0x24], R0 ;  /* 0x0000240001007387 */ /* 0x000be20000100800 */
[----:B-1----:R-:W-:-:S02]  /*11cf0*/  IADD3 R3, P0, R28, 0x20, RZ ;  /* 0x000000201c037810 */ /* 0x002fc40007f1e0ff */
[----:B--2---:R-:W-:-:S03]  /*11d00*/  IADD3 R2, R28, 0x40, RZ ;  /* 0x000000401c027810 */ /* 0x004fc60007ffe0ff */
[----:B------:R1:W-:Y:S01]  /*11d10*/  STL [R1+0x18], R3 ;  /* 0x0000180301007387 */ /* 0x0003e20000100800 */
[----:B-----5:R-:W-:-:S03]  /*11d20*/  @P4 IMAD.HI.U32 R0, R53, c[0x0][0x2c8], RZ ;  /* 0x0000b20035004a27 */ /* 0x020fc600078e00ff */
[----:B------:R2:W-:Y:S04]  /*11d30*/  STL [R1+0x1c], R2 ;  /* 0x00001c0201007387 */ /* 0x0005e80000100800 */
[----:B------:R3:W-:Y:S01]  /*11d40*/  @P4 STL [R1+0x54], R0 ;  /* 0x0000540001004387 */ /* 0x0007e20000100800 */
[----:B-1----:R-:W-:Y:S01]  /*11d50*/  IADD3.X R3, RZ, R229, RZ, P2, !PT ;  /* 0x000000e5ff037210 */ /* 0x002fe200017fe4ff */
[----:B--2---:R-:W-:Y:S01]  /*11d60*/  IMAD.X R2, RZ, RZ, R229, P1 ;  /* 0x000000ffff027224 */ /* 0x004fe200008e06e5 */
[----:B---3--:R-:W-:-:S03]  /*11d70*/  IADD3.X R0, RZ, R55, RZ, P0, !PT ;  /* 0x00000037ff007210 */ /* 0x008fc600007fe4ff */
[----:B------:R1:W-:Y:S04]  /*11d80*/  STL [R1+0x28], R3 ;  /* 0x0000280301007387 */ /* 0x0003e80000100800 */
[----:B------:R1:W-:Y:S04]  /*11d90*/  STL [R1+0x14], R0 ;  /* 0x0000140001007387 */ /* 0x0003e80000100800 */
[----:B------:R1:W-:Y:S02]  /*11da0*/  STL [R1+0x20], R2 ;  /* 0x0000200201007387 */ /* 0x0003e40000100800 */
.L_x_733:
[----:B-1----:R-:W2:Y:S01]  /*11db0*/  LDL R0, [R1+0x64] ;  /* 0x0000640001007983 */ /* 0x002ea20000100800 */
[----:B------:R-:W-:Y:S04]  /*11dc0*/  DEPBAR.LE SB0, 0x0 ;  /* 0x000080000000791a */ /* 0x000fe80000000000 */
[----:B------:R-:W3:Y:S01]  /*11dd0*/  LDL.64 R42, [R1+0x58] ;  /* 0x00005800012a7983 */ /* 0x000ee20000100a00 */
[C---:B------:R-:W-:Y:S01]  /*11de0*/  ISETP.GE.AND P0, PT, R226.reuse, RZ, PT ;  /* 0x000000ffe200720c */ /* 0x040fe20003f06270 */
[----:B------:R-:W-:Y:S01]  /*11df0*/  IMAD.MOV.U32 R45, RZ, RZ, c[0x0][0x208] ;  /* 0x00008200ff2d7624 */ /* 0x000fe200078e00ff */
[----:B------:R-:W-:Y:S01]  /*11e00*/  MOV R46, c[0x0][0x20c] ;  /* 0x00008300002e7a02 */ /* 0x000fe20000000f00 */
[----:B------:R-:W-:Y:S02]  /*11e10*/  IMAD.MOV.U32 R235, RZ, RZ, c[0x0][0x2c4] ;  /* 0x0000b100ffeb7624 */ /* 0x000fe400078e00ff */
[----:B------:R-:W4:Y:S06]  /*11e20*/  LDL.64 R142, [R1+0x48] ;  /* 0x00004800018e7983 */ /* 0x000f2c0000100a00 */
[----:B------:R-:W4:Y:S02]  /*11e30*/  LDL R47, [R1+0x24] ;  /* 0x00002400012f7983 */ /* 0x000f240000100800 */
[----:B------:R-:W-:Y:S02]  /*11e40*/  @P0 IMAD.WIDE.U32 R36, R226, c[0x0][0x208], RZ ;  /* 0x00008200e2240a25 */ /* 0x000fe400078e00ff */
[----:B------:R-:W4:Y:S02]  /*11e50*/  LDL R55, [R1+0x20] ;  /* 0x0000200001377983 */ /* 0x000f240000100800 */
[----:B------:R-:W-:Y:S02]  /*11e60*/  @P0 IMAD.SHL.U32 R2, R36, 0x40, RZ ;  /* 0x0000004024020824 */ /* 0x000fe400078e00ff */
[----:B------:R-:W4:Y:S04]  /*11e70*/  LDL R58, [R1+0x2c] ;  /* 0x00002c00013a7983 */ /* 0x000f280000100800 */
[----:B------:R-:W4:Y:S04]  /*11e80*/  LDL R54, [R1+0x28] ;  /* 0x0000280001367983 */ /* 0x000f280000100800 */
[----:B------:R-:W-:Y:S08]  /*11e90*/  BAR.SYNC.DEFER_BLOCKING 0x0 ;  /* 0x0000000000007b1d */ /* 0x000ff00000010000 */
[----:B-----5:R-:W-:Y:S04]  /*11ea0*/  STL [R1+0x74], R213 ;  /* 0x000074d501007387 */ /* 0x020fe80000100800 */
[----:B------:R-:W-:Y:S04]  /*11eb0*/  STL [R1+0x78], R224 ;  /* 0x000078e001007387 */ /* 0x000fe80000100800 */
[----:B------:R-:W4:Y:S04]  /*11ec0*/  LDL R234, [R1+0x54] ;  /* 0x0000540001ea7983 */ /* 0x000f280000100800 */
[----:B------:R-:W4:Y:S06]  /*11ed0*/  LDL.64 R232, [R1+0x38] ;  /* 0x0000380001e87983 */ /* 0x000f2c0000100a00 */
[----:B------:R-:W-:Y:S08]  /*11ee0*/  LDSM.16.M88.4 R64, [R211+0x6100] ;  /* 0x00610000d340783b */ /* 0x000ff00000000200 */
[----:B------:R-:W1:Y:S08]  /*11ef0*/  LDSM.16.M88.4 R16, [R208+0x3100] ;  /* 0x00310000d010783b */ /* 0x000e700000000200 */
[----:B------:R-:W1:Y:S08]  /*11f00*/  LDSM.16.M88.4 R60, [R211+0x7100] ;  /* 0x00710000d33c783b */ /* 0x000e700000000200 */
[----:B------:R-:W1:Y:S08]  /*11f10*/  LDSM.16.M88.4 R32, [R208+0x3500] ;  /* 0x00350000d020783b */ /* 0x000e700000000200 */
[----:B------:R-:W4:Y:S06]  /*11f20*/  LDL.64 R230, [R1+0x40] ;  /* 0x0000400001e67983 */ /* 0x000f2c0000100a00 */
[----:B------:R-:W2:Y:S08]  /*11f30*/  LDSM.16.M88.4 R48, [R208+0x3900] ;  /* 0x00390000d030783b */ /* 0x000eb00000000200 */
[----:B------:R-:W4:Y:S01]  /*11f40*/  LDL R227, [R1+0x1c] ;  /* 0x00001c0001e37983 */ /* 0x000f220000100800 */
[-C--:B-1----:R-:W-:Y:S03]  /*11f50*/  HMMA.16816.F32.BF16 R4, R64, R16.reuse, RZ ;  /* 0x000000104004723c */ /* 0x082fe600000418ff */
[----:B------:R-:W1:Y:S05]  /*11f60*/  LDSM.16.M88.4 R148, [R208+0x3d00] ;  /* 0x003d0000d094783b */ /* 0x000e6a0000000200 */
[C---:B------:R-:W-:Y:S03]  /*11f70*/  HMMA.16816.F32.BF16 R8, R60.reuse, R16, RZ ;  /* 0x000000103c08723c */ /* 0x040fe600000418ff */
[----:B------:R-:W4:Y:S04]  /*11f80*/  LDL R228, [R1+0x30] ;  /* 0x0000300001e47983 */ /* 0x000f280000100800 */
        /* <DEDUP_REMOVED lines=8> */
[----:B-1----:R-:W4:Y:S01]  /*12010*/  LDL R213, [R1+0x18] ;  /* 0x0000180001d57983 */ /* 0x002f220000100800 */
[-C--:B------:R-:W-:Y:S03]  /*12020*/  HMMA.16816.F32.BF16 R28, R60, R34.reuse, RZ ;  /* 0x000000223c1c723c */ /* 0x080fe600000418ff */
[----:B------:R-:W1:Y:S05]  /*12030*/  LDSM.16.M88.4 R192, [R223] ;  /* 0x00000000dfc0783b */ /* 0x000e6a0000000200 */
[C---:B------:R-:W-:Y:S03]  /*12040*/  HMMA.16816.F32.BF16 R32, R64.reuse, R34, RZ ;  /* 0x000000224020723c */ /* 0x040fe600000418ff */
[----:B------:R-:W1:Y:S08]  /*12050*/  LDSM.16.M88.4 R196, [R222] ;  /* 0x00000000dec4783b */ /* 0x000e700000000200 */
[----:B------:R-:W4:Y:S04]  /*12060*/  LDL R224, [R1+0x14] ;  /* 0x0000140001e07983 */ /* 0x000f280000100800 */
[----:B------:R-:W4:Y:S04]  /*12070*/  LDL R237, [R1+0x68] ;  /* 0x0000680001ed7983 */ /* 0x000f280000100800 */
[----:B------:R-:W4:Y:S04]  /*12080*/  LDL R236, [R1+0x48] ;  /* 0x0000480001ec7983 */ /* 0x000f280000100800 */
[----:B------:R-:W4:Y:S01]  /*12090*/  LDL R229, [R1+0x6c] ;  /* 0x00006c0001e57983 */ /* 0x000f220000100800 */
[----:B--2---:R-:W-:Y:S02]  /*120a0*/  ISETP.NE.AND P4, PT, R0, RZ, PT ;  /* 0x000000ff0000720c */ /* 0x004fe40003f85270 */
[----:B------:R-:W-:Y:S02]  /*120b0*/  @P0 SHF.R.S32.HI R0, RZ, 0x1f, R226 ;  /* 0x0000001fff000819 */ /* 0x000fe400000114e2 */
[----:B---3--:R-:W-:Y:S03]  /*120c0*/  @P0 IADD3 R3, P2, R2, R42, RZ ;  /* 0x0000002a02030210 */ /* 0x008fe60007f5e0ff */
[----:B------:R-:W-:Y:S01]  /*120d0*/  @P0 IMAD R0, R0, c[0x0][0x208], RZ ;  /* 0x0000820000000a24 */ /* 0x000fe200078e02ff */
[----:B------:R-:W-:Y:S03]  /*120e0*/  @P0 LEA R52, P3, R3, c[0x0][0x1f8], 0x1 ;  /* 0x00007e0003340a11 */ /* 0x000fe600078608ff */
[----:B------:R-:W-:Y:S04]  /*120f0*/  @P0 IMAD R0, R226, c[0x0][0x20c], R0 ;  /* 0x00008300e2000a24 */ /* 0x000fe800078e0200 */
[----:B------:R-:W-:Y:S01]  /*12100*/  @P0 IMAD.IADD R0, R37, 0x1, R0 ;  /* 0x0000000125000824 */ /* 0x000fe200078e0200 */
[----:B----4-:R-:W-:Y:S04]  /*12110*/  @P0 IADD3 R40, P1, R2, R47, RZ ;  /* 0x0000002f02280210 */ /* 0x010fe80007f3e0ff */
[----:B------:R-:W-:Y:S04]  /*12120*/  @P0 SHF.L.U64.HI R0, R36, 0x6, R0 ;  /* 0x0000000624000819 */ /* 0x000fe80000010200 */
[C---:B------:R-:W-:Y:S01]  /*12130*/  @P0 IADD3.X R36, R0.reuse, R143, RZ, P2, !PT ;  /* 0x0000008f00240210 */ /* 0x040fe200017fe4ff */
[----:B------:R-:W-:Y:S01]  /*12140*/  @P0 IMAD.X R41, R0, 0x1, R55, P1 ;  /* 0x0000000100290824 */ /* 0x000fe200008e0637 */
[C---:B------:R-:W-:Y:S02]  /*12150*/  @P0 LEA R56, P2, R40.reuse, c[0x0][0x1f8], 0x1 ;  /* 0x00007e0028380a11 */ /* 0x040fe400078408ff */
[----:B------:R-:W-:Y:S02]  /*12160*/  @P0 LEA.HI.X R53, R3, c[0x0][0x1fc], R36, 0x1, P3 ;  /* 0x00007f0003350a11 */ /* 0x000fe400018f0c24 */
[-C--:B------:R-:W-:Y:S01]  /*12170*/  HMMA.16816.F32.BF16 R36, R64, R48.reuse, RZ ;  /* 0x000000304024723c */ /* 0x080fe200000418ff */
[C---:B------:R-:W-:Y:S02]  /*12180*/  @P0 LEA R3, P1, R45.reuse, R2, 0x5 ;  /* 0x000000022d030211 */ /* 0x040fe400078228ff */
[----:B------:R-:W-:Y:S01]  /*12190*/  @P0 LEA.HI.X R57, R40, c[0x0][0x1fc], R41, 0x1, P2 ;  /* 0x00007f0028390a11 */ /* 0x000fe200010f0c29 */
[----:B------:R-:W-:Y:S01]  /*121a0*/  @!PT LDS RZ, [RZ] ;  /* 0x00000000fffff984 */ /* 0x000fe20000000800 */
[----:B------:R-:W-:Y:S01]  /*121b0*/  @!PT LDS RZ, [RZ] ;  /* 0x00000000fffff984 */ /* 0x000fe20000000800 */
[----:B------:R-:W-:Y:S01]  /*121c0*/  @!PT LDS RZ, [RZ] ;  /* 0x00000000fffff984 */ /* 0x000fe20000000800 */
[----:B------:R2:W-:Y:S01]  /*121d0*/  @P0 LDGSTS.E.BYPASS.LTC128B.128 [R225+0x100], [R52.64], !P5 ;  /* 0x0010000034e10fae */ /* 0x0005e2000e901d46 */
[----:B------:R-:W-:Y:S02]  /*121e0*/  @P0 IADD3 R44, P2, R2, R58, RZ ;  /* 0x0000003a022c0210 */ /* 0x000fe40007f5e0ff */
[----:B------:R-:W-:Y:S02]  /*121f0*/  @P0 LEA.HI.X R2, R45, R0, R46, 0x5, P1 ;  /* 0x000000002d020211 */ /* 0x000fe400008f2c2e */
[----:B------:R-:W-:Y:S02]  /*12200*/  @P0 IADD3 R45, P1, R3, R42, RZ ;  /* 0x0000002a032d0210 */ /* 0x000fe40007f3e0ff */
[C---:B------:R-:W-:Y:S01]  /*12210*/  HMMA.16816.F32.BF16 R40, R60.reuse, R48, RZ ;  /* 0x000000303c28723c */ /* 0x040fe200000418ff */
[----:B------:R3:W-:Y:S01]  /*12220*/  @P0 LDGSTS.E.BYPASS.LTC128B.128 [R225+0x1100], [R56.64], !P6 ;  /* 0x0110000038e10fae */ /* 0x0007e2000f101d46 */
[----:B------:R-:W-:Y:S01]  /*12230*/  @P0 IMAD.X R46, R0, 0x1, R54, P2 ;  /* 0x00000001002e0824 */ /* 0x000fe200010e0636 */
[----:B------:R-:W-:Y:S01]  /*12240*/  @P0 LEA R144, P2, R44, c[0x0][0x1f8], 0x1 ;  /* 0x00007e002c900a11 */ /* 0x000fe200078408ff */
[----:B------:R-:W-:Y:S01]  /*12250*/  @P0 IMAD.X R0, R2, 0x1, R143, P1 ;  /* 0x0000000102000824 */ /* 0x000fe200008e068f */
[C---:B------:R-:W-:Y:S02]  /*12260*/  @P0 LEA R200, P1, R45.reuse, c[0x0][0x1f8], 0x1 ;  /* 0x00007e002dc80a11 */ /* 0x040fe400078208ff */
[----:B------:R-:W-:Y:S02]  /*12270*/  @P0 LEA.HI.X R145, R44, c[0x0][0x1fc], R46, 0x1, P2 ;  /* 0x00007f002c910a11 */ /* 0x000fe400010f0c2e */
[----:B------:R-:W-:Y:S02]  /*12280*/  @P0 LEA.HI.X R201, R45, c[0x0][0x1fc], R0, 0x1, P1 ;  /* 0x00007f002dc90a11 */ /* 0x000fe400008f0c00 */
[----:B------:R-:W-:Y:S01]  /*12290*/  ISETP.GE.AND P3, PT, R226, 0x1, PT ;  /* 0x00000001e200780c */ /* 0x000fe20003f66270 */
        /* <DEDUP_REMOVED lines=12> */
[----:B------:R4:W4:Y:S01]  /*12360*/  LDL R0, [R1+0x60] ;  /* 0x0000600001007983 */ /* 0x0009220000100800 */
[-C--:B--2---:R-:W-:Y:S01]  /*12370*/  HMMA.16816.F32.BF16 R52, R64, R148.reuse, RZ ;  /* 0x000000944034723c */ /* 0x084fe200000418ff */
[----:B------:R-:W-:Y:S01]  /*12380*/  ISETP.NE.AND P2, PT, R235, 0x1, PT ;  /* 0x00000001eb00780c */ /* 0x000fe20003f45270 */
[----:B------:R-:W-:Y:S01]  /*12390*/  IMAD.MOV.U32 R235, RZ, RZ, -0x40 ;  /* 0xffffffc0ffeb7424 */ /* 0x000fe200078e00ff */
[----:B------:R2:W-:Y:S05]  /*123a0*/  @P0 LDGSTS.E.BYPASS.LTC128B.128 [R225+0x1900], [R142.64], !P6 ;  /* 0x019000008ee10fae */ /* 0x0005ea000f101d46 */
[C---:B---3--:R-:W-:Y:S03]  /*123b0*/  HMMA.16816.F32.BF16 R56, R60.reuse, R148, RZ ;  /* 0x000000943c38723c */ /* 0x048fe600000418ff */
[----:B------:R3:W-:Y:S05]  /*123c0*/  @P0 LDGSTS.E.BYPASS.LTC128B.128 [R225+0x2900], [R2.64], !P4 ;  /* 0x0290000002e10fae */ /* 0x0007ea000e101d46 */
[-C--:B------:R-:W-:Y:S03]  /*123d0*/  HMMA.16816.F32.BF16 R60, R60, R150.reuse, RZ ;  /* 0x000000963c3c723c */ /* 0x080fe600000418ff */
[----:B-1----:R-:W-:Y:S05]  /*123e0*/  LDSM.16.M88.4 R200, [R211+0x9100] ;  /* 0x00910000d3c8783b */ /* 0x002fea0000000200 */
[----:B------:R-:W-:Y:S03]  /*123f0*/  HMMA.16816.F32.BF16 R64, R64, R150, RZ ;  /* 0x000000964040723c */ /* 0x000fe600000418ff */
[----:B------:R-:W0:Y:S05]  /*12400*/  LDGDEPBAR ;  /* 0x00000000000079af */ /* 0x000e2a0000000000 */
[-C--:B------:R-:W-:Y:S03]  /*12410*/  HMMA.16816.F32.BF16 R4, R176, R180.reuse, R4 ;  /* 0x000000b4b004723c */ /* 0x080fe60000041804 */
[----:B------:R-:W-:Y:S05]  /*12420*/  LDSM.16.M88.4 R148, [R211+0x8100] ;  /* 0x00810000d394783b */ /* 0x000fea0000000200 */
[C---:B------:R-:W-:Y:S03]  /*12430*/  HMMA.16816.F32.BF16 R8, R184.reuse, R180, R8 ;  /* 0x000000b4b808723c */ /* 0x040fe60000041808 */
[----:B------:R-:W-:Y:S05]  /*12440*/  LDSM.16.M88.4 R204, [R208+0x4900] ;  /* 0x00490000d0cc783b */ /* 0x000fea0000000200 */
        /* <DEDUP_REMOVED lines=48> */
[----:B------:R-:W-:Y:S04]  /*12750*/  SHF.L.U32 R234, R234, 0x5, RZ ;  /* 0x00000005eaea7819 */ /* 0x000fe800000006ff */
        /* <DEDUP_REMOVED lines=25> */
[----:B------:R-:W-:Y:S01]  /*128f0*/  @P3 IADD3 R142, R3, R142, RZ ;  /* 0x0000008e038e3210 */ /* 0x000fe20007ffe0ff */
[C---:B------:R-:W-:Y:S03]  /*12900*/  @P3 IMAD.SHL.U32 R3, R2.reuse, 0x40, RZ ;  /* 0x0000004002033824 */ /* 0x040fe600078e00ff */
[-C--:B------:R-:W-:Y:S04]  /*12910*/  HMMA.16816.F32.BF16 R12, R184, R178.reuse, R12 ;  /* 0x000000b2b80c723c */ /* 0x080fe8000004180c */
[C---:B------:R-:W-:Y:S02]  /*12920*/  @P3 IADD3 R143, P1, R3.reuse, R213, RZ ;  /* 0x000000d5038f3210 */ /* 0x040fe40007f3e0ff */
[----:B------:R-:W-:Y:S02]  /*12930*/  @P3 SHF.L.U64.HI R2, R2, 0x6, R142 ;  /* 0x0000000602023819 */ /* 0x000fe4000001028e */
[C---:B------:R-:W-:Y:S01]  /*12940*/  HMMA.16816.F32.BF16 R16, R148.reuse, R178, R16 ;  /* 0x000000b29410723c */ /* 0x040fe20000041810 */
[----:B------:R-:W1:Y:S03]  /*12950*/  LDSM.16.M88.4 R176, [R212+0xa100] ;  /* 0x00a10000d4b0783b */ /* 0x000e660000000200 */
[----:B------:R-:W-:Y:S04]  /*12960*/  @P3 IADD3 R142, P0, R3, R232, RZ ;  /* 0x000000e8038e3210 */ /* 0x000fe80007f1e0ff */
[-C--:B----4-:R-:W-:Y:S04]  /*12970*/  HMMA.16816.F32.BF16 R20, R148, R192.reuse, R20 ;  /* 0x000000c09414723c */ /* 0x090fe80000041814 */
[----:B------:R-:W-:Y:S04]  /*12980*/  @P3 IMAD.X R144, R2, 0x1, R231, P0 ;  /* 0x0000000102903824 */ /* 0x000fe800000e06e7 */
[C---:B------:R-:W-:Y:S01]  /*12990*/  HMMA.16816.F32.BF16 R24, R184.reuse, R192, R24 ;  /* 0x000000c0b818723c */ /* 0x040fe20000041818 */
[----:B------:R-:W-:Y:S07]  /*129a0*/  SHFL.IDX PT, R192, R0, 0x1, 0x1c1f ;  /* 0x003c1f0000c07f89 */ /* 0x000fee00000e0000 */
[-C--:B------:R-:W-:Y:S01]  /*129b0*/  HMMA.16816.F32.BF16 R28, R184, R194.reuse, R28 ;  /* 0x000000c2b81c723c */ /* 0x080fe2000004181c */
[----:B------:R-:W-:Y:S07]  /*129c0*/  SHFL.IDX PT, R193, R0, 0x2, 0x1c1f ;  /* 0x005c1f0000c17f89 */ /* 0x000fee00000e0000 */
[C---:B------:R-:W-:Y:S01]  /*129d0*/  HMMA.16816.F32.BF16 R32, R148.reuse, R194, R32 ;  /* 0x000000c29420723c */ /* 0x040fe20000041820 */
[----:B------:R-:W2:Y:S07]  /*129e0*/  SHFL.IDX PT, R194, R0, RZ, 0x1c1f ;  /* 0x001c1fff00c27589 */ /* 0x000eae00000e0000 */
[-C--:B------:R-:W-:Y:S08]  /*129f0*/  HMMA.16816.F32.BF16 R36, R148, R196.reuse, R36 ;  /* 0x000000c49424723c */ /* 0x080ff00000041824 */
[C---:B------:R-:W-:Y:S08]  /*12a00*/  HMMA.16816.F32.BF16 R40, R184.reuse, R196, R40 ;  /* 0x000000c4b828723c */ /* 0x040ff00000041828 */
[-C--:B------:R-:W-:Y:S08]  /*12a10*/  HMMA.16816.F32.BF16 R44, R184, R198.reuse, R44 ;  /* 0x000000c6b82c723c */ /* 0x080ff0000004182c */
[C---:B------:R-:W-:Y:S08]  /*12a20*/  HMMA.16816.F32.BF16 R48, R148.reuse, R198, R48 ;  /* 0x000000c69430723c */ /* 0x040ff00000041830 */
[-C--:B------:R-:W-:Y:S08]  /*12a30*/  HMMA.16816.F32.BF16 R52, R148, R200.reuse, R52 ;  /* 0x000000c89434723c */ /* 0x080ff00000041834 */
[C---:B------:R-:W-:Y:S07]  /*12a40*/  HMMA.16816.F32.BF16 R56, R184.reuse, R200, R56 ;  /* 0x000000c8b838723c */ /* 0x040fee0000041838 */
[C---:B------:R-:W-:Y:S01]  /*12a50*/  @P3 LEA R200, P0, R143.reuse, c[0x0][0x1c8], 0x1 ;  /* 0x000072008fc83a11 */ /* 0x040fe200078008ff */
[-C--:B------:R-:W-:Y:S01]  /*12a60*/  HMMA.16816.F32.BF16 R60, R184, R202.reuse, R60 ;  /* 0x000000cab83c723c */ /* 0x080fe2000004183c */
[----:B------:R-:W3:Y:S07]  /*12a70*/  LDSM.16.M88.4 R184, [R216] ;  /* 0x00000000d8b8783b */ /* 0x000eee0000000200 */
[----:B------:R-:W-:Y:S01]  /*12a80*/  HMMA.16816.F32.BF16 R64, R148, R202, R64 ;  /* 0x000000ca9440723c */ /* 0x000fe20000041840 */
[----:B------:R-:W4:Y:S06]  /*12a90*/  LDSM.16.M88.4 R148, [R215] ;  /* 0x00000000d794783b */ /* 0x000f2c0000000200 */
[C---:B------:R-:W-:Y:S01]  /*12aa0*/  @P3 LEA R202, P2, R142.reuse, c[0x0][0x1c8], 0x1 ;  /* 0x000072008eca3a11 */ /* 0x040fe200078408ff */
[-C--:B-1----:R-:W-:Y:S05]  /*12ab0*/  HMMA.16816.F32.BF16 R4, R176, R180.reuse, R4 ;  /* 0x000000b4b004723c */ /* 0x082fea0000041804 */
[----:B------:R-:W-:Y:S01]  /*12ac0*/  @P3 LEA.HI.X R203, R142, c[0x0][0x1cc], R144, 0x1, P2 ;  /* 0x000073008ecb3a11 */ /* 0x000fe200010f0c90 */
[----:B------:R-:W-:Y:S01]  /*12ad0*/  IMAD R142, R226, R235, 0x1 ;  /* 0x00000001e28e7424 */ /* 0x000fe200078e02eb */
[----:B------:R-:W-:Y:S01]  /*12ae0*/  @P3 IADD3.X R144, R2, R224, RZ, P1, !PT ;  /* 0x000000e002903210 */ /* 0x000fe20000ffe4ff */
[C---:B------:R-:W-:Y:S01]  /*12af0*/  HMMA.16816.F32.BF16 R8, R188.reuse, R180, R8 ;  /* 0x000000b4bc08723c */ /* 0x040fe20000041808 */
[----:B------:R-:W-:Y:S03]  /*12b00*/  IMAD.MOV.U32 R235, RZ, RZ, 0x5 ;  /* 0x00000005ffeb7424 */ /* 0x000fe600078e00ff */
[----:B------:R-:W-:Y:S02]  /*12b10*/  @P3 LEA.HI.X R201, R143, c[0x0][0x1cc], R144, 0x1, P0 ;  /* 0x000073008fc93a11 */ /* 0x000fe400000f0c90 */
[----:B------:R-:W-:Y:S02]  /*12b20*/  IADD3 R142, R236, R142, -R237 ;  /* 0x0000008eec8e7210 */ /* 0x000fe40007ffe8ed */
[-C--:B------:R-:W-:Y:S04]  /*12b30*/  HMMA.16816.F32.BF16 R12, R188, R182.reuse, R12 ;  /* 0x000000b6bc0c723c */ /* 0x080fe8000004180c */
[----:B------:R-:W-:Y:S01]  /*12b40*/  @P3 IADD3 R180, P0, R234, R3, RZ ;  /* 0x00000003eab43210 */ /* 0x000fe20007f1e0ff */
[----:B------:R-:W-:Y:S01]  /*12b50*/  IMAD.IADD R143, R142, 0x1, -R229 ;  /* 0x000000018e8f7824 */ /* 0x000fe200078e0ae5 */
[----:B------:R-:W-:Y:S01]  /*12b60*/  @P3 IADD3 R3, P1, R3, R227, RZ ;  /* 0x000000e303033210 */ /* 0x000fe20007f3e0ff */
[----:B------:R-:W-:Y:S01]  /*12b70*/  IMAD.MOV.U32 R234, RZ, RZ, c[0x0][0x1e0] ;  /* 0x00007800ffea7624 */ /* 0x000fe200078e00ff */
[C---:B------:R-:W-:Y:S04]  /*12b80*/  HMMA.16816.F32.BF16 R16, R176.reuse, R182, R16 ;  /* 0x000000b6b010723c */ /* 0x040fe80000041810 */
[----:B------:R-:W-:Y:S01]  /*12b90*/  SHF.L.U64.HI R234, R234, R235, c[0x0][0x1e4] ;  /* 0x00007900eaea7619 */ /* 0x000fe200000102eb */
[----:B--2---:R-:W-:Y:S03]  /*12ba0*/  IMAD.IADD R142, R143, 0x1, R194 ;  /* 0x000000018f8e7824 */ /* 0x004fe600078e02c2 */
[-C--:B---3--:R-:W-:Y:S04]  /*12bb0*/  HMMA.16816.F32.BF16 R20, R176, R184.reuse, R20 ;  /* 0x000000b8b014723c */ /* 0x088fe80000041814 */
[----:B------:R-:W-:Y:S01]  /*12bc0*/  @P3 IADD3.X R181, R234, R2, RZ, P0, !PT ;  /* 0x00000002eab53210 */ /* 0x000fe200007fe4ff */
[----:B------:R-:W-:Y:S01]  /*12bd0*/  @P3 IMAD.X R2, R2, 0x1, R228, P1 ;  /* 0x0000000102023824 */ /* 0x000fe200008e06e4 */
[----:B------:R-:W-:Y:S02]  /*12be0*/  @P3 IADD3 R0, P0, R180, R232, RZ ;  /* 0x000000e8b4003210 */ /* 0x000fe40007f1e0ff */
[C---:B------:R-:W-:Y:S04]  /*12bf0*/  HMMA.16816.F32.BF16 R24, R188.reuse, R184, R24 ;  /* 0x000000b8bc18723c */ /* 0x040fe80000041818 */
[----:B------:R-:W-:Y:S02]  /*12c00*/  @P3 LEA R196, P1, R3, c[0x0][0x1c8], 0x1 ;  /* 0x0000720003c43a11 */ /* 0x000fe400078208ff */
[----:B------:R-:W-:Y:S02]  /*12c10*/  @P3 IADD3.X R144, R181, R231, RZ, P0, !PT ;  /* 0x000000e7b5903210 */ /* 0x000fe400007fe4ff */
[-C--:B------:R-:W-:Y:S04]  /*12c20*/  HMMA.16816.F32.BF16 R28, R188, R186.reuse, R28 ;  /* 0x000000babc1c723c */ /* 0x080fe8000004181c */
[C---:B------:R-:W-:Y:S02]  /*12c30*/  @P3 LEA R198, P0, R0.reuse, c[0x0][0x1c8], 0x1 ;  /* 0x0000720000c63a11 */ /* 0x040fe400078008ff */
[----:B------:R-:W-:Y:S01]  /*12c40*/  @P3 LEA.HI.X R197, R3, c[0x0][0x1cc], R2, 0x1, P1 ;  /* 0x0000730003c53a11 */ /* 0x000fe200008f0c02 */
[C---:B------:R-:W-:Y:S01]  /*12c50*/  IMAD.IADD R3, R143.reuse, 0x1, R192 ;  /* 0x000000018f037824 */ /* 0x040fe200078e02c0 */
[C---:B------:R-:W-:Y:S04]  /*12c60*/  HMMA.16816.F32.BF16 R32, R176.reuse, R186, R32 ;  /* 0x000000bab020723c */ /* 0x040fe80000041820 */
[----:B------:R-:W-:Y:S01]  /*12c70*/  @P3 LEA.HI.X R199, R0, c[0x0][0x1cc], R144, 0x1, P0 ;  /* 0x0000730000c73a11 */ /* 0x000fe200000f0c90 */
[----:B------:R-:W-:Y:S01]  /*12c80*/  IMAD.IADD R0, R143, 0x1, R145 ;  /* 0x000000018f007824 */ /* 0x000fe200078e0291 */
[C---:B------:R-:W-:Y:S02]  /*12c90*/  ISETP.GT.AND P0, PT, R142.reuse, RZ, PT ;  /* 0x000000ff8e00720c */ /* 0x040fe40003f04270 */
[-C--:B----4-:R-:W-:Y:S03]  /*12ca0*/  HMMA.16816.F32.BF16 R36, R176, R148.reuse, R36 ;  /* 0x00000094b024723c */ /* 0x090fe60000041824 */
        /* <DEDUP_REMOVED lines=15> */
[----:B------:R-:W-:Y:S02]  /*12da0*/  ISETP.GT.AND P0, PT, R2, RZ, PT ;  /* 0x000000ff0200720c */ /* 0x000fe40003f04270 */
[----:B------:R-:W-:Y:S02]  /*12db0*/  ISETP.GT.AND P1, PT, R0, RZ, PT ;  /* 0x000000ff0000720c */ /* 0x000fe40003f24270 */
[----:B------:R-:W-:Y:S01]  /*12dc0*/  FSEL R187, R8, -INF , P0 ;  /* 0xff80000008bb7808 */ /* 0x000fe20000000000 */
[----:B------:R-:W-:Y:S01]  /*12dd0*/  IMAD.MOV.U32 R8, RZ, RZ, R224 ;  /* 0x000000ffff087224 */ /* 0x000fe200078e00e0 */
[----:B------:R-:W-:Y:S02]  /*12de0*/  ISETP.GT.AND P0, PT, R0, 0x1, PT ;  /* 0x000000010000780c */ /* 0x000fe40003f04270 */
[----:B------:R-:W-:Y:S02]  /*12df0*/  FSEL R10, R10, -INF , P1 ;  /* 0xff8000000a0a7808 */ /* 0x000fe40000800000 */
[----:B------:R-:W-:Y:S02]  /*12e00*/  FSEL R11, R11, -INF , P0 ;  /* 0xff8000000b0b7808 */ /* 0x000fe40000000000 */
[C---:B------:R-:W-:Y:S02]  /*12e10*/  ISETP.GT.AND P0, PT, R2.reuse, 0x9, PT ;  /* 0x000000090200780c */ /* 0x040fe40003f04270 */
[----:B------:R-:W-:Y:S02]  /*12e20*/  ISETP.GT.AND P2, PT, R2, 0x1, PT ;  /* 0x000000010200780c */ /* 0x000fe40003f44270 */
[----:B------:R-:W-:Y:S02]  /*12e30*/  FSEL R13, R13, -INF , P0 ;  /* 0xff8000000d0d7808 */ /* 0x000fe40000000000 */
[----:B------:R-:W-:Y:S02]  /*12e40*/  ISETP.GT.AND P0, PT, R0, 0x9, PT ;  /* 0x000000090000780c */ /* 0x000fe40003f04270 */
[----:B------:R-:W-:Y:S01]  /*12e50*/  FSEL R186, R9, -INF , P2 ;  /* 0xff80000009ba7808 */ /* 0x000fe20001000000 */
[----:B------:R-:W-:Y:S01]  /*12e60*/  IMAD.MOV.U32 R9, RZ, RZ, R213 ;  /* 0x000000ffff097224 */ /* 0x000fe200078e00d5 */
[----:B------:R-:W-:Y:S01]  /*12e70*/  FSEL R15, R15, -INF , P0 ;  /* 0xff8000000f0f7808 */ /* 0x000fe20000000000 */
[----:B------:R-:W-:Y:S01]  /*12e80*/  @!PT LDS RZ, [RZ] ;  /* 0x00000000fffff984 */ /* 0x000fe20000000800 */
[----:B------:R-:W-:Y:S01]  /*12e90*/  @!PT LDS RZ, [RZ] ;  /* 0x00000000fffff984 */ /* 0x000fe20000000800 */
[----:B------:R-:W-:Y:S01]  /*12ea0*/  @!PT LDS RZ, [RZ] ;  /* 0x00000000fffff984 */ /* 0x000fe20000000800 */
[----:B------:R2:W-:Y:S01]  /*12eb0*/  @P3 LDGSTS.E.BYPASS.LTC128B.128 [R225+0x3100], [R202.64], !P5 ;  /* 0x03100000cae13fae */ /* 0x0005e2000e901d46 */
[----:B------:R-:W-:Y:S02]  /*12ec0*/  ISETP.GT.AND P0, PT, R142, 0x9, PT ;  /* 0x000000098e00780c */ /* 0x000fe40003f04270 */
[----:B------:R-:W-:Y:S02]  /*12ed0*/  FMNMX.FTZ R144, R185, R141, !PT ;  /* 0x0000008db9907209 */ /* 0x000fe40007810000 */
[----:B------:R-:W-:Y:S02]  /*12ee0*/  ISETP.GT.AND P1, PT, R2, 0x8, PT ;  /* 0x000000080200780c */ /* 0x000fe40003f24270 */
[----:B------:R-:W-:Y:S01]  /*12ef0*/  FSEL R17, R17, -INF , P0 ;  /* 0xff80000011117808 */ /* 0x000fe20000000000 */
[-C--:B-1----:R-:W-:Y:S01]  /*12f00*/  HMMA.16816.F32.BF16 R52, R176, R4.reuse, R52 ;  /* 0x00000004b034723c */ /* 0x082fe20000041834 */
[----:B------:R1:W-:Y:S04]  /*12f10*/  @P3 LDGSTS.E.BYPASS.LTC128B.128 [R225+0x4100], [R200.64], !P6 ;  /* 0x04100000c8e13fae */ /* 0x0003e8000f101d46 */
[----:B------:R-:W-:Y:S02]  /*12f20*/  ISETP.GT.AND P0, PT, R3, 0x9, PT ;  /* 0x000000090300780c */ /* 0x000fe40003f04270 */
[----:B------:R-:W-:Y:S01]  /*12f30*/  FSEL R12, R12, -INF , P1 ;  /* 0xff8000000c0c7808 */ /* 0x000fe20000800000 */
[C---:B------:R-:W-:Y:S01]  /*12f40*/  HMMA.16816.F32.BF16 R56, R188.reuse, R4, R56 ;  /* 0x00000004bc38723c */ /* 0x040fe20000041838 */
[----:B------:R3:W-:Y:S03]  /*12f50*/  @P3 LDGSTS.E.BYPASS.LTC128B.128 [R225+0x5100], [R196.64], !P4 ;  /* 0x05100000c4e13fae */ /* 0x0007e6000e101d46 */
[----:B------:R-:W-:Y:S02]  /*12f60*/  ISETP.GT.AND P1, PT, R0, 0x8, PT ;  /* 0x000000080000780c */ /* 0x000fe40003f24270 */
[----:B------:R-:W-:Y:S02]  /*12f70*/  FSEL R19, R19, -INF , P0 ;  /* 0xff80000013137808 */ /* 0x000fe40000000000 */
[-C--:B------:R-:W-:Y:S01]  /*12f80*/  HMMA.16816.F32.BF16 R60, R188, R6.reuse, R60 ;  /* 0x00000006bc3c723c */ /* 0x080fe2000004183c */
[----:B------:R4:W-:Y:S02]  /*12f90*/  @P3 LDGSTS.E.BYPASS.LTC128B.128 [R225+0x3900], [R198.64], !P5 ;  /* 0x03900000c6e13fae */ /* 0x0009e4000e901d46 */
[----:B------:R-:W-:Y:S02]  /*12fa0*/  ISETP.GT.AND P0, PT, R142, 0x11, PT ;  /* 0x000000118e00780c */ /* 0x000fe40003f04270 */
[----:B------:R-:W-:Y:S02]  /*12fb0*/  FSEL R14, R14, -INF , P1 ;  /* 0xff8000000e0e7808 */ /* 0x000fe40000800000 */
[----:B------:R-:W-:Y:S01]  /*12fc0*/  FSEL R192, R21, -INF , P0 ;  /* 0xff80000015c07808 */ /* 0x000fe20000000000 */
[----:B------:R-:W-:Y:S04]  /*12fd0*/  HMMA.16816.F32.BF16 R64, R176, R6, R64 ;  /* 0x00000006b040723c */ /* 0x000fe80000041840 */
[----:B------:R-:W-:Y:S02]  /*12fe0*/  ISETP.GT.AND P0, PT, R3, 0x11, PT ;  /* 0x000000110300780c */ /* 0x000fe40003f04270 */
[----:B------:R-:W-:Y:S02]  /*12ff0*/  ISETP.GT.AND P1, PT, R142, 0x8, PT ;  /* 0x000000088e00780c */ /* 0x000fe40003f24270 */
        /* <DEDUP_REMOVED lines=9> */
[----:B------:R-:W-:Y:S02]  /*13090*/  ISETP.GT.AND P0, PT, R0, 0x11, PT ;  /* 0x000000110000780c */ /* 0x000fe40003f04270 */
[----:B------:R-:W-:Y:S02]  /*130a0*/  FSEL R193, R20, -INF , P1 ;  /* 0xff80000014c17808 */ /* 0x000fe40000800000 */
[----:B------:R-:W-:Y:S02]  /*130b0*/  MOV R20, R227 ;  /* 0x000000e300147202 */ /* 0x000fe40000000f00 */
[----:B------:R-:W-:Y:S02]  /*130c0*/  ISETP.GT.AND P1, PT, R3, 0x10, PT ;  /* 0x000000100300780c */ /* 0x000fe40003f24270 */
[----:B------:R-:W-:Y:S02]  /*130d0*/  FSEL R227, R27, -INF , P0 ;  /* 0xff8000001be37808 */ /* 0x000fe40000000000 */
        /* <DEDUP_REMOVED lines=11> */
[----:B------:R-:W-:Y:S02]  /*13190*/  ISETP.GT.AND P2, PT, R2, 0x19, PT ;  /* 0x000000190200780c */ /* 0x000fe40003f44270 */
[----:B------:R-:W-:Y:S02]  /*131a0*/  FMNMX.FTZ R4, R193, R4, !PT ;  /* 0x00000004c1047209 */ /* 0x000fe40007810000 */
[----:B------:R-:W-:Y:S02]  /*131b0*/  FSEL R188, R32, -INF , P0 ;  /* 0xff80000020bc7808 */ /* 0x000fe40000000000 */
[----:B------:R-:W-:Y:S02]  /*131c0*/  FSEL R207, R26, -INF , P1 ;  /* 0xff8000001acf7808 */ /* 0x000fe40000800000 */
[----:B------:R-:W-:Y:S02]  /*131d0*/  FSEL R229, R29, -INF , P2 ;  /* 0xff8000001de57808 */ /* 0x000fe40001000000 */
[----:B------:R-:W-:Y:S02]  /*131e0*/  ISETP.GT.AND P2, PT, R142, 0x19, PT ;  /* 0x000000198e00780c */ /* 0x000fe40003f44270 */
[----:B------:R-:W-:Y:S02]  /*131f0*/  ISETP.GT.AND P0, PT, R3, 0x19, PT ;  /* 0x000000190300780c */ /* 0x000fe40003f04270 */
[----:B------:R-:W-:Y:S02]  /*13200*/  FMNMX.FTZ R4, R192, R4, !PT ;  /* 0x00000004c0047209 */ /* 0x000fe40007810000 */
[----:B------:R-:W-:Y:S02]  /*13210*/  ISETP.GT.AND P1, PT, R0, 0x18, PT ;  /* 0x000000180000780c */ /* 0x000fe40003f24270 */
[----:B------:R-:W-:Y:S02]  /*13220*/  FSEL R189, R33, -INF , P2 ;  /* 0xff80000021bd7808 */ /* 0x000fe40001000000 */
[----:B------:R-:W-:Y:S02]  /*13230*/  FSEL R191, R35, -INF , P0 ;  /* 0xff80000023bf7808 */ /* 0x000fe40000000000 */
[----:B------:R-:W-:Y:S02]  /*13240*/  ISETP.GT.AND P0, PT, R142, 0x20, PT ;  /* 0x000000208e00780c */ /* 0x000fe40003f04270 */
[----:B------:R-:W-:Y:S02]  /*13250*/  FSEL R230, R30, -INF , P1 ;  /* 0xff8000001ee67808 */ /* 0x000fe40000800000 */
        /* <DEDUP_REMOVED lines=30> */
[----:B------:R-:W-:Y:S02]  /*13440*/  ISETP.GT.AND P0, PT, R2, 0x20, PT ;  /* 0x000000200200780c */ /* 0x000fe40003f04270 */
[----:B------:R-:W-:Y:S02]  /*13450*/  FMNMX.FTZ R145, R65, R145, !PT ;  /* 0x0000009141917209 */ /* 0x000fe40007810000 */
[----:B------:R-:W-:Y:S02]  /*13460*/  FMNMX.FTZ R144, R184, R144, !PT ;  /* 0x00000090b8907209 */ /* 0x000fe40007810000 */
[----:B------:R-:W-:Y:S01]  /*13470*/  FSEL R241, R40, -INF , P0 ;  /* 0xff80000028f17808 */ /* 0x000fe20000000000 */
[----:B------:R-:W2:Y:S01]  /*13480*/  SHFL.BFLY PT, R5, R145, 0x2, 0x1f ;  /* 0x0c401f0091057f89 */ /* 0x000ea200000e0000 */
[C---:B------:R-:W-:Y:S02]  /*13490*/  ISETP.GT.AND P1, PT, R0.reuse, 0x20, PT ;  /* 0x000000200000780c */ /* 0x040fe40003f24270 */
        /* <DEDUP_REMOVED lines=8> */
[----:B------:R-:W-:Y:S02]  /*13520*/  FSEL R250, R50, -INF , P1 ;  /* 0xff80000032fa7808 */ /* 0x000fe40000800000 */
[----:B------:R-:W-:Y:S02]  /*13530*/  ISETP.GT.AND P1, PT, R3, 0x30, PT ;  /* 0x000000300300780c */ /* 0x000fe40003f24270 */
[----:B------:R-:W-:Y:S02]  /*13540*/  FSEL R239, R51, -INF , P0 ;  /* 0xff80000033ef7808 */ /* 0x000fe40000000000 */
[----:B------:R-:W-:Y:S02]  /*13550*/  ISETP.GT.AND P0, PT, R3, 0x31, PT ;  /* 0x000000310300780c */ /* 0x000fe40003f04270 */
[----:B--2---:R-:W-:Y:S02]  /*13560*/  FMNMX.FTZ R145, R145, R5, !PT ;  /* 0x0000000591917209 */ /* 0x004fe40007810000 */
[----:B------:R-:W-:Y:S02]  /*13570*/  FMNMX.FTZ R144, R194, R144, !PT ;  /* 0x00000090c2907209 */ /* 0x000fe40007810000 */
[----:B------:R-:W-:Y:S01]  /*13580*/  FSEL R224, R54, -INF , P1 ;  /* 0xff80000036e07808 */ /* 0x000fe20000800000 */
[----:B------:R-:W1:Y:S01]  /*13590*/  SHFL.BFLY PT, R6, R145, 0x1, 0x1f ;  /* 0x0c201f0091067f89 */ /* 0x000e6200000e0000 */
[----:B------:R-:W-:Y:S02]  /*135a0*/  FSEL R247, R55, -INF , P0 ;  /* 0xff80000037f77808 */ /* 0x000fe40000000000 */
[C---:B------:R-:W-:Y:S02]  /*135b0*/  ISETP.GT.AND P1, PT, R3.reuse, 0x38, PT ;  /* 0x000000380300780c */ /* 0x040fe40003f24270 */
[----:B------:R-:W-:Y:S02]  /*135c0*/  ISETP.GT.AND P0, PT, R3, 0x39, PT ;  /* 0x000000390300780c */ /* 0x000fe40003f04270 */
[----:B------:R-:W-:Y:S02]  /*135d0*/  FMNMX.FTZ R3, R10, R147, !PT ;  /* 0x000000930a037209 */ /* 0x000fe40007810000 */
[----:B------:R-:W-:Y:S02]  /*135e0*/  FMNMX.FTZ R144, R195, R144, !PT ;  /* 0x00000090c3907209 */ /* 0x000fe40007810000 */
[----:B------:R-:W-:Y:S02]  /*135f0*/  FMNMX.FTZ R3, R11, R3, !PT ;  /* 0x000000030b037209 */ /* 0x000fe40007810000 */
[----:B------:R-:W-:Y:S02]  /*13600*/  FMNMX.FTZ R144, R190, R144, !PT ;  /* 0x00000090be907209 */ /* 0x000fe40007810000 */
[----:B------:R-:W-:Y:S02]  /*13610*/  FMNMX.FTZ R3, R14, R3, !PT ;  /* 0x000000030e037209 */ /* 0x000fe40007810000 */
[----:B------:R-:W-:Y:S02]  /*13620*/  FSEL R242, R67, -INF , P0 ;  /* 0xff80000043f27808 */ /* 0x000fe40000000000 */
[----:B------:R-:W-:Y:S02]  /*13630*/  ISETP.GT.AND P0, PT, R2, 0x28, PT ;  /* 0x000000280200780c */ /* 0x000fe40003f04270 */
[----:B------:R-:W-:Y:S02]  /*13640*/  FMNMX.FTZ R144, R191, R144, !PT ;  /* 0x00000090bf907209 */ /* 0x000fe40007810000 */
[----:B------:R-:W-:Y:S02]  /*13650*/  FMNMX.FTZ R3, R15, R3, !PT ;  /* 0x000000030f037209 */ /* 0x000fe40007810000 */
[----:B------:R-:W-:Y:S02]  /*13660*/  FSEL R51, R44, -INF , P0 ;  /* 0xff8000002c337808 */ /* 0x000fe40000000000 */
[----:B------:R-:W-:Y:S02]  /*13670*/  FMNMX.FTZ R144, R249, R144, !PT ;  /* 0x00000090f9907209 */ /* 0x000fe40007810000 */
[----:B------:R-:W-:Y:S02]  /*13680*/  ISETP.GT.AND P0, PT, R0, 0x29, PT ;  /* 0x000000290000780c */ /* 0x000fe40003f04270 */
[----:B------:R-:W-:Y:S01]  /*13690*/  FSEL R25, R66, -INF , P1 ;  /* 0xff80000042197808 */ /* 0x000fe20000800000 */
[----:B------:R-:W-:Y:S01]  /*136a0*/  IMAD.MOV.U32 R66, RZ, RZ, R24 ;  /* 0x000000ffff427224 */ /* 0x000fe200078e0018 */
[----:B------:R-:W-:Y:S02]  /*136b0*/  ISETP.GT.AND P2, PT, R2, 0x21, PT ;  /* 0x000000210200780c */ /* 0x000fe40003f44270 */
[----:B------:R-:W-:Y:S02]  /*136c0*/  ISETP.GT.AND P1, PT, R0, 0x28, PT ;  /* 0x000000280000780c */ /* 0x000fe40003f24270 */
[----:B------:R-:W-:Y:S02]  /*136d0*/  FMNMX.FTZ R3, R207, R3, !PT ;  /* 0x00000003cf037209 */ /* 0x000fe40007810000 */
[----:B------:R-:W-:Y:S02]  /*136e0*/  FMNMX.FTZ R144, R252, R144, !PT ;  /* 0x00000090fc907209 */ /* 0x000fe40007810000 */
[----:B------:R-:W-:Y:S02]  /*136f0*/  FSEL R248, R47, -INF , P0 ;  /* 0xff8000002ff87808 */ /* 0x000fe40000000000 */
[----:B------:R-:W-:Y:S02]  /*13700*/  ISETP.GT.AND P0, PT, R2, 0x30, PT ;  /* 0x000000300200780c */ /* 0x000fe40003f04270 */
[----:B------:R-:W-:Y:S02]  /*13710*/  FSEL R243, R41, -INF , P2 ;  /* 0xff80000029f37808 */ /* 0x000fe40001000000 */
[----:B------:R-:W-:Y:S02]  /*13720*/  FSEL R43, R46, -INF , P1 ;  /* 0xff8000002e2b7808 */ /* 0x000fe40000800000 */
[----:B------:R-:W-:Y:S02]  /*13730*/  FMNMX.FTZ R3, R227, R3, !PT ;  /* 0x00000003e3037209 */ /* 0x000fe40007810000 */
[C---:B------:R-:W-:Y:S01]  /*13740*/  ISETP.GT.AND P2, PT, R2.reuse, 0x29, PT ;  /* 0x000000290200780c */ /* 0x040fe20003f44270 */
[----:B----4-:R-:W-:Y:S01]  /*13750*/  IMAD.MOV.U32 R199, RZ, RZ, R43 ;  /* 0x000000ffffc77224 */ /* 0x010fe200078e002b */
[----:B------:R-:W-:Y:S02]  /*13760*/  ISETP.GT.AND P1, PT, R2, 0x31, PT ;  /* 0x000000310200780c */ /* 0x000fe40003f24270 */
[----:B------:R-:W-:Y:S02]  /*13770*/  FMNMX.FTZ R144, R250, R144, !PT ;  /* 0x00000090fa907209 */ /* 0x000fe40007810000 */
[----:B------:R-:W-:Y:S02]  /*13780*/  FSEL R56, R56, -INF , P0 ;  /* 0xff80000038387808 */ /* 0x000fe40000000000 */
[----:B------:R-:W-:Y:S02]  /*13790*/  ISETP.GT.AND P0, PT, R0, 0x30, PT ;  /* 0x000000300000780c */ /* 0x000fe40003f04270 */
[----:B------:R-:W-:Y:S02]  /*137a0*/  FSEL R245, R45, -INF , P2 ;  /* 0xff8000002df57808 */ /* 0x000fe40001000000 */
[----:B------:R-:W-:Y:S02]  /*137b0*/  FSEL R237, R57, -INF , P1 ;  /* 0xff80000039ed7808 */ /* 0x000fe40000800000 */
[C---:B------:R-:W-:Y:S02]  /*137c0*/  ISETP.GT.AND P2, PT, R2.reuse, 0x38, PT ;  /* 0x000000380200780c */ /* 0x040fe40003f44270 */
[----:B------:R-:W-:Y:S02]  /*137d0*/  ISETP.GT.AND P1, PT, R2, 0x39, PT ;  /* 0x000000390200780c */ /* 0x000fe40003f24270 */
[----:B------:R-:W-:Y:S02]  /*137e0*/  FMNMX.FTZ R2, R230, R3, !PT ;  /* 0x00000003e6027209 */ /* 0x000fe40007810000 */
[----:B-1----:R-:W-:Y:S02]  /*137f0*/  FMNMX.FTZ R145, R145, R6, !PT ;  /* 0x0000000691917209 */ /* 0x002fe40007810000 */
[----:B------:R-:W-:Y:S02]  /*13800*/  FMNMX.FTZ R144, R239, R144, !PT ;  /* 0x00000090ef907209 */ /* 0x000fe40007810000 */
[----:B------:R-:W-:Y:S01]  /*13810*/  FSEL R238, R58, -INF , P0 ;  /* 0xff8000003aee7808 */ /* 0x000fe20000000000 */
[----:B------:R-:W-:Y:S01]  /*13820*/  FMUL.FTZ R149, R145, c[0x0][0x2d0] ;  /* 0x0000b40091957a20 */ /* 0x000fe20000410000 */
[----:B------:R-:W-:Y:S02]  /*13830*/  ISETP.GT.AND P0, PT, R0, 0x31, PT ;  /* 0x000000310000780c */ /* 0x000fe40003f04270 */
[----:B------:R-:W-:Y:S02]  /*13840*/  FMNMX.FTZ R2, R231, R2, !PT ;  /* 0x00000002e7027209 */ /* 0x000fe40007810000 */
[----:B------:R-:W-:Y:S02]  /*13850*/  FMNMX.FTZ R144, R224, R144, !PT ;  /* 0x00000090e0907209 */ /* 0x000fe40007810000 */
[----:B------:R-:W-:Y:S02]  /*13860*/  FSEL R26, R59, -INF , P0 ;  /* 0xff8000003b1a7808 */ /* 0x000fe40000000000 */
[----:B------:R-:W-:Y:S02]  /*13870*/  FSETP.NEU.FTZ.AND P0, PT, R145, -INF , PT ;  /* 0xff8000009100780b */ /* 0x000fe40003f1d000 */
[----:B------:R-:W-:Y:S02]  /*13880*/  FMNMX.FTZ R2, R64, R2, !PT ;  /* 0x0000000240027209 */ /* 0x000fe40007810000 */
[----:B------:R-:W-:Y:S02]  /*13890*/  FMNMX.FTZ R144, R247, R144, !PT ;  /* 0x00000090f7907209 */ /* 0x000fe40007810000 */
[----:B------:R-:W-:Y:S02]  /*138a0*/  FSEL R149, R149, RZ, P0 ;  /* 0x000000ff95957208 */ /* 0x000fe40000000000 */
[----:B------:R-:W-:Y:S02]  /*138b0*/  FSEL R244, R61, -INF , P1 ;  /* 0xff8000003df47808 */ /* 0x000fe40000800000 */
[----:B------:R-:W-:Y:S01]  /*138c0*/  ISETP.GT.AND P1, PT, R0, 0x38, PT ;  /* 0x000000380000780c */ /* 0x000fe20003f24270 */
[--C-:B------:R-:W-:Y:S01]  /*138d0*/  FFMA.FTZ R3, R183, c[0x0][0x2d0], -R149.reuse ;  /* 0x0000b400b7037a23 */ /* 0x100fe20000010895 */
[----:B------:R-:W-:Y:S01]  /*138e0*/  FMNMX.FTZ R2, R246, R2, !PT ;  /* 0x00000002f6027209 */ /* 0x000fe20007810000 */
[----:B------:R-:W-:Y:S01]  /*138f0*/  IMAD.MOV.U32 R203, RZ, RZ, R244 ;  /* 0x000000ffffcb7224 */ /* 0x000fe200078e00f4 */
[----:B------:R-:W-:Y:S01]  /*13900*/  FMNMX.FTZ R144, R25, R144, !PT ;  /* 0x0000009019907209 */ /* 0x000fe20007810000 */
[----:B------:R-:W-:Y:S01]  /*13910*/  MUFU.EX2 R22, R3 ;  /* 0x0000000300167308 */ /* 0x000fe20000000800 */
[----:B------:R-:W-:Y:S02]  /*13920*/  FSEL R213, R62, -INF , P1 ;  /* 0xff8000003ed57808 */ /* 0x000fe40000800000 */
[----:B------:R-:W-:Y:S02]  /*13930*/  ISETP.GT.AND P1, PT, R0, 0x39, PT ;  /* 0x000000390000780c */ /* 0x000fe40003f24270 */
[----:B------:R-:W-:Y:S01]  /*13940*/  FMNMX.FTZ R0, R43, R2, !PT ;  /* 0x000000022b007209 */ /* 0x000fe20007810000 */
[----:B------:R-:W-:Y:S01]  /*13950*/  FFMA.FTZ R2, R182, c[0x0][0x2d0], -R149 ;  /* 0x0000b400b6027a23 */ /* 0x000fe20000010895 */
[----:B------:R-:W-:Y:S02]  /*13960*/  FMNMX.FTZ R144, R242, R144, !PT ;  /* 0x00000090f2907209 */ /* 0x000fe40007810000 */
[----:B------:R-:W-:Y:S01]  /*13970*/  FMNMX.FTZ R4, R187, R146, !PT ;  /* 0x00000092bb047209 */ /* 0x000fe20007810000 */
[----:B------:R1:W-:Y:S01]  /*13980*/  MUFU.EX2 R240, R2 ;  /* 0x0000000200f07308 */ /* 0x0003e20000000800 */
[----:B------:R-:W-:Y:S01]  /*13990*/  FSEL R148, R63, -INF , P1 ;  /* 0xff8000003f947808 */ /* 0x000fe20000800000 */
        /* <DEDUP_REMOVED lines=10> */
[----:B------:R-:W-:Y:S02]  /*13a40*/  FSEL R27, R60, -INF , P2 ;  /* 0xff8000003c1b7808 */ /* 0x000fe40001000000 */
[----:B------:R-:W-:Y:S02]  /*13a50*/  FMNMX.FTZ R4, R228, R4, !PT ;  /* 0x00000004e4047209 */ /* 0x000fe40007810000 */
[----:B-1----:R-:W-:Y:S02]  /*13a60*/  @P3 IADD3 R2, P1, R180, R9, RZ ;  /* 0x00000009b4023210 */ /* 0x002fe40007f3e0ff */
[----:B--2---:R-:W-:Y:S02]  /*13a70*/  FMNMX.FTZ R144, R144, R5, !PT ;  /* 0x0000000590907209 */ /* 0x004fe40007810000 */
[----:B------:R-:W-:Y:S02]  /*13a80*/  @P3 IADD3.X R5, R181, R8, RZ, P1, !PT ;  /* 0x00000008b5053210 */ /* 0x000fe40000ffe4ff */
[C---:B------:R-:W-:Y:S01]  /*13a90*/  @P3 LEA R8, P1, R2.reuse, c[0x0][0x1c8], 0x1 ;  /* 0x0000720002083a11 */ /* 0x040fe200078208ff */
[----:B------:R-:W1:Y:S01]  /*13aa0*/  SHFL.BFLY PT, R7, R144, 0x1, 0x1f ;  /* 0x0c201f0090077f89 */ /* 0x000e6200000e0000 */
[----:B------:R-:W-:Y:S02]  /*13ab0*/  FMNMX.FTZ R4, R229, R4, !PT ;  /* 0x00000004e5047209 */ /* 0x000fe40007810000 */
[----:B------:R-:W-:Y:S01]  /*13ac0*/  @P3 LEA.HI.X R9, R2, c[0x0][0x1cc], R5, 0x1, P1 ;  /* 0x0000730002093a11 */ /* 0x000fe200008f0c05 */
[----:B------:R-:W-:Y:S01]  /*13ad0*/  FFMA.FTZ R2, R16, c[0x0][0x2d0], -R149 ;  /* 0x0000b40010027a23 */ /* 0x000fe20000010895 */
[----:B------:R-:W-:Y:S02]  /*13ae0*/  @P3 IADD3 R3, P1, R180, R20, RZ ;  /* 0x00000014b4033210 */ /* 0x000fe40007f3e0ff */
[----:B------:R-:W-:Y:S01]  /*13af0*/  FMNMX.FTZ R4, R241, R4, !PT ;  /* 0x00000004f1047209 */ /* 0x000fe20007810000 */
[----:B------:R2:W-:Y:S01]  /*13b00*/  MUFU.EX2 R20, R2 ;  /* 0x0000000200147308 */ /* 0x0005e20000000800 */
[----:B------:R-:W-:Y:S01]  /*13b10*/  FMNMX.FTZ R0, R148, R0, !PT ;  /* 0x0000000094007209 */ /* 0x000fe20007810000 */
[----:B------:R-:W-:Y:S01]  /*13b20*/  @P3 IMAD.X R5, R181, 0x1, R143, P1 ;  /* 0x00000001b5053824 */ /* 0x000fe200008e068f */
[----:B------:R-:W-:Y:S01]  /*13b30*/  FMNMX.FTZ R4, R243, R4, !PT ;  /* 0x00000004f3047209 */ /* 0x000fe20007810000 */
[----:B------:R4:W-:Y:S01]  /*13b40*/  @P3 LDGSTS.E.BYPASS.LTC128B.128 [R225+0x4900], [R8.64], !P6 ;  /* 0x0490000008e13fae */ /* 0x0009e2000f101d46 */
[----:B------:R-:W-:Y:S02]  /*13b50*/  MOV R67, R251 ;  /* 0x000000fb00437202 */ /* 0x000fe40000000f00 */
[----:B------:R-:W-:Y:S02]  /*13b60*/  FMNMX.FTZ R4, R51, R4, !PT ;  /* 0x0000000433047209 */ /* 0x000fe40007810000 */
[----:B------:R-:W-:Y:S02]  /*13b70*/  MOV R201, R245 ;  /* 0x000000f500c97202 */ /* 0x000fe40000000f00 */
[----:B------:R-:W-:Y:S04]  /*13b80*/  FMNMX.FTZ R4, R245, R4, !PT ;  /* 0x00000004f5047209 */ /* 0x000fe80007810000 */
[----:B------:R-:W-:Y:S02]  /*13b90*/  FMNMX.FTZ R4, R56, R4, !PT ;  /* 0x0000000438047209 */ /* 0x000fe40007810000 */
[----:B-1----:R-:W-:Y:S02]  /*13ba0*/  FMNMX.FTZ R144, R144, R7, !PT ;  /* 0x0000000790907209 */ /* 0x002fe40007810000 */
[----:B------:R-:W-:Y:S02]  /*13bb0*/  FMNMX.FTZ R4, R237, R4, !PT ;  /* 0x00000004ed047209 */ /* 0x000fe40007810000 */
[C---:B------:R-:W-:Y:S01]  /*13bc0*/  FSETP.NEU.FTZ.AND P2, PT, R144.reuse, -INF , PT ;  /* 0xff8000009000780b */ /* 0x040fe20003f5d000 */
[----:B------:R-:W-:Y:S01]  /*13bd0*/  FMUL.FTZ R150, R144, c[0x0][0x2d0] ;  /* 0x0000b40090967a20 */ /* 0x000fe20000410000 */
[----:B------:R-:W-:Y:S01]  /*13be0*/  FMNMX.FTZ R4, R27, R4, !PT ;  /* 0x000000041b047209 */ /* 0x000fe20007810000 */
[----:B--2---:R-:W1:Y:S03]  /*13bf0*/  SHFL.BFLY PT, R2, R0, 0x2, 0x1f ;  /* 0x0c401f0000027f89 */ /* 0x004e6600000e0000 */
[----:B------:R-:W-:Y:S02]  /*13c00*/  FMNMX.FTZ R4, R244, R4, !PT ;  /* 0x00000004f4047209 */ /* 0x000fe40007810000 */
[----:B------:R-:W-:Y:S03]  /*13c10*/  FSEL R150, R150, RZ, P2 ;  /* 0x000000ff96967208 */ /* 0x000fe60001000000 */
[----:B------:R-:W2:Y:S01]  /*13c20*/  SHFL.BFLY PT, R6, R4, 0x2, 0x1f ;  /* 0x0c401f0004067f89 */ /* 0x000ea200000e0000 */
[----:B-1----:R-:W-:Y:S01]  /*13c30*/  FMNMX.FTZ R0, R0, R2, !PT ;  /* 0x0000000200007209 */ /* 0x002fe20007810000 */
[--C-:B------:R-:W-:Y:S04]  /*13c40*/  FFMA.FTZ R2, R18, c[0x0][0x2d0], -R150.reuse ;  /* 0x0000b40012027a23 */ /* 0x100fe80000010896 */
[----:B------:R1:W-:Y:S01]  /*13c50*/  MUFU.EX2 R49, R2 ;  /* 0x0000000200317308 */ /* 0x0003e20000000800 */
[----:B--2---:R-:W-:Y:S02]  /*13c60*/  FMNMX.FTZ R4, R4, R6, !PT ;  /* 0x0000000604047209 */ /* 0x004fe40007810000 */
[C---:B------:R-:W-:Y:S03]  /*13c70*/  @P3 LEA R6, P1, R3.reuse, c[0x0][0x1c8], 0x1 ;  /* 0x0000720003063a11 */ /* 0x040fe600078208ff */
[----:B------:R-:W2:Y:S01]  /*13c80*/  SHFL.BFLY PT, R143, R4, 0x1, 0x1f ;  /* 0x0c201f00048f7f89 */ /* 0x000ea200000e0000 */
[----:B------:R-:W-:Y:S01]  /*13c90*/  @P3 LEA.HI.X R7, R3, c[0x0][0x1cc], R5, 0x1, P1 ;  /* 0x0000730003073a11 */ /* 0x000fe200008f0c05 */
[----:B------:R-:W-:Y:S04]  /*13ca0*/  FFMA.FTZ R3, R17, c[0x0][0x2d0], -R149 ;  /* 0x0000b40011037a23 */ /* 0x000fe80000010895 */
[----:B------:R3:W-:Y:S02]  /*13cb0*/  MUFU.EX2 R48, R3 ;  /* 0x0000000300307308 */ /* 0x0007e40000000800 */
[----:B------:R4:W-:Y:S08]  /*13cc0*/  @P3 LDGSTS.E.BYPASS.LTC128B.128 [R225+0x5900], [R6.64], !P4 ;  /* 0x0590000006e13fae */ /* 0x0009f0000e101d46 */
[----:B-1----:R-:W1:Y:S01]  /*13cd0*/  SHFL.BFLY PT, R2, R0, 0x1, 0x1f ;  /* 0x0c201f0000027f89 */ /* 0x002e6200000e0000 */
[----:B--2---:R-:W-:Y:S01]  /*13ce0*/  FMNMX.FTZ R143, R4, R143, !PT ;  /* 0x0000008f048f7209 */ /* 0x004fe20007810000 */
[--C-:B------:R-:W-:Y:S06]  /*13cf0*/  FFMA.FTZ R4, R19, c[0x0][0x2d0], -R150.reuse ;  /* 0x0000b40013047a23 */ /* 0x100fec0000010896 */
[----:B------:R-:W-:Y:S01]  /*13d00*/  LDSM.16.MT88.4 R36, [R210+0x100] ;  /* 0x00010000d224783b */ /* 0x000fe20000004200 */
[C---:B------:R-:W-:Y:S01]  /*13d10*/  FSETP.NEU.FTZ.AND P1, PT, R143.reuse, -INF , PT ;  /* 0xff8000008f00780b */ /* 0x040fe20003f3d000 */
[----:B------:R-:W-:Y:S01]  /*13d20*/  FMUL.FTZ R151, R143, c[0x0][0x2d0] ;  /* 0x0000b4008f977a20 */ /* 0x000fe20000410000 */
[----:B------:R2:W2:Y:S01]  /*13d30*/  MUFU.EX2 R46, R4 ;  /* 0x00000004002e7308 */ /* 0x0004a20000000800 */
[--C-:B---3--:R-:W-:Y:S02]  /*13d40*/  FFMA.FTZ R3, R185, c[0x0][0x2d0], -R150.reuse ;  /* 0x0000b400b9037a23 */ /* 0x108fe40000010896 */
[----:B------:R-:W-:Y:S01]  /*13d50*/  IMAD.MOV.U32 R185, RZ, RZ, R27 ;  /* 0x000000ffffb97224 */ /* 0x000fe200078e001b */
[----:B------:R-:W-:Y:S01]  /*13d60*/  FSEL R151, R151, RZ, P1 ;  /* 0x000000ff97977208 */ /* 0x000fe20000800000 */
[----:B------:R-:W-:Y:S05]  /*13d70*/  LDSM.16.MT88.4 R52, [R209+0x1100] ;  /* 0x00110000d134783b */ /* 0x000fea0000004200 */
[----:B------:R3:W-:Y:S01]  /*13d80*/  MUFU.EX2 R28, R3 ;  /* 0x00000003001c7308 */ /* 0x0007e20000000800 */
[----:B-1----:R-:W-:Y:S01]  /*13d90*/  FMNMX.FTZ R142, R0, R2, !PT ;  /* 0x00000002008e7209 */ /* 0x002fe20007810000 */
[--C-:B------:R-:W-:Y:S01]  /*13da0*/  FFMA.FTZ R0, R12, c[0x0][0x2d0], -R151.reuse ;  /* 0x0000b4000c007a23 */ /* 0x100fe20000010897 */
[----:B------:R-:W-:Y:S01]  /*13db0*/  FSEL R2, R144, RZ, P2 ;  /* 0x000000ff90027208 */ /* 0x000fe20001000000 */
[----:B------:R-:W0:Y:S06]  /*13dc0*/  LDGDEPBAR ;  /* 0x00000000000079af */ /* 0x000e2c0000000000 */
[----:B------:R1:W-:Y:S01]  /*13dd0*/  MUFU.EX2 R50, R0 ;  /* 0x0000000000327308 */ /* 0x0003e20000000800 */
[--C-:B--2---:R-:W-:Y:S01]  /*13de0*/  FFMA.FTZ R4, R187, c[0x0][0x2d0], -R151.reuse ;  /* 0x0000b400bb047a23 */ /* 0x104fe20000010897 */
[----:B------:R-:W-:Y:S02]  /*13df0*/  F2FP.BF16.PACK_AB R179, R46, R49 ;  /* 0x000000312eb3723e */ /* 0x000fe400000010ff */
[----:B------:R-:W-:Y:S06]  /*13e00*/  MOV R187, R26 ;  /* 0x0000001a00bb7202 */ /* 0x000fec0000000f00 */
[----:B------:R2:W2:Y:S01]  /*13e10*/  MUFU.EX2 R21, R4 ;  /* 0x0000000400157308 */ /* 0x0004a20000000800 */
[----:B---3--:R-:W-:Y:S02]  /*13e20*/  FFMA.FTZ R3, R184, c[0x0][0x2d0], -R150 ;  /* 0x0000b400b8037a23 */ /* 0x008fe40000010896 */
[----:B------:R-:W-:Y:S07]  /*13e30*/  FMUL.FTZ R184, R142, c[0x0][0x2d0] ;  /* 0x0000b4008eb87a20 */ /* 0x000fee0000410000 */
[----:B------:R3:W-:Y:S01]  /*13e40*/  MUFU.EX2 R47, R3 ;  /* 0x00000003002f7308 */ /* 0x0007e20000000800 */
[--C-:B-1----:R-:W-:Y:S09]  /*13e50*/  FFMA.FTZ R0, R13, c[0x0][0x2d0], -R151.reuse ;  /* 0x0000b4000d007a23 */ /* 0x102ff20000010897 */
[----:B------:R1:W-:Y:S01]  /*13e60*/  MUFU.EX2 R17, R0 ;  /* 0x0000000000117308 */ /* 0x0003e20000000800 */
[----:B--2---:R-:W-:Y:S01]  /*13e70*/  FFMA.FTZ R4, R186, c[0x0][0x2d0], -R151 ;  /* 0x0000b400ba047a23 */ /* 0x004fe20000010897 */
[----:B------:R-:W-:Y:S01]  /*13e80*/  MOV R197, R21 ;  /* 0x0000001500c57202 */ /* 0x000fe20000000f00 */
[----:B------:R-:W-:Y:S07]  /*13e90*/  IMAD.MOV.U32 R186, RZ, RZ, R22 ;  /* 0x000000ffffba7224 */ /* 0x000fee00078e0016 */
[----:B------:R2:W2:Y:S01]  /*13ea0*/  MUFU.EX2 R5, R4 ;  /* 0x0000000400057308 */ /* 0x0004a20000000800 */
[----:B------:R-:W-:Y:S02]  /*13eb0*/  F2FP.BF16.PACK_AB R176, R186, R240 ;  /* 0x000000f0bab0723e */ /* 0x000fe400000010ff */
[----:B---3--:R-:W-:Y:S02]  /*13ec0*/  FSEL R3, R145, RZ, P0 ;  /* 0x000000ff91037208 */ /* 0x008fe40000000000 */
[----:B------:R-:W-:Y:S04]  /*13ed0*/  FSETP.NEU.FTZ.AND P0, PT, R142, -INF , PT ;  /* 0xff8000008e00780b */ /* 0x000fe80003f1d000 */
[----:B------:R-:W-:Y:S05]  /*13ee0*/  FSEL R184, R184, RZ, P0 ;  /* 0x000000ffb8b87208 */ /* 0x000fea0000000000 */
[--C-:B-1----:R-:W-:Y:S04]  /*13ef0*/  FFMA.FTZ R0, R10, c[0x0][0x2d0], -R184.reuse ;  /* 0x0000b4000a007a23 */ /* 0x102fe800000108b8 */
[----:B------:R1:W-:Y:S01]  /*13f00*/  MUFU.EX2 R44, R0 ;  /* 0x00000000002c7308 */ /* 0x0003e20000000800 */
[--C-:B--2---:R-:W-:Y:S01]  /*13f10*/  FFMA.FTZ R4, R15, c[0x0][0x2d0], -R184.reuse ;  /* 0x0000b4000f047a23 */ /* 0x104fe200000108b8 */
[----:B------:R-:W-:Y:S08]  /*13f20*/  MOV R198, R5 ;  /* 0x0000000500c67202 */ /* 0x000ff00000000f00 */
        /* <DEDUP_REMOVED lines=8> */
[----:B-1----:R-:W-:Y:S02]  /*13fb0*/  FADD.FTZ R0, -R3, R140 ;  /* 0x0000008c03007221 */ /* 0x002fe40000010100 */
[----:B--2---:R-:W-:Y:S02]  /*13fc0*/  IMAD.MOV.U32 R196, RZ, RZ, R19 ;  /* 0x000000ffffc47224 */ /* 0x004fe400078e0013 */
[----:B------:R-:W-:Y:S04]  /*13fd0*/  FMUL.FTZ R0, R0, c[0x0][0x2d0] ;  /* 0x0000b40000007a20 */ /* 0x000fe80000410000 */
[----:B------:R1:W2:Y:S02]  /*13fe0*/  MUFU.EX2 R140, R0 ;  /* 0x00000000008c7308 */ /* 0x0002a40000000800 */
[----:B-1----:R-:W-:Y:S01]  /*13ff0*/  FADD.FTZ R0, -R2, R141 ;  /* 0x0000008d02007221 */ /* 0x002fe20000010100 */
[----:B------:R-:W-:Y:S01]  /*14000*/  FSEL R2, R143, RZ, P1 ;  /* 0x000000ff8f027208 */ /* 0x000fe20000800000 */
[----:B--2---:R-:W-:Y:S02]  /*14010*/  FMUL.FTZ R4, R140, R152 ;  /* 0x000000988c047220 */ /* 0x004fe40000410000 */
[----:B------:R-:W-:Y:S02]  /*14020*/  FMUL.FTZ R0, R0, c[0x0][0x2d0] ;  /* 0x0000b40000007a20 */ /* 0x000fe40000410000 */
[C---:B------:R-:W-:Y:S01]  /*14030*/  FMUL.FTZ R5, R140.reuse, R153 ;  /* 0x000000998c057220 */ /* 0x040fe20000410000 */
[----:B------:R-:W-:Y:S01]  /*14040*/  MOV R153, R46 ;  /* 0x0000002e00997202 */ /* 0x000fe20000000f00 */
[----:B------:R1:W2:Y:S01]  /*14050*/  MUFU.EX2 R141, R0 ;  /* 0x00000000008d7308 */ /* 0x0002a20000000800 */
        /* <DEDUP_REMOVED lines=13> */
[C---:B--2---:R-:W-:Y:S02]  /*14130*/  FMUL.FTZ R18, R141.reuse, R166 ;  /* 0x000000a68d127220 */ /* 0x044fe40000410000 */
[----:B------:R-:W-:Y:S02]  /*14140*/  FMUL.FTZ R0, R0, c[0x0][0x2d0] ;  /* 0x0000b40000007a20 */ /* 0x000fe40000410000 */
[----:B------:R-:W-:Y:S02]  /*14150*/  IMAD.MOV.U32 R166, RZ, RZ, R238 ;  /* 0x000000ffffa67224 */ /* 0x000fe400078e00ee */
[----:B------:R1:W2:Y:S01]  /*14160*/  MUFU.EX2 R3, R0 ;  /* 0x0000000000037308 */ /* 0x0002a20000000800 */
[C---:B------:R-:W-:Y:S02]  /*14170*/  FMUL.FTZ R19, R141.reuse, R167 ;  /* 0x000000a78d137220 */ /* 0x040fe40000410000 */
[----:B------:R-:W-:Y:S02]  /*14180*/  IMAD.MOV.U32 R167, RZ, RZ, R237 ;  /* 0x000000ffffa77224 */ /* 0x000fe400078e00ed */
[----:B------:R-:W-:Y:S02]  /*14190*/  IMAD.MOV.U32 R146, RZ, RZ, R20 ;  /* 0x000000ffff927224 */ /* 0x000fe400078e0014 */
[----:B------:R-:W3:Y:S01]  /*141a0*/  LDSM.16.MT88.4 R20, [R209+0x100] ;  /* 0x00010000d114783b */ /* 0x000ee20000004200 */
[C---:B----4-:R-:W-:Y:S01]  /*141b0*/  FMUL.FTZ R6, R141.reuse, R154 ;  /* 0x0000009a8d067220 */ /* 0x050fe20000410000 */
[----:B------:R-:W-:Y:S01]  /*141c0*/  MOV R154, R17 ;  /* 0x00000011009a7202 */ /* 0x000fe20000000f00 */
[----:B------:R-:W-:Y:S01]  /*141d0*/  FMUL.FTZ R7, R141, R155 ;  /* 0x0000009b8d077220 */ /* 0x000fe20000410000 */
[----:B------:R-:W-:Y:S01]  /*141e0*/  F2FP.BF16.PACK_AB R178, R48, R146 ;  /* 0x0000009230b2723e */ /* 0x000fe200000010ff */
[----:B------:R-:W-:Y:S01]  /*141f0*/  IMAD.MOV.U32 R155, RZ, RZ, R16 ;  /* 0x000000ffff9b7224 */ /* 0x000fe200078e0010 */
[----:B------:R-:W-:Y:S01]  /*14200*/  F2FP.BF16.PACK_AB R182, R154, R50 ;  /* 0x000000329ab6723e */ /* 0x000fe200000010ff */
[C---:B------:R-:W-:Y:S02]  /*14210*/  FMUL.FTZ R16, R140.reuse, R164 ;  /* 0x000000a48c107220 */ /* 0x040fe40000410000 */
[----:B------:R-:W-:Y:S01]  /*14220*/  FMUL.FTZ R17, R140, R165 ;  /* 0x000000a58c117220 */ /* 0x000fe20000410000 */
[----:B------:R-:W-:Y:S01]  /*14230*/  F2FP.BF16.PACK_AB R183, R155, R196 ;  /* 0x000000c49bb7723e */ /* 0x000fe200000010ff */
[----:B------:R-:W-:Y:S02]  /*14240*/  IMAD.MOV.U32 R165, RZ, RZ, R25 ;  /* 0x000000ffffa57224 */ /* 0x000fe400078e0019 */
[C---:B------:R-:W-:Y:S02]  /*14250*/  FMUL.FTZ R34, R141.reuse, R114 ;  /* 0x000000728d227220 */ /* 0x040fe40000410000 */
[----:B------:R-:W-:Y:S02]  /*14260*/  FMUL.FTZ R35, R141, R115 ;  /* 0x000000738d237220 */ /* 0x000fe40000410000 */
[----:B-1----:R-:W-:Y:S01]  /*14270*/  FADD.FTZ R0, -R2, R147 ;  /* 0x0000009302007221 */ /* 0x002fe20000010100 */
[----:B------:R-:W-:Y:S01]  /*14280*/  LDSM.16.MT88.4 R112, [R210+0x500] ;  /* 0x00050000d270783b */ /* 0x000fe20000004200 */
[----:B------:R-:W-:Y:S02]  /*14290*/  FFMA.FTZ R2, R193, c[0x0][0x2d0], -R149 ;  /* 0x0000b400c1027a23 */ /* 0x000fe40000010895 */
[----:B------:R-:W-:Y:S02]  /*142a0*/  FMUL.FTZ R0, R0, c[0x0][0x2d0] ;  /* 0x0000b40000007a20 */ /* 0x000fe40000410000 */
[----:B------:R1:W-:Y:S01]  /*142b0*/  MUFU.EX2 R251, R2 ;  /* 0x0000000200fb7308 */ /* 0x0003e20000000800 */
[C---:B--2---:R-:W-:Y:S01]  /*142c0*/  FMUL.FTZ R9, R3.reuse, R157 ;  /* 0x0000009d03097220 */ /* 0x044fe20000410000 */
[----:B------:R-:W-:Y:S01]  /*142d0*/  MOV R157, R242 ;  /* 0x000000f2009d7202 */ /* 0x000fe20000000f00 */
[C---:B------:R-:W-:Y:S02]  /*142e0*/  FMUL.FTZ R8, R3.reuse, R156 ;  /* 0x0000009c03087220 */ /* 0x040fe40000410000 */
[----:B------:R-:W-:Y:S02]  /*142f0*/  IMAD.MOV.U32 R156, RZ, RZ, R44 ;  /* 0x000000ffff9c7224 */ /* 0x000fe400078e002c */
[C---:B------:R-:W-:Y:S02]  /*14300*/  FMUL.FTZ R44, R3.reuse, R124 ;  /* 0x0000007c032c7220 */ /* 0x040fe40000410000 */
[----:B------:R-:W-:Y:S01]  /*14310*/  IMAD.MOV.U32 R124, RZ, RZ, R241 ;  /* 0x000000ffff7c7224 */ /* 0x000fe200078e00f1 */
[----:B------:R-:W2:Y:S01]  /*14320*/  MUFU.EX2 R0, R0 ;  /* 0x0000000000007308 */ /* 0x000ea20000000800 */
[C---:B------:R-:W-:Y:S01]  /*14330*/  FMUL.FTZ R45, R3.reuse, R125 ;  /* 0x0000007d032d7220 */ /* 0x040fe20000410000 */
[----:B------:R-:W-:Y:S01]  /*14340*/  MOV R125, R239 ;  /* 0x000000ef007d7202 */ /* 0x000fe20000000f00 */
[----:B------:R-:W-:Y:S02]  /*14350*/  IMAD.MOV.U32 R193, RZ, RZ, R236 ;  /* 0x000000ffffc17224 */ /* 0x000fe400078e00ec */
[C---:B------:R-:W-:Y:S01]  /*14360*/  FMUL.FTZ R40, R3.reuse, R120 ;  /* 0x0000007803287220 */ /* 0x040fe20000410000 */
[----:B------:R-:W-:Y:S01]  /*14370*/  MOV R120, R235 ;  /* 0x000000eb00787202 */ /* 0x000fe20000000f00 */
[----:B------:R-:W-:Y:S02]  /*14380*/  IMAD.MOV.U32 R147, RZ, RZ, R28 ;  /* 0x000000ffff937224 */ /* 0x000fe400078e001c */
[C---:B------:R-:W-:Y:S02]  /*14390*/  FMUL.FTZ R12, R3.reuse, R160 ;  /* 0x000000a0030c7220 */ /* 0x040fe40000410000 */
[----:B------:R-:W-:Y:S01]  /*143a0*/  FMUL.FTZ R13, R3, R161 ;  /* 0x000000a1030d7220 */ /* 0x000fe20000410000 */
[----:B------:R-:W-:Y:S01]  /*143b0*/  F2FP.BF16.PACK_AB R177, R47, R147 ;  /* 0x000000932fb1723e */ /* 0x000fe200000010ff */
[C---:B------:R-:W-:Y:S01]  /*143c0*/  FMUL.FTZ R24, R3.reuse, R104 ;  /* 0x0000006803187220 */ /* 0x040fe20000410000 */
[----:B------:R-:W-:Y:S01]  /*143d0*/  MOV R161, R49 ;  /* 0x0000003100a17202 */ /* 0x000fe20000000f00 */
[----:B-1----:R-:W-:Y:S02]  /*143e0*/  FFMA.FTZ R2, R192, c[0x0][0x2d0], -R149 ;  /* 0x0000b400c0027a23 */ /* 0x002fe40000010895 */
[----:B------:R-:W-:Y:S02]  /*143f0*/  IMAD.MOV.U32 R192, RZ, RZ, R248 ;  /* 0x000000ffffc07224 */ /* 0x000fe400078e00f8 */
[-C--:B---3--:R-:W-:Y:S01]  /*14400*/  HMMA.16816.F32.BF16 R4, R176, R20.reuse, R4 ;  /* 0x00000014b004723c */ /* 0x088fe20000041804 */
[----:B------:R1:W-:Y:S02]  /*14410*/  MUFU.EX2 R248, R2 ;  /* 0x0000000200f87308 */ /* 0x0003e40000000800 */
[C---:B------:R-:W-:Y:S02]  /*14420*/  FMUL.FTZ R25, R3.reuse, R105 ;  /* 0x0000006903197220 */ /* 0x040fe40000410000 */
[C---:B--2---:R-:W-:Y:S01]  /*14430*/  FMUL.FTZ R11, R0.reuse, R159 ;  /* 0x0000009f000b7220 */ /* 0x044fe20000410000 */
[----:B------:R-:W-:Y:S01]  /*14440*/  MOV R159, R247 ;  /* 0x000000f7009f7202 */ /* 0x000fe20000000f00 */
[C---:B------:R-:W-:Y:S02]  /*14450*/  FMUL.FTZ R10, R0.reuse, R158 ;  /* 0x0000009e000a7220 */ /* 0x040fe40000410000 */
[----:B------:R-:W-:Y:S03]  /*14460*/  IMAD.MOV.U32 R158, RZ, RZ, R240 ;  /* 0x000000ffff9e7224 */ /* 0x000fe600078e00f0 */
[C---:B------:R-:W-:Y:S02]  /*14470*/  FMUL.FTZ R46, R0.reuse, R126 ;  /* 0x0000007e002e7220 */ /* 0x040fe40000410000 */
[C---:B------:R-:W-:Y:S04]  /*14480*/  HMMA.16816.F32.BF16 R8, R180.reuse, R20, R8 ;  /* 0x00000014b408723c */ /* 0x040fe80000041808 */
[----:B------:R-:W-:Y:S02]  /*14490*/  IMAD.MOV.U32 R126, RZ, RZ, R234 ;  /* 0x000000ffff7e7224 */ /* 0x000fe400078e00ea */
[C---:B------:R-:W-:Y:S02]  /*144a0*/  FMUL.FTZ R14, R0.reuse, R162 ;  /* 0x000000a2000e7220 */ /* 0x040fe40000410000 */
[----:B------:R-:W-:Y:S04]  /*144b0*/  FMUL.FTZ R15, R0, R163 ;  /* 0x000000a3000f7220 */ /* 0x000fe80000410000 */
[--C-:B-1----:R-:W-:Y:S02]  /*144c0*/  FFMA.FTZ R2, R194, c[0x0][0x2d0], -R150.reuse ;  /* 0x0000b400c2027a23 */ /* 0x102fe40000010896 */
[C---:B------:R-:W-:Y:S01]  /*144d0*/  FMUL.FTZ R20, R140.reuse, R100 ;  /* 0x000000648c147220 */ /* 0x040fe20000410000 */
[-C--:B------:R-:W-:Y:S01]  /*144e0*/  HMMA.16816.F32.BF16 R12, R180, R22.reuse, R12 ;  /* 0x00000016b40c723c */ /* 0x080fe2000004180c */
[----:B------:R1:W-:Y:S02]  /*144f0*/  MUFU.EX2 R247, R2 ;  /* 0x0000000200f77308 */ /* 0x0003e40000000800 */
[----:B------:R-:W-:Y:S02]  /*14500*/  FMUL.FTZ R21, R140, R101 ;  /* 0x000000658c157220 */ /* 0x000fe40000410000 */
[C---:B------:R-:W-:Y:S02]  /*14510*/  FMUL.FTZ R26, R0.reuse, R106 ;  /* 0x0000006a001a7220 */ /* 0x040fe40000410000 */
[----:B------:R-:W-:Y:S01]  /*14520*/  FMUL.FTZ R27, R0, R107 ;  /* 0x0000006b001b7220 */ /* 0x000fe20000410000 */
[C---:B------:R-:W-:Y:S01]  /*14530*/  HMMA.16816.F32.BF16 R16, R176.reuse, R22, R16 ;  /* 0x00000016b010723c */ /* 0x040fe20000041810 */
[----:B------:R-:W-:Y:S03]  /*14540*/  LDSM.16.MT88.4 R104, [R209+0x2100] ;  /* 0x00210000d168783b */ /* 0x000fe60000004200 */
[C---:B------:R-:W-:Y:S02]  /*14550*/  FMUL.FTZ R28, R3.reuse, R108 ;  /* 0x0000006c031c7220 */ /* 0x040fe40000410000 */
[----:B------:R-:W-:Y:S02]  /*14560*/  FMUL.FTZ R29, R3, R109 ;  /* 0x0000006d031d7220 */ /* 0x000fe40000410000 */
[C---:B------:R-:W-:Y:S04]  /*14570*/  FMUL.FTZ R22, R141.reuse, R102 ;  /* 0x000000668d167220 */ /* 0x040fe80000410000 */
[----:B------:R-:W-:Y:S02]  /*14580*/  FMUL.FTZ R23, R141, R103 ;  /* 0x000000678d177220 */ /* 0x000fe40000410000 */
[----:B------:R-:W2:Y:S01]  /*14590*/  LDSM.16.MT88.4 R100, [R210+0x1100] ;  /* 0x00110000d264783b */ /* 0x000ea20000004200 */
[----:B------:R-:W-:Y:S02]  /*145a0*/  FMUL.FTZ R49, R140, R129 ;  /* 0x000000818c317220 */ /* 0x000fe40000410000 */
[----:B-1----:R-:W-:Y:S02]  /*145b0*/  FFMA.FTZ R2, R195, c[0x0][0x2d0], -R150 ;  /* 0x0000b400c3027a23 */ /* 0x002fe40000010896 */
[-C--:B------:R-:W-:Y:S02]  /*145c0*/  HMMA.16816.F32.BF16 R20, R176, R36.reuse, R20 ;  /* 0x00000024b014723c */ /* 0x080fe40000041814 */
[----:B------:R1:W-:Y:S01]  /*145d0*/  MUFU.EX2 R246, R2 ;  /* 0x0000000200f67308 */ /* 0x0003e20000000800 */
[----:B------:R-:W-:Y:S02]  /*145e0*/  IMAD.MOV.U32 R195, RZ, RZ, R243 ;  /* 0x000000ffffc37224 */ /* 0x000fe400078e00f3 */
[C---:B------:R-:W-:Y:S02]  /*145f0*/  FMUL.FTZ R30, R0.reuse, R110 ;  /* 0x0000006e001e7220 */ /* 0x040fe40000410000 */
[----:B------:R-:W-:Y:S01]  /*14600*/  FMUL.FTZ R31, R0, R111 ;  /* 0x0000006f001f7220 */ /* 0x000fe20000410000 */
[C---:B------:R-:W-:Y:S04]  /*14610*/  HMMA.16816.F32.BF16 R24, R180.reuse, R36, R24 ;  /* 0x00000024b418723c */ /* 0x040fe80000041818 */
[----:B------:R-:W-:Y:S01]  /*14620*/  FMUL.FTZ R41, R3, R121 ;  /* 0x0000007903297220 */ /* 0x000fe20000410000 */
[----:B------:R-:W-:Y:S01]  /*14630*/  MOV R121, R66 ;  /* 0x0000004200797202 */ /* 0x000fe20000000f00 */
[C---:B------:R-:W-:Y:S02]  /*14640*/  FMUL.FTZ R66, R141.reuse, R138 ;  /* 0x0000008a8d427220 */ /* 0x040fe40000410000 */
[-C--:B------:R-:W-:Y:S04]  /*14650*/  HMMA.16816.F32.BF16 R28, R180, R38.reuse, R28 ;  /* 0x00000026b41c723c */ /* 0x080fe8000004181c */
[C---:B------:R-:W-:Y:S02]  /*14660*/  FMUL.FTZ R36, R140.reuse, R116 ;  /* 0x000000748c247220 */ /* 0x040fe40000410000 */
[----:B------:R-:W-:Y:S02]  /*14670*/  FMUL.FTZ R37, R140, R117 ;  /* 0x000000758c257220 */ /* 0x000fe40000410000 */
[C---:B------:R-:W-:Y:S04]  /*14680*/  HMMA.16816.F32.BF16 R32, R176.reuse, R38, R32 ;  /* 0x00000026b020723c */ /* 0x040fe80000041820 */
[--C-:B-1----:R-:W-:Y:S02]  /*14690*/  FFMA.FTZ R2, R188, c[0x0][0x2d0], -R149.reuse ;  /* 0x0000b400bc027a23 */ /* 0x102fe40000010895 */
[C---:B------:R-:W-:Y:S02]  /*146a0*/  FMUL.FTZ R42, R0.reuse, R122 ;  /* 0x0000007a002a7220 */ /* 0x040fe40000410000 */
[----:B------:R1:W-:Y:S01]  /*146b0*/  MUFU.EX2 R245, R2 ;  /* 0x0000000200f57308 */ /* 0x0003e20000000800 */
[C---:B------:R-:W-:Y:S03]  /*146c0*/  FMUL.FTZ R38, R141.reuse, R118 ;  /* 0x000000768d267220 */ /* 0x040fe60000410000 */
[C---:B------:R-:W-:Y:S02]  /*146d0*/  FMUL.FTZ R39, R141.reuse, R119 ;  /* 0x000000778d277220 */ /* 0x040fe40000410000 */
[----:B------:R-:W-:Y:S01]  /*146e0*/  LDSM.16.MT88.4 R116, [R209+0x1500] ;  /* 0x00150000d174783b */ /* 0x000fe20000004200 */
[C---:B------:R-:W-:Y:S01]  /*146f0*/  FMUL.FTZ R43, R0.reuse, R123 ;  /* 0x0000007b002b7220 */ /* 0x040fe20000410000 */
[----:B------:R-:W-:Y:S01]  /*14700*/  MOV R123, R51 ;  /* 0x00000033007b7202 */ /* 0x000fe20000000f00 */
[C---:B------:R-:W-:Y:S02]  /*14710*/  FMUL.FTZ R51, R141.reuse, R131 ;  /* 0x000000838d337220 */ /* 0x040fe40000410000 */
[-C--:B------:R-:W-:Y:S03]  /*14720*/  HMMA.16816.F32.BF16 R36, R176, R52.reuse, R36 ;  /* 0x00000034b024723c */ /* 0x080fe60000041824 */
[----:B------:R-:W-:Y:S02]  /*14730*/  FMUL.FTZ R47, R0, R127 ;  /* 0x0000007f002f7220 */ /* 0x000fe40000410000 */
        /* <DEDUP_REMOVED lines=33> */
[C---:B------:R-:W-:Y:S04]  /*14950*/  FMUL.FTZ R65, R140.reuse, R137 ;  /* 0x000000898c417220 */ /* 0x040fe80000410000 */
[----:B------:R-:W-:Y:S02]  /*14960*/  IMAD.MOV.U32 R194, RZ, RZ, R64 ;  /* 0x000000ffffc27224 */ /* 0x000fe400078e0040 */
[----:B------:R-:W-:Y:S02]  /*14970*/  FMUL.FTZ R64, R140, R136 ;  /* 0x000000888c407220 */ /* 0x000fe40000410000 */
[----:B------:R-:W-:Y:S01]  /*14980*/  LDSM.16.MT88.4 R136, [R210+0x1d00] ;  /* 0x001d0000d288783b */ /* 0x000fe20000004200 */
[C---:B------:R-:W-:Y:S02]  /*14990*/  FMUL.FTZ R70, R141.reuse, R70 ;  /* 0x000000468d467220 */ /* 0x040fe40000410000 */
[----:B------:R-:W-:Y:S02]  /*149a0*/  FMUL.FTZ R71, R141, R71 ;  /* 0x000000478d477220 */ /* 0x000fe40000410000 */
[C---:B------:R-:W-:Y:S03]  /*149b0*/  HMMA.16816.F32.BF16 R64, R176.reuse, R102, R64 ;  /* 0x00000066b040723c */ /* 0x040fe60000041840 */
[----:B------:R-:W2:Y:S01]  /*149c0*/  LDSM.16.MT88.4 R100, [R210+0x2100] ;  /* 0x00210000d264783b */ /* 0x000ea20000004200 */
[C---:B------:R-:W-:Y:S02]  /*149d0*/  FMUL.FTZ R72, R3.reuse, R72 ;  /* 0x0000004803487220 */ /* 0x040fe40000410000 */
[C---:B------:R-:W-:Y:S02]  /*149e0*/  FMUL.FTZ R73, R3.reuse, R73 ;  /* 0x0000004903497220 */ /* 0x040fe40000410000 */
[-C--:B------:R-:W-:Y:S04]  /*149f0*/  HMMA.16816.F32.BF16 R68, R176, R104.reuse, R68 ;  /* 0x00000068b044723c */ /* 0x080fe80000041844 */
[--C-:B-1----:R-:W-:Y:S02]  /*14a00*/  FFMA.FTZ R2, R206, c[0x0][0x2d0], -R151.reuse ;  /* 0x0000b400ce027a23 */ /* 0x102fe40000010897 */
[C---:B------:R-:W-:Y:S02]  /*14a10*/  FMUL.FTZ R74, R0.reuse, R74 ;  /* 0x0000004a004a7220 */ /* 0x040fe40000410000 */
[----:B------:R1:W-:Y:S01]  /*14a20*/  MUFU.EX2 R241, R2 ;  /* 0x0000000200f17308 */ /* 0x0003e20000000800 */
[C---:B------:R-:W-:Y:S03]  /*14a30*/  FMUL.FTZ R75, R0.reuse, R75 ;  /* 0x0000004b004b7220 */ /* 0x040fe60000410000 */
[C---:B------:R-:W-:Y:S02]  /*14a40*/  FMUL.FTZ R76, R3.reuse, R76 ;  /* 0x0000004c034c7220 */ /* 0x040fe40000410000 */
[----:B------:R-:W-:Y:S02]  /*14a50*/  FMUL.FTZ R77, R3, R77 ;  /* 0x0000004d034d7220 */ /* 0x000fe40000410000 */
[C---:B------:R-:W-:Y:S04]  /*14a60*/  HMMA.16816.F32.BF16 R72, R180.reuse, R104, R72 ;  /* 0x00000068b448723c */ /* 0x040fe80000041848 */
[C---:B------:R-:W-:Y:S02]  /*14a70*/  FMUL.FTZ R78, R0.reuse, R78 ;  /* 0x0000004e004e7220 */ /* 0x040fe40000410000 */
[C---:B------:R-:W-:Y:S02]  /*14a80*/  FMUL.FTZ R79, R0.reuse, R79 ;  /* 0x0000004f004f7220 */ /* 0x040fe40000410000 */
[C---:B------:R-:W-:Y:S04]  /*14a90*/  FMUL.FTZ R82, R141.reuse, R82 ;  /* 0x000000528d527220 */ /* 0x040fe80000410000 */
[----:B------:R-:W-:Y:S01]  /*14aa0*/  FMUL.FTZ R83, R141, R83 ;  /* 0x000000538d537220 */ /* 0x000fe20000410000 */
[-C--:B------:R-:W-:Y:S03]  /*14ab0*/  HMMA.16816.F32.BF16 R76, R180, R106.reuse, R76 ;  /* 0x0000006ab44c723c */ /* 0x080fe6000004184c */
[----:B-1----:R-:W-:Y:S02]  /*14ac0*/  FFMA.FTZ R2, R205, c[0x0][0x2d0], -R151 ;  /* 0x0000b400cd027a23 */ /* 0x002fe40000010897 */
[----:B------:R-:W-:Y:S02]  /*14ad0*/  FMUL.FTZ R88, R3, R88 ;  /* 0x0000005803587220 */ /* 0x000fe40000410000 */
[----:B------:R1:W3:Y:S01]  /*14ae0*/  MUFU.EX2 R240, R2 ;  /* 0x0000000200f07308 */ /* 0x0002e20000000800 */
[C---:B------:R-:W-:Y:S01]  /*14af0*/  HMMA.16816.F32.BF16 R80, R176.reuse, R106, R80 ;  /* 0x0000006ab050723c */ /* 0x040fe20000041850 */
[----:B------:R-:W4:Y:S03]  /*14b00*/  LDSM.16.MT88.4 R104, [R209+0x500] ;  /* 0x00050000d168783b */ /* 0x000f260000004200 */
[C---:B------:R-:W-:Y:S02]  /*14b10*/  FMUL.FTZ R86, R141.reuse, R86 ;  /* 0x000000568d567220 */ /* 0x040fe40000410000 */
[----:B------:R-:W-:Y:S02]  /*14b20*/  FMUL.FTZ R87, R141, R87 ;  /* 0x000000578d577220 */ /* 0x000fe40000410000 */
[C---:B------:R-:W-:Y:S04]  /*14b30*/  FMUL.FTZ R89, R3.reuse, R89 ;  /* 0x0000005903597220 */ /* 0x040fe80000410000 */
[C---:B------:R-:W-:Y:S01]  /*14b40*/  FMUL.FTZ R90, R0.reuse, R90 ;  /* 0x0000005a005a7220 */ /* 0x040fe20000410000 */
[-C--:B--2---:R-:W-:Y:S03]  /*14b50*/  HMMA.16816.F32.BF16 R84, R176, R100.reuse, R84 ;  /* 0x00000064b054723c */ /* 0x084fe60000041854 */
[C---:B------:R-:W-:Y:S02]  /*14b60*/  FMUL.FTZ R91, R0.reuse, R91 ;  /* 0x0000005b005b7220 */ /* 0x040fe40000410000 */
[C---:B------:R-:W-:Y:S02]  /*14b70*/  FMUL.FTZ R92, R3.reuse, R92 ;  /* 0x0000005c035c7220 */ /* 0x040fe40000410000 */
[----:B------:R-:W-:Y:S02]  /*14b80*/  FMUL.FTZ R93, R3, R93 ;  /* 0x0000005d035d7220 */ /* 0x000fe40000410000 */
[----:B------:R-:W-:Y:S01]  /*14b90*/  FMUL.FTZ R94, R0, R94 ;  /* 0x0000005e005e7220 */ /* 0x000fe20000410000 */
[C---:B------:R-:W-:Y:S04]  /*14ba0*/  HMMA.16816.F32.BF16 R88, R180.reuse, R100, R88 ;  /* 0x00000064b458723c */ /* 0x040fe80000041858 */
[--C-:B-1----:R-:W-:Y:S01]  /*14bb0*/  FFMA.FTZ R2, R207, c[0x0][0x2d0], -R184.reuse ;  /* 0x0000b400cf027a23 */ /* 0x102fe200000108b8 */
[----:B---3--:R-:W-:Y:S01]  /*14bc0*/  F2FP.BF16.PACK_AB R108, R240, R241 ;  /* 0x000000f1f06c723e */ /* 0x008fe200000010ff */
[----:B------:R-:W-:Y:S01]  /*14bd0*/  FMUL.FTZ R95, R0, R95 ;  /* 0x0000005f005f7220 */ /* 0x000fe20000410000 */
[----:B------:R-:W-:Y:S01]  /*14be0*/  F2FP.BF16.PACK_AB R100, R248, R251 ;  /* 0x000000fbf864723e */ /* 0x000fe200000010ff */
[----:B------:R1:W-:Y:S01]  /*14bf0*/  MUFU.EX2 R239, R2 ;  /* 0x0000000200ef7308 */ /* 0x0003e20000000800 */
[----:B------:R-:W-:Y:S03]  /*14c00*/  F2FP.BF16.PACK_AB R101, R246, R247 ;  /* 0x000000f7f665723e */ /* 0x000fe600000010ff */
[C---:B------:R-:W-:Y:S01]  /*14c10*/  FMUL.FTZ R98, R141.reuse, R98 ;  /* 0x000000628d627220 */ /* 0x040fe20000410000 */
[-C--:B------:R-:W-:Y:S01]  /*14c20*/  HMMA.16816.F32.BF16 R92, R180, R102.reuse, R92 ;  /* 0x00000066b45c723c */ /* 0x080fe2000004185c */
[----:B------:R-:W-:Y:S02]  /*14c30*/  LDSM.16.MT88.4 R180, [R209+0x2d00] ;  /* 0x002d0000d1b4783b */ /* 0x000fe40000004200 */
[----:B------:R-:W-:Y:S02]  /*14c40*/  FMUL.FTZ R99, R141, R99 ;  /* 0x000000638d637220 */ /* 0x000fe40000410000 */
[----:B------:R-:W-:Y:S05]  /*14c50*/  FFMA.FTZ R120, R120, c[0x0][0x2d0], -R149 ;  /* 0x0000b40078787a23 */ /* 0x000fea0000010895 */
[----:B------:R-:W-:Y:S07]  /*14c60*/  HMMA.16816.F32.BF16 R96, R176, R102, R96 ;  /* 0x00000066b060723c */ /* 0x000fee0000041860 */
[----:B------:R-:W-:Y:S01]  /*14c70*/  F2FP.BF16.PACK_AB R102, R244, R245 ;  /* 0x000000f5f466723e */ /* 0x000fe200000010ff */
[--C-:B-1----:R-:W-:Y:S01]  /*14c80*/  FFMA.FTZ R2, R227, c[0x0][0x2d0], -R184.reuse ;  /* 0x0000b400e3027a23 */ /* 0x102fe200000108b8 */
[----:B------:R-:W-:Y:S03]  /*14c90*/  F2FP.BF16.PACK_AB R103, R242, R243 ;  /* 0x000000f3f267723e */ /* 0x000fe600000010ff */
[----:B------:R1:W2:Y:S04]  /*14ca0*/  MUFU.EX2 R238, R2 ;  /* 0x0000000200ee7308 */ /* 0x0002a80000000800 */
[-C--:B----4-:R-:W-:Y:S05]  /*14cb0*/  HMMA.16816.F32.BF16 R4, R100, R104.reuse, R4 ;  /* 0x000000686404723c */ /* 0x090fea0000041804 */
[--C-:B-1----:R-:W-:Y:S01]  /*14cc0*/  FFMA.FTZ R2, R228, c[0x0][0x2d0], -R151.reuse ;  /* 0x0000b400e4027a23 */ /* 0x102fe20000010897 */
[----:B--2---:R-:W-:Y:S01]  /*14cd0*/  F2FP.BF16.PACK_AB R109, R238, R239 ;  /* 0x000000efee6d723e */ /* 0x004fe200000010ff */
        /* <DEDUP_REMOVED lines=31> */
[----:B-1----:R-:W-:Y:S01]  /*14ed0*/  FFMA.FTZ R2, R252, c[0x0][0x2d0], -R150 ;  /* 0x0000b400fc027a23 */ /* 0x002fe20000010896 */
[----:B------:R-:W-:Y:S03]  /*14ee0*/  MOV R252, R154 ;  /* 0x0000009a00fc7202 */ /* 0x000fe60000000f00 */
[-C--:B--2---:R-:W-:Y:S01]  /*14ef0*/  HMMA.16816.F32.BF16 R52, R100, R104.reuse, R52 ;  /* 0x000000686434723c */ /* 0x084fe20000041834 */
[----:B------:R1:W2:Y:S07]  /*14f00*/  MUFU.EX2 R229, R2 ;  /* 0x0000000200e57308 */ /* 0x0002ae0000000800 */
[C---:B------:R-:W-:Y:S08]  /*14f10*/  HMMA.16816.F32.BF16 R56, R108.reuse, R104, R56 ;  /* 0x000000686c38723c */ /* 0x040ff00000041838 */
[-C--:B------:R-:W-:Y:S08]  /*14f20*/  HMMA.16816.F32.BF16 R60, R108, R106.reuse, R60 ;  /* 0x0000006a6c3c723c */ /* 0x080ff0000004183c */
[C---:B------:R-:W-:Y:S04]  /*14f30*/  HMMA.16816.F32.BF16 R64, R100.reuse, R106, R64 ;  /* 0x0000006a6440723c */ /* 0x040fe80000041840 */
[----:B-1----:R-:W-:Y:S02]  /*14f40*/  FFMA.FTZ R2, R126, c[0x0][0x2d0], -R149 ;  /* 0x0000b4007e027a23 */ /* 0x002fe40000010895 */
[----:B------:R-:W-:Y:S01]  /*14f50*/  IMAD.MOV.U32 R126, RZ, RZ, R125 ;  /* 0x000000ffff7e7224 */ /* 0x000fe200078e007d */
[----:B------:R-:W-:Y:S01]  /*14f60*/  MOV R125, R124 ;  /* 0x0000007c007d7202 */ /* 0x000fe20000000f00 */
[-C--:B----4-:R-:W-:Y:S01]  /*14f70*/  HMMA.16816.F32.BF16 R68, R100, R112.reuse, R68 ;  /* 0x000000706444723c */ /* 0x090fe20000041844 */
[----:B------:R1:W4:Y:S03]  /*14f80*/  MUFU.EX2 R230, R2 ;  /* 0x0000000200e67308 */ /* 0x0003260000000800 */
[----:B------:R-:W-:Y:S02]  /*14f90*/  IMAD.MOV.U32 R127, RZ, RZ, R126 ;  /* 0x000000ffff7f7224 */ /* 0x000fe400078e007e */
[----:B------:R-:W-:Y:S02]  /*14fa0*/  IMAD.MOV.U32 R126, RZ, RZ, R125 ;  /* 0x000000ffff7e7224 */ /* 0x000fe400078e007d */
[C---:B------:R-:W-:Y:S04]  /*14fb0*/  HMMA.16816.F32.BF16 R72, R108.reuse, R112, R72 ;  /* 0x000000706c48723c */ /* 0x040fe80000041848 */
[----:B------:R-:W-:Y:S02]  /*14fc0*/  IMAD.MOV.U32 R124, RZ, RZ, R195 ;  /* 0x000000ffff7c7224 */ /* 0x000fe400078e00c3 */
[----:B------:R-:W-:Y:S01]  /*14fd0*/  IMAD.MOV.U32 R195, RZ, RZ, R194 ;  /* 0x000000ffffc37224 */ /* 0x000fe200078e00c2 */
[----:B------:R-:W-:Y:S01]  /*14fe0*/  MOV R194, R123 ;  /* 0x0000007b00c27202 */ /* 0x000fe20000000f00 */
[-C--:B------:R-:W-:Y:S04]  /*14ff0*/  HMMA.16816.F32.BF16 R76, R108, R114.reuse, R76 ;  /* 0x000000726c4c723c */ /* 0x080fe8000004184c */
[----:B------:R-:W-:Y:S01]  /*15000*/  IMAD.MOV.U32 R123, RZ, RZ, R192 ;  /* 0x000000ffff7b7224 */ /* 0x000fe200078e00c0 */
[----:B------:R-:W-:Y:S01]  /*15010*/  MOV R125, R124 ;  /* 0x0000007c007d7202 */ /* 0x000fe20000000f00 */
[----:B------:R-:W-:Y:S01]  /*15020*/  IMAD.MOV.U32 R192, RZ, RZ, R165 ;  /* 0x000000ffffc07224 */ /* 0x000fe200078e00a5 */
[----:B------:R-:W-:Y:S01]  /*15030*/  MOV R165, R224 ;  /* 0x000000e000a57202 */ /* 0x000fe20000000f00 */
[C---:B------:R-:W-:Y:S01]  /*15040*/  HMMA.16816.F32.BF16 R80, R100.reuse, R114, R80 ;  /* 0x000000726450723c */ /* 0x040fe20000041850 */
[----:B------:R-:W-:Y:S03]  /*15050*/  LDSM.16.MT88.4 R112, [R210+0x900] ;  /* 0x00090000d270783b */ /* 0x000fe60000004200 */
[----:B-1----:R-:W-:Y:S02]  /*15060*/  FFMA.FTZ R2, R250, c[0x0][0x2d0], -R150 ;  /* 0x0000b400fa027a23 */ /* 0x002fe40000010896 */
[----:B------:R-:W-:Y:S02]  /*15070*/  IMAD.MOV.U32 R124, RZ, RZ, R195 ;  /* 0x000000ffff7c7224 */ /* 0x000fe400078e00c3 */
[-C--:B---3--:R-:W-:Y:S01]  /*15080*/  HMMA.16816.F32.BF16 R84, R100, R116.reuse, R84 ;  /* 0x000000746454723c */ /* 0x088fe20000041854 */
[----:B------:R1:W-:Y:S01]  /*15090*/  MUFU.EX2 R227, R2 ;  /* 0x0000000200e37308 */ /* 0x0003e20000000800 */
[----:B------:R3:W5:Y:S02]  /*150a0*/  LDL.LU R224, [R1+0x78] ;  /* 0x0000780001e07983 */ /* 0x0007640000300800 */
[----:B------:R-:W-:Y:S01]  /*150b0*/  IMAD.MOV.U32 R195, RZ, RZ, R194 ;  /* 0x000000ffffc37224 */ /* 0x000fe200078e00c2 */
[----:B------:R-:W-:Y:S01]  /*150c0*/  MOV R194, R123 ;  /* 0x0000007b00c27202 */ /* 0x000fe20000000f00 */
[----:B------:R-:W-:Y:S02]  /*150d0*/  IMAD.MOV.U32 R123, RZ, RZ, R192 ;  /* 0x000000ffff7b7224 */ /* 0x000fe400078e00c0 */
[C---:B------:R-:W-:Y:S04]  /*150e0*/  HMMA.16816.F32.BF16 R88, R108.reuse, R116, R88 ;  /* 0x000000746c58723c */ /* 0x040fe80000041858 */
[----:B------:R-:W-:Y:S01]  /*150f0*/  IMAD.MOV.U32 R192, RZ, RZ, R165 ;  /* 0x000000ffffc07224 */ /* 0x000fe200078e00a5 */
[----:B------:R-:W-:Y:S01]  /*15100*/  MOV R165, R213 ;  /* 0x000000d500a57202 */ /* 0x000fe20000000f00 */
[----:B------:R-:W-:Y:S01]  /*15110*/  FFMA.FTZ R104, R125, c[0x0][0x2d0], -R151 ;  /* 0x0000b4007d687a23 */ /* 0x000fe20000010897 */
[----:B------:R3:W5:Y:S01]  /*15120*/  LDL.LU R213, [R1+0x74] ;  /* 0x0000740001d57983 */ /* 0x0007620000300800 */
[-C--:B------:R-:W-:Y:S02]  /*15130*/  HMMA.16816.F32.BF16 R92, R108, R118.reuse, R92 ;  /* 0x000000766c5c723c */ /* 0x080fe4000004185c */
[----:B------:R3:W-:Y:S02]  /*15140*/  MUFU.EX2 R205, R104 ;  /* 0x0000006800cd7308 */ /* 0x0007e40000000800 */
[----:B------:R-:W-:Y:S04]  /*15150*/  IMAD.MOV.U32 R250, RZ, RZ, R153 ;  /* 0x000000fffffa7224 */ /* 0x000fe800078e0099 */
[----:B------:R-:W-:Y:S01]  /*15160*/  HMMA.16816.F32.BF16 R96, R100, R118, R96 ;  /* 0x000000766460723c */ /* 0x000fe20000041860 */
[----:B------:R-:W-:Y:S03]  /*15170*/  LDSM.16.MT88.4 R116, [R209+0x1900] ;  /* 0x00190000d174783b */ /* 0x000fe60000004200 */
        /* <DEDUP_REMOVED lines=11> */
[----:B---3--:R-:W-:Y:S01]  /*15230*/  F2FP.BF16.PACK_AB R108, R205, R206 ;  /* 0x000000cecd6c723e */ /* 0x008fe200000010ff */
[----:B------:R-:W-:Y:S02]  /*15240*/  IMAD.MOV.U32 R124, RZ, RZ, R195 ;  /* 0x000000ffff7c7224 */ /* 0x000fe400078e00c3 */
[----:B------:R-:W-:Y:S01]  /*15250*/  IMAD.MOV.U32 R195, RZ, RZ, R194 ;  /* 0x000000ffffc37224 */ /* 0x000fe200078e00c2 */
[----:B------:R-:W-:Y:S01]  /*15260*/  MOV R194, R123 ;  /* 0x0000007b00c27202 */ /* 0x000fe20000000f00 */
[----:B------:R-:W-:Y:S03]  /*15270*/  IMAD.MOV.U32 R123, RZ, RZ, R192 ;  /* 0x000000ffff7b7224 */ /* 0x000fe600078e00c0 */
[----:B------:R-:W-:Y:S01]  /*15280*/  IMAD.MOV.U32 R192, RZ, RZ, R193 ;  /* 0x000000ffffc07224 */ /* 0x000fe200078e00c1 */
[----:B------:R-:W-:Y:S01]  /*15290*/  MOV R193, R159 ;  /* 0x0000009f00c17202 */ /* 0x000fe20000000f00 */
[----:B------:R-:W-:Y:S02]  /*152a0*/  IMAD.MOV.U32 R159, RZ, RZ, R157 ;  /* 0x000000ffff9f7224 */ /* 0x000fe400078e009d */
[----:B------:R-:W-:Y:S01]  /*152b0*/  IMAD.MOV.U32 R157, RZ, RZ, R197 ;  /* 0x000000ffff9d7224 */ /* 0x000fe200078e00c5 */
[----:B------:R-:W-:Y:S02]  /*152c0*/  MOV R197, R203 ;  /* 0x000000cb00c57202 */ /* 0x000fe40000000f00 */
[----:B------:R1:W-:Y:S02]  /*152d0*/  MUFU.EX2 R203, R2 ;  /* 0x0000000200cb7308 */ /* 0x0003e40000000800 */
[----:B-1----:R-:W-:Y:S02]  /*152e0*/  FFMA.FTZ R2, R200, c[0x0][0x2d0], -R184 ;  /* 0x0000b400c8027a23 */ /* 0x002fe400000108b8 */
[----:B------:R-:W-:Y:S06]  /*152f0*/  IMAD.MOV.U32 R200, RZ, RZ, R201 ;  /* 0x000000ffffc87224 */ /* 0x000fec00078e00c9 */
[----:B------:R1:W2:Y:S02]  /*15300*/  MUFU.EX2 R201, R2 ;  /* 0x0000000200c97308 */ /* 0x0002a40000000800 */
[----:B-1----:R-:W-:Y:S01]  /*15310*/  FFMA.FTZ R2, R124, c[0x0][0x2d0], -R151 ;  /* 0x0000b4007c027a23 */ /* 0x002fe20000010897 */
[----:B--2---:R-:W-:Y:S01]  /*15320*/  F2FP.BF16.PACK_AB R109, R201, R203 ;  /* 0x000000cbc96d723e */ /* 0x004fe200000010ff */
[----:B------:R-:W-:Y:S01]  /*15330*/  IMAD.MOV.U32 R124, RZ, RZ, R195 ;  /* 0x000000ffff7c7224 */ /* 0x000fe200078e00c3 */
[----:B------:R-:W-:Y:S01]  /*15340*/  MOV R195, R194 ;  /* 0x000000c200c37202 */ /* 0x000fe20000000f00 */
[----:B------:R-:W-:Y:S02]  /*15350*/  IMAD.MOV.U32 R194, RZ, RZ, R123 ;  /* 0x000000ffffc27224 */ /* 0x000fe400078e007b */
[----:B------:R-:W-:Y:S01]  /*15360*/  IMAD.MOV.U32 R123, RZ, RZ, R192 ;  /* 0x000000ffff7b7224 */ /* 0x000fe200078e00c0 */
[----:B------:R-:W-:Y:S01]  /*15370*/  MOV R192, R163 ;  /* 0x000000a300c07202 */ /* 0x000fe20000000f00 */
[----:B------:R-:W-:Y:S02]  /*15380*/  IMAD.MOV.U32 R163, RZ, RZ, R202 ;  /* 0x000000ffffa37224 */ /* 0x000fe400078e00ca */
[----:B------:R1:W-:Y:S02]  /*15390*/  MUFU.EX2 R202, R2 ;  /* 0x0000000200ca7308 */ /* 0x0003e40000000800 */
[----:B-1----:R-:W-:Y:S08]  /*153a0*/  FFMA.FTZ R2, R200, c[0x0][0x2d0], -R151 ;  /* 0x0000b400c8027a23 */ /* 0x002ff00000010897 */
[----:B------:R1:W2:Y:S02]  /*153b0*/  MUFU.EX2 R200, R2 ;  /* 0x0000000200c87308 */ /* 0x0002a40000000800 */
[--C-:B-1----:R-:W-:Y:S01]  /*153c0*/  FFMA.FTZ R2, R199, c[0x0][0x2d0], -R184.reuse ;  /* 0x0000b400c7027a23 */ /* 0x102fe200000108b8 */
[----:B--2---:R-:W-:Y:S07]  /*153d0*/  F2FP.BF16.PACK_AB R110, R200, R202 ;  /* 0x000000cac86e723e */ /* 0x004fee00000010ff */
[----:B------:R1:W-:Y:S02]  /*153e0*/  MUFU.EX2 R199, R2 ;  /* 0x0000000200c77308 */ /* 0x0003e40000000800 */
[----:B-1----:R-:W-:Y:S02]  /*153f0*/  FFMA.FTZ R2, R124, c[0x0][0x2d0], -R184 ;  /* 0x0000b4007c027a23 */ /* 0x002fe400000108b8 */
[----:B------:R-:W-:Y:S01]  /*15400*/  IMAD.MOV.U32 R124, RZ, RZ, R194 ;  /* 0x000000ffff7c7224 */ /* 0x000fe200078e00c2 */
[----:B------:R-:W-:Y:S01]  /*15410*/  MOV R194, R122 ;  /* 0x0000007a00c27202 */ /* 0x000fe20000000f00 */
[----:B------:R-:W-:Y:S02]  /*15420*/  IMAD.MOV.U32 R122, RZ, RZ, R121 ;  /* 0x000000ffff7a7224 */ /* 0x000fe400078e0079 */
[----:B------:R-:W-:Y:S01]  /*15430*/  IMAD.MOV.U32 R121, RZ, RZ, R162 ;  /* 0x000000ffff797224 */ /* 0x000fe200078e00a2 */
[----:B------:R-:W-:Y:S02]  /*15440*/  MOV R162, R198 ;  /* 0x000000c600a27202 */ /* 0x000fe40000000f00 */
[----:B------:R-:W1:Y:S02]  /*15450*/  MUFU.EX2 R198, R2 ;  /* 0x0000000200c67308 */ /* 0x000e640000000800 */
[----:B-1----:R-:W-:Y:S01]  /*15460*/  F2FP.BF16.PACK_AB R111, R198, R199 ;  /* 0x000000c7c66f723e */ /* 0x002fe200000010ff */
[----:B------:R-:W-:Y:S02]  /*15470*/  FFMA.FTZ R2, R123, c[0x0][0x2d0], -R149 ;  /* 0x0000b4007b027a23 */ /* 0x000fe40000010895 */
[----:B------:R-:W-:Y:S02]  /*15480*/  IMAD.MOV.U32 R123, RZ, RZ, R193 ;  /* 0x000000ffff7b7224 */ /* 0x000fe400078e00c1 */
[----:B------:R-:W-:Y:S01]  /*15490*/  IMAD.MOV.U32 R193, RZ, RZ, R159 ;  /* 0x000000ffffc17224 */ /* 0x000fe200078e009f */
[----:B------:R-:W-:Y:S01]  /*154a0*/  MOV R159, R197 ;  /* 0x000000c5009f7202 */ /* 0x000fe20000000f00 */
[C---:B------:R-:W-:Y:S01]  /*154b0*/  HMMA.16816.F32.BF16 R8, R108.reuse, R104, R8 ;  /* 0x000000686c08723c */ /* 0x040fe20000041808 */
[----:B------:R1:W-:Y:S07]  /*154c0*/  MUFU.EX2 R197, R2 ;  /* 0x0000000200c57308 */ /* 0x0003ee0000000800 */
[-C--:B------:R-:W-:Y:S08]  /*154d0*/  HMMA.16816.F32.BF16 R12, R108, R106.reuse, R12 ;  /* 0x0000006a6c0c723c */ /* 0x080ff0000004180c */
[C---:B------:R-:W-:Y:S01]  /*154e0*/  HMMA.16816.F32.BF16 R16, R100.reuse, R106, R16 ;  /* 0x0000006a6410723c */ /* 0x040fe20000041810 */
[----:B------:R-:W2:Y:S07]  /*154f0*/  LDSM.16.MT88.4 R104, [R210+0x1900] ;  /* 0x00190000d268783b */ /* 0x000eae0000004200 */
[-C--:B------:R-:W-:Y:S04]  /*15500*/  HMMA.16816.F32.BF16 R20, R100, R112.reuse, R20 ;  /* 0x000000706414723c */ /* 0x080fe80000041814 */
[----:B-1----:R-:W-:Y:S02]  /*15510*/  FFMA.FTZ R2, R194, c[0x0][0x2d0], -R149 ;  /* 0x0000b400c2027a23 */ /* 0x002fe40000010895 */
        /* <DEDUP_REMOVED lines=10> */
[----:B------:R-:W1:Y:S03]  /*155c0*/  LDSM.16.MT88.4 R112, [R209+0x2900] ;  /* 0x00290000d170783b */ /* 0x000e660000004200 */
[----:B------:R-:W-:Y:S02]  /*155d0*/  IMAD.MOV.U32 R164, RZ, RZ, R196 ;  /* 0x000000ffffa47224 */ /* 0x000fe400078e00c4 */
[----:B------:R3:W-:Y:S02]  /*155e0*/  MUFU.EX2 R196, R2 ;  /* 0x0000000200c47308 */ /* 0x0007e40000000800 */
[-C--:B------:R-:W-:Y:S08]  /*155f0*/  HMMA.16816.F32.BF16 R36, R100, R116.reuse, R36 ;  /* 0x000000746424723c */ /* 0x080ff00000041824 */
[C---:B------:R-:W-:Y:S08]  /*15600*/  HMMA.16816.F32.BF16 R40, R108.reuse, R116, R40 ;  /* 0x000000746c28723c */ /* 0x040ff00000041828 */
[-C--:B------:R-:W-:Y:S04]  /*15610*/  HMMA.16816.F32.BF16 R44, R108, R118.reuse, R44 ;  /* 0x000000766c2c723c */ /* 0x080fe8000004182c */
[--C-:B---3--:R-:W-:Y:S01]  /*15620*/  FFMA.FTZ R2, R124, c[0x0][0x2d0], -R150.reuse ;  /* 0x0000b4007c027a23 */ /* 0x108fe20000010896 */
[----:B------:R-:W-:Y:S03]  /*15630*/  MOV R124, R195 ;  /* 0x000000c3007c7202 */ /* 0x000fe60000000f00 */
[C---:B------:R-:W-:Y:S01]  /*15640*/  HMMA.16816.F32.BF16 R48, R100.reuse, R118, R48 ;  /* 0x000000766430723c */ /* 0x040fe20000041830 */
[----:B------:R-:W3:Y:S01]  /*15650*/  LDSM.16.MT88.4 R116, [R210+0x2900] ;  /* 0x00290000d274783b */ /* 0x000ee20000004200 */
[----:B------:R4:W-:Y:S06]  /*15660*/  MUFU.EX2 R195, R2 ;  /* 0x0000000200c37308 */ /* 0x0009ec0000000800 */
[-C--:B--2---:R-:W-:Y:S08]  /*15670*/  HMMA.16816.F32.BF16 R52, R100, R104.reuse, R52 ;  /* 0x000000686434723c */ /* 0x084ff00000041834 */
[C---:B------:R-:W-:Y:S08]  /*15680*/  HMMA.16816.F32.BF16 R56, R108.reuse, R104, R56 ;  /* 0x000000686c38723c */ /* 0x040ff00000041838 */
[-C--:B------:R-:W-:Y:S04]  /*15690*/  HMMA.16816.F32.BF16 R60, R108, R106.reuse, R60 ;  /* 0x0000006a6c3c723c */ /* 0x080fe8000004183c */
[----:B----4-:R-:W-:Y:S02]  /*156a0*/  FFMA.FTZ R2, R123, c[0x0][0x2d0], -R150 ;  /* 0x0000b4007b027a23 */ /* 0x010fe40000010896 */
[----:B------:R-:W-:Y:S02]  /*156b0*/  IMAD.MOV.U32 R123, RZ, RZ, R193 ;  /* 0x000000ffff7b7224 */ /* 0x000fe400078e00c1 */
[C---:B------:R-:W-:Y:S01]  /*156c0*/  HMMA.16816.F32.BF16 R64, R100.reuse, R106, R64 ;  /* 0x0000006a6440723c */ /* 0x040fe20000041840 */
[----:B------:R-:W2:Y:S01]  /*156d0*/  LDL.LU R107, [R1+0x4] ;  /* 0x00000400016b7983 */ /* 0x000ea20000300800 */
        /* <DEDUP_REMOVED lines=17> */
[--C-:B-1----:R-:W-:Y:S01]  /*157f0*/  FFMA.FTZ R2, R124, c[0x0][0x2d0], -R150.reuse ;  /* 0x0000b4007c027a23 */ /* 0x102fe20000010896 */
[----:B------:R-:W-:Y:S01]  /*15800*/  MOV R124, R166 ;  /* 0x000000a6007c7202 */ /* 0x000fe20000000f00 */
[----:B------:R-:W-:Y:S01]  /*15810*/  FFMA.FTZ R150, R123, c[0x0][0x2d0], -R150 ;  /* 0x0000b4007b967a23 */ /* 0x000fe20000010896 */
[----:B------:R-:W-:Y:S01]  /*15820*/  MOV R123, R163 ;  /* 0x000000a3007b7202 */ /* 0x000fe20000000f00 */
[----:B------:R-:W-:Y:S01]  /*15830*/  HMMA.16816.F32.BF16 R96, R100, R118, R96 ;  /* 0x000000766460723c */ /* 0x000fe20000041860 */
[----:B------:R1:W-:Y:S03]  /*15840*/  MUFU.EX2 R191, R2 ;  /* 0x0000000200bf7308 */ /* 0x0003e60000000800 */
[----:B------:R-:W-:Y:S01]  /*15850*/  IMAD.MOV.U32 R163, RZ, RZ, R162 ;  /* 0x000000ffffa37224 */ /* 0x000fe200078e00a2 */
[----:B---3--:R-:W-:Y:S01]  /*15860*/  F2FP.BF16.PACK_AB R149, R193, R195 ;  /* 0x000000c3c195723e */ /* 0x008fe200000010ff */
[----:B------:R-:W-:Y:S05]  /*15870*/  IMAD.MOV.U32 R162, RZ, RZ, R186 ;  /* 0x000000ffffa27224 */ /* 0x000fea00078e00ba */
[----:B------:R4:W-:Y:S01]  /*15880*/  MUFU.EX2 R190, R150 ;  /* 0x0000009600be7308 */ /* 0x0009e20000000800 */
[--C-:B-1----:R-:W-:Y:S02]  /*15890*/  FFMA.FTZ R2, R122, c[0x0][0x2d0], -R151.reuse ;  /* 0x0000b4007a027a23 */ /* 0x102fe40000010897 */
[----:B------:R-:W-:Y:S07]  /*158a0*/  IMAD.MOV.U32 R122, RZ, RZ, R164 ;  /* 0x000000ffff7a7224 */ /* 0x000fee00078e00a4 */
[----:B------:R1:W-:Y:S01]  /*158b0*/  MUFU.EX2 R188, R2 ;  /* 0x0000000200bc7308 */ /* 0x0003e20000000800 */
[----:B----4-:R-:W-:Y:S01]  /*158c0*/  F2FP.BF16.PACK_AB R150, R192, R194 ;  /* 0x000000c2c096723e */ /* 0x010fe200000010ff */
[----:B-1----:R-:W-:Y:S02]  /*158d0*/  FFMA.FTZ R2, R121, c[0x0][0x2d0], -R151 ;  /* 0x0000b40079027a23 */ /* 0x002fe40000010897 */
[----:B------:R-:W-:Y:S06]  /*158e0*/  IMAD.MOV.U32 R121, RZ, RZ, R165 ;  /* 0x000000ffff797224 */ /* 0x000fec00078e00a5 */
[----:B------:R1:W3:Y:S02]  /*158f0*/  MUFU.EX2 R189, R2 ;  /* 0x0000000200bd7308 */ /* 0x0002e40000000800 */
[--C-:B-1----:R-:W-:Y:S01]  /*15900*/  FFMA.FTZ R2, R167, c[0x0][0x2d0], -R184.reuse ;  /* 0x0000b400a7027a23 */ /* 0x102fe200000108b8 */
[----:B---3--:R-:W-:Y:S01]  /*15910*/  F2FP.BF16.PACK_AB R176, R189, R188 ;  /* 0x000000bcbdb0723e */ /* 0x008fe200000010ff */
[----:B------:R-:W1:Y:S06]  /*15920*/  LDSM.16.MT88.4 R164, [R209+0xd00] ;  /* 0x000d0000d1a4783b */ /* 0x000e6c0000004200 */
[----:B------:R3:W-:Y:S02]  /*15930*/  MUFU.EX2 R186, R2 ;  /* 0x0000000200ba7308 */ /* 0x0007e40000000800 */
[--C-:B---3--:R-:W-:Y:S08]  /*15940*/  FFMA.FTZ R2, R187, c[0x0][0x2d0], -R184.reuse ;  /* 0x0000b400bb027a23 */ /* 0x108ff000000108b8 */
[----:B------:R3:W4:Y:S02]  /*15950*/  MUFU.EX2 R187, R2 ;  /* 0x0000000200bb7308 */ /* 0x0007240000000800 */
[--C-:B---3--:R-:W-:Y:S01]  /*15960*/  FFMA.FTZ R2, R185, c[0x0][0x2d0], -R151.reuse ;  /* 0x0000b400b9027a23 */ /* 0x108fe20000010897 */
[----:B----4-:R-:W-:Y:S01]  /*15970*/  F2FP.BF16.PACK_AB R177, R187, R186 ;  /* 0x000000babbb1723e */ /* 0x010fe200000010ff */
[----:B------:R-:W-:Y:S01]  /*15980*/  FFMA.FTZ R151, R159, c[0x0][0x2d0], -R151 ;  /* 0x0000b4009f977a23 */ /* 0x000fe20000010897 */
[----:B------:R-:W-:Y:S05]  /*15990*/  MOV R159, R158 ;  /* 0x0000009e009f7202 */ /* 0x000fea0000000f00 */
[----:B------:R3:W-:Y:S01]  /*159a0*/  MUFU.EX2 R185, R2 ;  /* 0x0000000200b97308 */ /* 0x0007e20000000800 */
[----:B------:R-:W-:Y:S09]  /*159b0*/  IMAD.MOV.U32 R158, RZ, RZ, R147 ;  /* 0x000000ffff9e7224 */ /* 0x000ff200078e0093 */
[----:B------:R4:W1:Y:S01]  /*159c0*/  MUFU.EX2 R147, R151 ;  /* 0x0000009700937308 */ /* 0x0008620000000800 */
[--C-:B---3--:R-:W-:Y:S02]  /*159d0*/  FFMA.FTZ R2, R124, c[0x0][0x2d0], -R184.reuse ;  /* 0x0000b4007c027a23 */ /* 0x108fe400000108b8 */
[----:B------:R-:W-:Y:S01]  /*159e0*/  FFMA.FTZ R184, R148, c[0x0][0x2d0], -R184 ;  /* 0x0000b40094b87a23 */ /* 0x000fe200000108b8 */
[----:B------:R-:W-:Y:S01]  /*159f0*/  F2FP.BF16.PACK_AB R148, R196, R197 ;  /* 0x000000c5c494723e */ /* 0x000fe200000010ff */
[----:B------:R-:W-:Y:S01]  /*15a00*/  IMAD.MOV.U32 R124, RZ, RZ, R163 ;  /* 0x000000ffff7c7224 */ /* 0x000fe200078e00a3 */
[----:B------:R-:W-:Y:S01]  /*15a10*/  MOV R163, R162 ;  /* 0x000000a200a37202 */ /* 0x000fe20000000f00 */
[----:B------:R-:W-:Y:S03]  /*15a20*/  IMAD.MOV.U32 R162, RZ, RZ, R146 ;  /* 0x000000ffffa27224 */ /* 0x000fe600078e0092 */
        /* <DEDUP_REMOVED lines=15> */
[----:B------:R-:W-:Y:S01]  /*15b20*/  MOV R8, R163 ;  /* 0x000000a300087202 */ /* 0x000fe20000000f00 */
[----:B------:R-:W-:Y:S01]  /*15b30*/  IMAD.MOV.U32 R11, RZ, RZ, R162 ;  /* 0x000000ffff0b7224 */ /* 0x000fe200078e00a2 */
[----:B------:R-:W-:Y:S03]  /*15b40*/  MOV R9, R160 ;  /* 0x000000a000097202 */ /* 0x000fe60000000f00 */
        /* <DEDUP_REMOVED lines=9> */
[----:B------:R-:W-:Y:S02]  /*15be0*/  IMAD.MOV.U32 R13, RZ, RZ, R123 ;  /* 0x000000ffff0d7224 */ /* 0x000fe400078e007b */
[-C--:B------:R-:W-:Y:S04]  /*15bf0*/  HMMA.16816.F32.BF16 R100, R148, R112.reuse, R20 ;  /* 0x000000709464723c */ /* 0x080fe80000041814 */
[----:B------:R-:W-:Y:S02]  /*15c00*/  FADD.FTZ R3, R15, R11 ;  /* 0x0000000b0f037221 */ /* 0x000fe40000010000 */
[----:B------:R-:W-:Y:S02]  /*15c10*/  FADD.FTZ R0, R13, R0 ;  /* 0x000000000d007221 */ /* 0x000fe40000010000 */
[C---:B------:R-:W-:Y:S04]  /*15c20*/  HMMA.16816.F32.BF16 R104, R176.reuse, R112, R24 ;  /* 0x00000070b068723c */ /* 0x040fe80000041818 */
[----:B------:R-:W-:Y:S02]  /*15c30*/  FADD.FTZ R8, R14, R0 ;  /* 0x000000000e087221 */ /* 0x000fe40000010000 */
[----:B------:R-:W-:Y:S02]  /*15c40*/  IMAD.MOV.U32 R12, RZ, RZ, R124 ;  /* 0x000000ffff0c7224 */ /* 0x000fe400078e007c */
        /* <DEDUP_REMOVED lines=81> */
.L_x_732:
[----:B------:R-:W-:-:S13]  /*16160*/  ISETP.GE.AND P0, PT, R204, RZ, PT ;  /* 0x000000ffcc00720c */ /* 0x000fda0003f06270 */
[----:B------:R-:W-:Y:S05]  /*16170*/  @!P0 BRA `(.L_x_734) ;  /* 0x000032a000008947 */ /* 0x000fea0003800000 */
[----:B------:R-:W2:Y:S01]  /*16180*/  LDL.64 R10, [R1+0x40] ;  /* 0x00004000010a7983 */ /* 0x000ea20000100a00 */
[----:B------:R-:W-:-:S03]  /*16190*/  ULDC.64 UR4, c[0x0][0x208] ;  /* 0x0000820000047ab9 */ /* 0x000fc60000000a00 */
[----:B------:R-:W3:Y:S04]  /*161a0*/  LDL.64 R8, [R1+0x38] ;  /* 0x0000380001087983 */ /* 0x000ee80000100a00 */
[----:B-1----:R-:W4:Y:S04]  /*161b0*/  LDL.64 R6, [R1+0x58] ;  /* 0x0000580001067983 */ /* 0x002f280000100a00 */
[----:B------:R-:W2:Y:S01]  /*161c0*/  LDL.LU.64 R4, [R1+0x48] ;  /* 0x0000480001047983 */ /* 0x000ea20000300a00 */
[----:B------:R-:W-:Y:S01]  /*161d0*/  USHF.L.U64.HI UR5, UR4, 0x5, UR5 ;  /* 0x0000000504057899 */ /* 0x000fe20008010205 */
[----:B------:R-:W-:Y:S01]  /*161e0*/  IMAD.MOV.U32 R2, RZ, RZ, R144 ;  /* 0x000000ffff027224 */ /* 0x000fe200078e0090 */
[----:B------:R-:W-:Y:S01]  /*161f0*/  USHF.L.U32 UR8, UR4, 0x5, URZ ;  /* 0x0000000504087899 */ /* 0x000fe2000800063f */
[----:B------:R-:W-:-:S02]  /*16200*/  IMAD.MOV.U32 R0, RZ, RZ, R145 ;  /* 0x000000ffff007224 */ /* 0x000fc400078e0091 */
[----:B------:R-:W-:Y:S01]  /*16210*/  IMAD.MOV.U32 R147, RZ, RZ, R142 ;  /* 0x000000ffff937224 */ /* 0x000fe200078e008e */
[----:B------:R-:W-:Y:S01]  /*16220*/  ULDC UR4, c[0x0][0x208] ;  /* 0x0000820000047ab9 */ /* 0x000fe20000000800 */
[----:B------:R-:W-:Y:S01]  /*16230*/  IMAD.MOV.U32 R146, RZ, RZ, R143 ;  /* 0x000000ffff927224 */ /* 0x000fe200078e008f */
[----:B------:R-:W-:Y:S01]  /*16240*/  USHF.L.U32 UR4, UR4, 0x6, URZ ;  /* 0x0000000604047899 */ /* 0x000fe2000800063f */
[C---:B---3--:R-:W-:Y:S02]  /*16250*/  IADD3 RZ, P1, R8.reuse, 0x20, RZ ;  /* 0x0000002008ff7810 */ /* 0x048fe40007f3e0ff */
[----:B------:R-:W-:Y:S02]  /*16260*/  IADD3 RZ, P0, R8, 0x40, RZ ;  /* 0x0000004008ff7810 */ /* 0x000fe40007f1e0ff */
[C---:B----4-:R-:W-:Y:S01]  /*16270*/  IADD3 RZ, P2, R6.reuse, 0x40, RZ ;  /* 0x0000004006ff7810 */ /* 0x050fe20007f5e0ff */
[----:B--2---:R-:W-:Y:S01]  /*16280*/  IMAD.X R248, RZ, RZ, R11, P1 ;  /* 0x000000fffff87224 */ /* 0x004fe200008e060b */
[----:B------:R-:W-:Y:S01]  /*16290*/  IADD3 RZ, P3, R6, 0x20, RZ ;  /* 0x0000002006ff7810 */ /* 0x000fe20007f7e0ff */
[----:B------:R-:W-:Y:S01]  /*162a0*/  IMAD.MOV.U32 R4, RZ, RZ, R6 ;  /* 0x000000ffff047224 */ /* 0x000fe200078e0006 */
[----:B------:R-:W-:Y:S01]  /*162b0*/  IADD3.X R247, RZ, R11, RZ, P0, !PT ;  /* 0x0000000bfff77210 */ /* 0x000fe200007fe4ff */
[----:B------:R-:W-:Y:S01]  /*162c0*/  IMAD.X R231, RZ, RZ, R5, P2 ;  /* 0x000000ffffe77224 */ /* 0x000fe200010e0605 */
[----:B------:R-:W-:-:S02]  /*162d0*/  IADD3.X R233, RZ, R5, RZ, P3, !PT ;  /* 0x00000005ffe97210 */ /* 0x000fc40001ffe4ff */
[----:B------:R1:W-:Y:S01]  /*162e0*/  STL.64 [R1+0x48], R4 ;  /* 0x0000480401007387 */ /* 0x0003e20000100a00 */
[C---:B------:R-:W-:Y:S02]  /*162f0*/  IADD3 R232, R6.reuse, 0x20, RZ ;  /* 0x0000002006e87810 */ /* 0x040fe40007ffe0ff */
[----:B------:R-:W-:Y:S02]  /*16300*/  IADD3 R230, R6, 0x40, RZ ;  /* 0x0000004006e67810 */ /* 0x000fe40007ffe0ff */
[C---:B------:R-:W-:Y:S02]  /*16310*/  IADD3 R246, R8.reuse, 0x20, RZ ;  /* 0x0000002008f67810 */ /* 0x040fe40007ffe0ff */
[----:B------:R-:W-:Y:S02]  /*16320*/  IADD3 R245, R8, 0x40, RZ ;  /* 0x0000004008f57810 */ /* 0x000fe40007ffe0ff */
.L_x_735:
[----:B------:R-:W2:Y:S01]  /*16330*/  LDL.64 R202, [R1+0x48] ;  /* 0x0000480001ca7983 */ /* 0x000ea20000100a00 */
[----:B------:R-:W-:Y:S04]  /*16340*/  DEPBAR.LE SB0, 0x0 ;  /* 0x000080000000791a */ /* 0x000fe80000000000 */
[----:B------:R-:W-:Y:S01]  /*16350*/  MOV R53, 0x6 ;  /* 0x0000000600357802 */ /* 0x000fe20000000f00 */
[----:B------:R-:W3:Y:S01]  /*16360*/  LDL R205, [R1+0x64] ;  /* 0x0000640001cd7983 */ /* 0x000ee20000100800 */
[----:B------:R-:W-:Y:S01]  /*16370*/  MOV R3, c[0x0][0x208] ;  /* 0x0000820000037a02 */ /* 0x000fe20000000f00 */
[C---:B------:R-:W-:Y:S01]  /*16380*/  IMAD.WIDE.U32 R184, R204.reuse, UR4, R232 ;  /* 0x00000004ccb87c25 */ /* 0x040fe2000f8e00e8 */
[----:B------:R-:W-:Y:S01]  /*16390*/  SHF.R.S32.HI R52, RZ, 0x1f, R204 ;  /* 0x0000001fff347819 */ /* 0x000fe200000114cc */
[----:B------:R-:W4:Y:S01]  /*163a0*/  LDL.64 R206, [R1+0x58] ;  /* 0x0000580001ce7983 */ /* 0x000f220000100a00 */
[----:B------:R-:W-:Y:S01]  /*163b0*/  SHF.L.U64.HI R3, R3, R53, c[0x0][0x20c] ;  /* 0x0000830003037619 */ /* 0x000fe20000010235 */
[----:B------:R-:W-:Y:S01]  /*163c0*/  IMAD.WIDE.U32 R144, R204, UR4, R230 ;  /* 0x00000004cc907c25 */ /* 0x000fe2000f8e00e6 */
[----:B------:R-:W-:Y:S02]  /*163d0*/  LEA R200, P1, R184, c[0x0][0x1f8], 0x1 ;  /* 0x00007e00b8c87a11 */ /* 0x000fe400078208ff */
[----:B------:R-:W-:Y:S01]  /*163e0*/  MOV R188, UR8 ;  /* 0x0000000800bc7c02 */ /* 0x000fe20008000f00 */
[----:B------:R-:W-:Y:S01]  /*163f0*/  BAR.SYNC.DEFER_BLOCKING 0x0 ;  /* 0x0000000000007b1d */ /* 0x000fe20000010000 */
[----:B------:R-:W-:Y:S01]  /*16400*/  IMAD R3, R3, R204, RZ ;  /* 0x000000cc03037224 */ /* 0x000fe200078e02ff */
[----:B------:R-:W-:Y:S02]  /*16410*/  MOV R189, UR5 ;  /* 0x0000000500bd7c02 */ /* 0x000fe40008000f00 */
[----:B------:R-:W-:Y:S01]  /*16420*/  LEA R198, P0, R144, c[0x0][0x1f8], 0x1 ;  /* 0x00007e0090c67a11 */ /* 0x000fe200078008ff */
[----:B------:R-:W-:Y:S01]  /*16430*/  IMAD R3, R52, UR4, R3 ;  /* 0x0000000434037c24 */ /* 0x000fe2000f8e0203 */
[----:B------:R-:W-:Y:S02]  /*16440*/  MOV R227, 0x5 ;  /* 0x0000000500e37802 */ /* 0x000fe40000000f00 */
[----:B------:R-:W-:Y:S02]  /*16450*/  MOV R226, c[0x0][0x1e0] ;  /* 0x0000780000e27a02 */ /* 0x000fe40000000f00 */
[C---:B------:R-:W-:Y:S02]  /*16460*/  IADD3 R185, R3.reuse, R185, RZ ;  /* 0x000000b903b97210 */ /* 0x040fe40007ffe0ff */
[----:B------:R-:W-:Y:S02]  /*16470*/  SHF.L.U32 R226, R226, 0x5, RZ ;  /* 0x00000005e2e27819 */ /* 0x000fe400000006ff */
[----:B------:R-:W-:Y:S01]  /*16480*/  LEA.HI.X R201, R184, c[0x0][0x1fc], R185, 0x1, P1 ;  /* 0x00007f00b8c97a11 */ /* 0x000fe200008f0cb9 */
[----:B------:R-:W-:Y:S08]  /*16490*/  LDSM.16.M88.4 R64, [R211+0x6100] ;  /* 0x00610000d340783b */ /* 0x000ff00000000200 */
[----:B------:R-:W1:Y:S08]  /*164a0*/  LDSM.16.M88.4 R16, [R208+0x3100] ;  /* 0x00310000d010783b */ /* 0x000e700000000200 */
[----:B------:R-:W1:Y:S08]  /*164b0*/  LDSM.16.M88.4 R60, [R211+0x7100] ;  /* 0x00710000d33c783b */ /* 0x000e700000000200 */
[----:B------:R-:W1:Y:S08]  /*164c0*/  LDSM.16.M88.4 R32, [R208+0x3500] ;  /* 0x00350000d020783b */ /* 0x000e700000000200 */
[----:B------:R-:W4:Y:S06]  /*164d0*/  LDL.64 R228, [R1+0x38] ;  /* 0x0000380001e47983 */ /* 0x000f2c0000100a00 */
[----:B------:R-:W1:Y:S08]  /*164e0*/  LDSM.16.M88.4 R48, [R208+0x3900] ;  /* 0x00390000d030783b */ /* 0x000e700000000200 */
[----:B------:R-:W1:Y:S02]  /*164f0*/  LDSM.16.M88.4 R140, [R208+0x3d00] ;  /* 0x003d0000d08c783b */ /* 0x000e640000000200 */
[-C--:B-1----:R-:W-:Y:S06]  /*16500*/  HMMA.16816.F32.BF16 R4, R64, R16.reuse, RZ ;  /* 0x000000104004723c */ /* 0x082fec00000418ff */
[----:B------:R-:W-:Y:S02]  /*16510*/  LDSM.16.M88.4 R148, [R212+0x6100] ;  /* 0x00610000d494783b */ /* 0x000fe40000000200 */
[C---:B------:R-:W-:Y:S06]  /*16520*/  HMMA.16816.F32.BF16 R8, R60.reuse, R16, RZ ;  /* 0x000000103c08723c */ /* 0x040fec00000418ff */
[----:B-----5:R-:W1:Y:S02]  /*16530*/  LDSM.16.M88.4 R176, [R213] ;  /* 0x00000000d5b0783b */ /* 0x020e640000000200 */
[-C--:B------:R-:W-:Y:S06]  /*16540*/  HMMA.16816.F32.BF16 R12, R60, R18.reuse, RZ ;  /* 0x000000123c0c723c */ /* 0x080fec00000418ff */
[----:B------:R-:W1:Y:S02]  /*16550*/  LDSM.16.M88.4 R180, [R212+0x7100] ;  /* 0x00710000d4b4783b */ /* 0x000e640000000200 */
[C---:B------:R-:W-:Y:S06]  /*16560*/  HMMA.16816.F32.BF16 R16, R64.reuse, R18, RZ ;  /* 0x000000124010723c */ /* 0x040fec00000418ff */
[----:B------:R-:W-:Y:S02]  /*16570*/  LDSM.16.M88.4 R192, [R222] ;  /* 0x00000000dec0783b */ /* 0x000fe40000000200 */
[-C--:B------:R-:W-:Y:S08]  /*16580*/  HMMA.16816.F32.BF16 R20, R64, R32.reuse, RZ ;  /* 0x000000204014723c */ /* 0x080ff000000418ff */
[C---:B------:R-:W-:Y:S08]  /*16590*/  HMMA.16816.F32.BF16 R24, R60.reuse, R32, RZ ;  /* 0x000000203c18723c */ /* 0x040ff000000418ff */
[-C--:B------:R-:W-:Y:S08]  /*165a0*/  HMMA.16816.F32.BF16 R28, R60, R34.reuse, RZ ;  /* 0x000000223c1c723c */ /* 0x080ff000000418ff */
[C---:B------:R-:W-:Y:S08]  /*165b0*/  HMMA.16816.F32.BF16 R32, R64.reuse, R34, RZ ;  /* 0x000000224020723c */ /* 0x040ff000000418ff */
[-C--:B------:R-:W-:Y:S08]  /*165c0*/  HMMA.16816.F32.BF16 R36, R64, R48.reuse, RZ ;  /* 0x000000304024723c */ /* 0x080ff000000418ff */
[C---:B------:R-:W-:Y:S08]  /*165d0*/  HMMA.16816.F32.BF16 R40, R60.reuse, R48, RZ ;  /* 0x000000303c28723c */ /* 0x040ff000000418ff */
[-C--:B------:R-:W-:Y:S08]  /*165e0*/  HMMA.16816.F32.BF16 R44, R60, R50.reuse, RZ ;  /* 0x000000323c2c723c */ /* 0x080ff000000418ff */
[C---:B------:R-:W-:Y:S08]  /*165f0*/  HMMA.16816.F32.BF16 R48, R64.reuse, R50, RZ ;  /* 0x000000324030723c */ /* 0x040ff000000418ff */
[-C--:B------:R-:W-:Y:S08]  /*16600*/  HMMA.16816.F32.BF16 R52, R64, R140.reuse, RZ ;  /* 0x0000008c4034723c */ /* 0x080ff000000418ff */
[C---:B------:R-:W-:Y:S07]  /*16610*/  HMMA.16816.F32.BF16 R56, R60.reuse, R140, RZ ;  /* 0x0000008c3c38723c */ /* 0x040fee00000418ff */
[----:B------:R-:W-:Y:S01]  /*16620*/  IADD3 R140, R3, R145, RZ ;  /* 0x00000091038c7210 */ /* 0x000fe20007ffe0ff */
[-C--:B------:R-:W-:Y:S04]  /*16630*/  HMMA.16816.F32.BF16 R60, R60, R142.reuse, RZ ;  /* 0x0000008e3c3c723c */ /* 0x080fe800000418ff */
[----:B------:R-:W-:Y:S01]  /*16640*/  LEA.HI.X R199, R144, c[0x0][0x1fc], R140, 0x1, P0 ;  /* 0x00007f0090c77a11 */ /* 0x000fe200000f0c8c */
[C---:B------:R-:W-:Y:S02]  /*16650*/  IMAD.WIDE.U32 R140, R204.reuse, UR4, R188 ;  /* 0x00000004cc8c7c25 */ /* 0x040fe4000f8e00bc */
[----:B------:R-:W-:Y:S01]  /*16660*/  LDSM.16.M88.4 R188, [R223] ;  /* 0x00000000dfbc783b */ /* 0x000fe20000000200 */
[----:B------:R-:W-:Y:S08]  /*16670*/  HMMA.16816.F32.BF16 R64, R64, R142, RZ ;  /* 0x0000008e4040723c */ /* 0x000ff000000418ff */
[-C--:B-1----:R-:W-:Y:S08]  /*16680*/  HMMA.16816.F32.BF16 R4, R148, R176.reuse, R4 ;  /* 0x000000b09404723c */ /* 0x082ff00000041804 */
[C---:B------:R-:W-:Y:S08]  /*16690*/  HMMA.16816.F32.BF16 R8, R180.reuse, R176, R8 ;  /* 0x000000b0b408723c */ /* 0x040ff00000041808 */
[-C--:B------:R-:W-:Y:S08]  /*166a0*/  HMMA.16816.F32.BF16 R12, R180, R178.reuse, R12 ;  /* 0x000000b2b40c723c */ /* 0x080ff0000004180c */
[C---:B------:R-:W-:Y:S04]  /*166b0*/  HMMA.16816.F32.BF16 R16, R148.reuse, R178, R16 ;  /* 0x000000b29410723c */ /* 0x040fe80000041810 */
[----:B--2---:R-:W-:Y:S05]  /*166c0*/  IMAD.WIDE.U32 R186, R204, UR4, R202 ;  /* 0x00000004ccba7c25 */ /* 0x004fea000f8e00ca */
[----:B------:R-:W-:Y:S03]  /*166d0*/  IADD3 R187, R187, R3, RZ ;  /* 0x00000003bbbb7210 */ /* 0x000fe60007ffe0ff */
[C---:B------:R-:W-:Y:S02]  /*166e0*/  LEA R196, P2, R186.reuse, c[0x0][0x1f8], 0x1 ;  /* 0x00007e00bac47a11 */ /* 0x040fe400078408ff */
[----:B---3--:R-:W-:Y:S02]  /*166f0*/  ISETP.NE.AND P3, PT, R205, RZ, PT ;  /* 0x000000ffcd00720c */ /* 0x008fe40003f65270 */
[----:B------:R-:W-:Y:S02]  /*16700*/  LEA.HI.X R197, R186, c[0x0][0x1fc], R187, 0x1, P2 ;  /* 0x00007f00bac57a11 */ /* 0x000fe400010f0cbb */
[----:B------:R-:W1:Y:S01]  /*16710*/  LDSM.16.M88.4 R184, [R224] ;  /* 0x00000000e0b8783b */ /* 0x000e620000000200 */
[-C--:B----4-:R-:W-:Y:S02]  /*16720*/  IADD3 R144, P0, R206, R140.reuse, RZ ;  /* 0x0000008cce907210 */ /* 0x090fe40007f1e0ff */
[----:B------:R-:W-:Y:S04]  /*16730*/  IADD3 R3, R3, R141, RZ ;  /* 0x0000008d03037210 */ /* 0x000fe80007ffe0ff */
[C---:B------:R-:W-:Y:S01]  /*16740*/  IADD3.X R142, R3.reuse, R203, RZ, P0, !PT ;  /* 0x000000cb038e7210 */ /* 0x040fe200007fe4ff */
[----:B------:R-:W-:Y:S01]  /*16750*/  @!PT LDS RZ, [RZ] ;  /* 0x00000000fffff984 */ /* 0x000fe20000000800 */
[----:B------:R-:W-:Y:S01]  /*16760*/  @!PT LDS RZ, [RZ] ;  /* 0x00000000fffff984 */ /* 0x000fe20000000800 */
[----:B------:R-:W-:Y:S01]  /*16770*/  @!PT LDS RZ, [RZ] ;  /* 0x00000000fffff984 */ /* 0x000fe20000000800 */
[----:B------:R2:W-:Y:S01]  /*16780*/  LDGSTS.E.BYPASS.LTC128B.128 [R225+0x100], [R196.64], !P5 ;  /* 0x00100000c4e17fae */ /* 0x0005e2000e901d46 */
[-C--:B------:R-:W-:Y:S02]  /*16790*/  IADD3 R141, P0, R232, R140.reuse, RZ ;  /* 0x0000008ce88d7210 */ /* 0x080fe40007f1e0ff */
[----:B------:R-:W-:Y:S05]  /*167a0*/  IADD3 R140, P2, R230, R140, RZ ;  /* 0x0000008ce68c7210 */ /* 0x000fea0007f5e0ff */
[----:B------:R3:W-:Y:S08]  /*167b0*/  LDGSTS.E.BYPASS.LTC128B.128 [R225+0x1100], [R200.64], !P6 ;  /* 0x01100000c8e17fae */ /* 0x0007f0000f101d46 */
[----:B------:R-:W4:Y:S06]  /*167c0*/  LDL.64 R206, [R1+0x40] ;  /* 0x0000400001ce7983 */ /* 0x000f2c0000100a00 */
[----:B------:R-:W4:Y:S04]  /*167d0*/  LDL.LU R252, [R1+0x4] ;  /* 0x0000040001fc7983 */ /* 0x000f280000300800 */
[----:B------:R-:W4:Y:S01]  /*167e0*/  LDL.LU R251, [R1+0x8] ;  /* 0x0000080001fb7983 */ /* 0x000f220000300800 */
[C---:B--2---:R-:W-:Y:S03]  /*167f0*/  LEA R196, P1, R144.reuse, c[0x0][0x1f8], 0x1 ;  /* 0x00007e0090c47a11 */ /* 0x044fe600078208ff */
[----:B------:R-:W2:Y:S01]  /*16800*/  LDL.LU R250, [R1+0xc] ;  /* 0x00000c0001fa7983 */ /* 0x000ea20000300800 */
[----:B------:R-:W-:Y:S01]  /*16810*/  LEA.HI.X R197, R144, c[0x0][0x1fc], R142, 0x1, P1 ;  /* 0x00007f0090c57a11 */ /* 0x000fe200008f0c8e */
[-C--:B-1----:R-:W-:Y:S02]  /*16820*/  HMMA.16816.F32.BF16 R20, R148, R184.reuse, R20 ;  /* 0x000000b89414723c */ /* 0x082fe40000041814 */
[----:B------:R1:W-:Y:S01]  /*16830*/  LDGSTS.E.BYPASS.LTC128B.128 [R225+0x2100], [R198.64], !P3 ;  /* 0x02100000c6e17fae */ /* 0x0003e2000d901d46 */
[----:B------:R-:W-:Y:S02]  /*16840*/  IADD3.X R142, R3, R233, RZ, P0, !PT ;  /* 0x000000e9038e7210 */ /* 0x000fe400007fe4ff */
[----:B------:R-:W-:Y:S02]  /*16850*/  LEA R144, P0, R141, c[0x0][0x1f8], 0x1 ;  /* 0x00007e008d907a11 */ /* 0x000fe400078008ff */
[----:B------:R-:W-:Y:S01]  /*16860*/  IADD3.X R3, R3, R231, RZ, P2, !PT ;  /* 0x000000e703037210 */ /* 0x000fe200017fe4ff */
[C---:B------:R-:W-:Y:S02]  /*16870*/  HMMA.16816.F32.BF16 R24, R180.reuse, R184, R24 ;  /* 0x000000b8b418723c */ /* 0x040fe40000041818 */
[----:B------:R1:W-:Y:S02]  /*16880*/  LDGSTS.E.BYPASS.LTC128B.128 [R225+0x900], [R196.64], !P5 ;  /* 0x00900000c4e17fae */ /* 0x0003e4000e901d46 */
[----:B------:R-:W-:Y:S02]  /*16890*/  LEA.HI.X R145, R141, c[0x0][0x1fc], R142, 0x1, P0 ;  /* 0x00007f008d917a11 */ /* 0x000fe400000f0c8e */
[C---:B------:R-:W-:Y:S02]  /*168a0*/  LEA R142, P0, R140.reuse, c[0x0][0x1f8], 0x1 ;  /* 0x00007e008c8e7a11 */ /* 0x040fe400078008ff */
[-C--:B------:R-:W-:Y:S02]  /*168b0*/  HMMA.16816.F32.BF16 R28, R180, R186.reuse, R28 ;  /* 0x000000bab41c723c */ /* 0x080fe4000004181c */
[----:B------:R1:W-:Y:S02]  /*168c0*/  LDGSTS.E.BYPASS.LTC128B.128 [R225+0x1900], [R144.64], !P6 ;  /* 0x0190000090e17fae */ /* 0x0003e4000f101d46 */
[----:B------:R-:W-:Y:S02]  /*168d0*/  LEA.HI.X R143, R140, c[0x0][0x1fc], R3, 0x1, P0 ;  /* 0x00007f008c8f7a11 */ /* 0x000fe400000f0c03 */
[C---:B------:R-:W-:Y:S02]  /*168e0*/  ISETP.GT.AND P0, PT, R204.reuse, RZ, PT ;  /* 0x000000ffcc00720c */ /* 0x040fe40003f04270 */
[C---:B------:R-:W-:Y:S02]  /*168f0*/  HMMA.16816.F32.BF16 R32, R148.reuse, R186, R32 ;  /* 0x000000ba9420723c */ /* 0x040fe40000041820 */
[----:B------:R1:W-:Y:S02]  /*16900*/  LDGSTS.E.BYPASS.LTC128B.128 [R225+0x2900], [R142.64], !P3 ;  /* 0x029000008ee17fae */ /* 0x0003e4000d901d46 */
[----:B------:R-:W-:Y:S04]  /*16910*/  IADD3 R204, R204, -0x1, RZ ;  /* 0xffffffffcccc7810 */ /* 0x000fe80007ffe0ff */
[-C--:B------:R-:W-:Y:S02]  /*16920*/  HMMA.16816.F32.BF16 R36, R148, R188.reuse, R36 ;  /* 0x000000bc9424723c */ /* 0x080fe40000041824 */
[----:B---3--:R-:W-:Y:S06]  /*16930*/  LDSM.16.M88.4 R200, [R211+0x9100] ;  /* 0x00910000d3c8783b */ /* 0x008fec0000000200 */
[C---:B------:R-:W-:Y:S02]  /*16940*/  HMMA.16816.F32.BF16 R40, R180.reuse, R188, R40 ;  /* 0x000000bcb428723c */ /* 0x040fe40000041828 */
[----:B------:R-:W0:Y:S06]  /*16950*/  LDGDEPBAR ;  /* 0x00000000000079af */ /* 0x000e2c0000000000 */
[-C--:B------:R-:W-:Y:S02]  /*16960*/  HMMA.16816.F32.BF16 R44, R180, R190.reuse, R44 ;  /* 0x000000beb42c723c */ /* 0x080fe4000004182c */
[----:B-1----:R-:W-:Y:S06]  /*16970*/  LDSM.16.M88.4 R196, [R208+0x4100] ;  /* 0x00410000d0c4783b */ /* 0x002fec0000000200 */
[C---:B------:R-:W-:Y:S02]  /*16980*/  HMMA.16816.F32.BF16 R48, R148.reuse, R190, R48 ;  /* 0x000000be9430723c */ /* 0x040fe40000041830 */
[----:B------:R-:W1:Y:S06]  /*16990*/  LDSM.16.M88.4 R140, [R211+0x8100] ;  /* 0x00810000d38c783b */ /* 0x000e6c0000000200 */
[-C--:B------:R-:W-:Y:S02]  /*169a0*/  HMMA.16816.F32.BF16 R52, R148, R192.reuse, R52 ;  /* 0x000000c09434723c */ /* 0x080fe40000041834 */
[----:B------:R-:W3:Y:S04]  /*169b0*/  LDL.LU R249, [R1+0x10] ;  /* 0x0000100001f97983 */ /* 0x000ee80000300800 */
[----:B------:R-:W1:Y:S02]  /*169c0*/  LDSM.16.M88.4 R176, [R208+0x4500] ;  /* 0x00450000d0b0783b */ /* 0x000e640000000200 */
[C---:B------:R-:W-:Y:S06]  /*169d0*/  HMMA.16816.F32.BF16 R56, R180.reuse, R192, R56 ;  /* 0x000000c0b438723c */ /* 0x040fec0000041838 */
[----:B------:R-:W1:Y:S02]  /*169e0*/  LDSM.16.M88.4 R184, [R208+0x4900] ;  /* 0x00490000d0b8783b */ /* 0x000e640000000200 */
[-C--:B------:R-:W-:Y:S06]  /*169f0*/  HMMA.16816.F32.BF16 R60, R180, R194.reuse, R60 ;  /* 0x000000c2b43c723c */ /* 0x080fec000004183c */
[----:B------:R-:W-:Y:S02]  /*16a00*/  LDSM.16.M88.4 R180, [R212+0x8100] ;  /* 0x00810000d4b4783b */ /* 0x000fe40000000200 */
[----:B------:R-:W-:Y:S06]  /*16a10*/  HMMA.16816.F32.BF16 R64, R148, R194, R64 ;  /* 0x000000c29440723c */ /* 0x000fec0000041840 */
[----:B------:R-:W1:Y:S02]  /*16a20*/  LDSM.16.M88.4 R148, [R208+0x4d00] ;  /* 0x004d0000d094783b */ /* 0x000e640000000200 */
[-C--:B-1----:R-:W-:Y:S06]  /*16a30*/  HMMA.16816.F32.BF16 R4, R140, R196.reuse, R4 ;  /* 0x000000c48c04723c */ /* 0x082fec0000041804 */
[----:B------:R-:W1:Y:S02]  /*16a40*/  LDSM.16.M88.4 R188, [R221] ;  /* 0x00000000ddbc783b */ /* 0x000e640000000200 */
[C---:B------:R-:W-:Y:S06]  /*16a50*/  HMMA.16816.F32.BF16 R8, R200.reuse, R196, R8 ;  /* 0x000000c4c808723c */ /* 0x040fec0000041808 */
[----:B------:R-:W1:Y:S02]  /*16a60*/  LDSM.16.M88.4 R192, [R212+0x9100] ;  /* 0x00910000d4c0783b */ /* 0x000e640000000200 */
[-C--:B------:R-:W-:Y:S08]  /*16a70*/  HMMA.16816.F32.BF16 R12, R200, R198.reuse, R12 ;  /* 0x000000c6c80c723c */ /* 0x080ff0000004180c */
[C---:B------:R-:W-:Y:S01]  /*16a80*/  HMMA.16816.F32.BF16 R16, R140.reuse, R198, R16 ;  /* 0x000000c68c10723c */ /* 0x040fe20000041810 */
[----:B------:R-:W-:Y:S07]  /*16a90*/  LDSM.16.M88.4 R196, [R218] ;  /* 0x00000000dac4783b */ /* 0x000fee0000000200 */
[-C--:B------:R-:W-:Y:S08]  /*16aa0*/  HMMA.16816.F32.BF16 R20, R140, R176.reuse, R20 ;  /* 0x000000b08c14723c */ /* 0x080ff00000041814 */
[C---:B------:R-:W-:Y:S08]  /*16ab0*/  HMMA.16816.F32.BF16 R24, R200.reuse, R176, R24 ;  /* 0x000000b0c818723c */ /* 0x040ff00000041818 */
[-C--:B------:R-:W-:Y:S08]  /*16ac0*/  HMMA.16816.F32.BF16 R28, R200, R178.reuse, R28 ;  /* 0x000000b2c81c723c */ /* 0x080ff0000004181c */
[C---:B------:R-:W-:Y:S01]  /*16ad0*/  HMMA.16816.F32.BF16 R32, R140.reuse, R178, R32 ;  /* 0x000000b28c20723c */ /* 0x040fe20000041820 */
[----:B------:R-:W1:Y:S07]  /*16ae0*/  LDSM.16.M88.4 R176, [R220] ;  /* 0x00000000dcb0783b */ /* 0x000e6e0000000200 */
[-C--:B------:R-:W-:Y:S08]  /*16af0*/  HMMA.16816.F32.BF16 R36, R140, R184.reuse, R36 ;  /* 0x000000b88c24723c */ /* 0x080ff00000041824 */
[C---:B------:R-:W-:Y:S08]  /*16b00*/  HMMA.16816.F32.BF16 R40, R200.reuse, R184, R40 ;  /* 0x000000b8c828723c */ /* 0x040ff00000041828 */
[-C--:B------:R-:W-:Y:S08]  /*16b10*/  HMMA.16816.F32.BF16 R44, R200, R186.reuse, R44 ;  /* 0x000000bac82c723c */ /* 0x080ff0000004182c */
[C---:B------:R-:W-:Y:S01]  /*16b20*/  HMMA.16816.F32.BF16 R48, R140.reuse, R186, R48 ;  /* 0x000000ba8c30723c */ /* 0x040fe20000041830 */
[----:B------:R-:W1:Y:S07]  /*16b30*/  LDSM.16.M88.4 R184, [R219] ;  /* 0x00000000dbb8783b */ /* 0x000e6e0000000200 */
[-C--:B------:R-:W-:Y:S08]  /*16b40*/  HMMA.16816.F32.BF16 R52, R140, R148.reuse, R52 ;  /* 0x000000948c34723c */ /* 0x080ff00000041834 */
[C---:B------:R-:W-:Y:S08]  /*16b50*/  HMMA.16816.F32.BF16 R56, R200.reuse, R148, R56 ;  /* 0x00000094c838723c */ /* 0x040ff00000041838 */
[-C--:B------:R-:W-:Y:S01]  /*16b60*/  HMMA.16816.F32.BF16 R60, R200, R150.reuse, R60 ;  /* 0x00000096c83c723c */ /* 0x080fe2000004183c */
[----:B------:R-:W-:Y:S07]  /*16b70*/  LDSM.16.M88.4 R200, [R211+0xb100] ;  /* 0x00b10000d3c8783b */ /* 0x000fee0000000200 */
[----:B------:R-:W-:Y:S01]  /*16b80*/  HMMA.16816.F32.BF16 R64, R140, R150, R64 ;  /* 0x000000968c40723c */ /* 0x000fe20000041840 */
[----:B------:R-:W-:Y:S07]  /*16b90*/  LDSM.16.M88.4 R140, [R211+0xa100] ;  /* 0x00a10000d38c783b */ /* 0x000fee0000000200 */
[-C--:B-1----:R-:W-:Y:S01]  /*16ba0*/  HMMA.16816.F32.BF16 R4, R180, R188.reuse, R4 ;  /* 0x000000bcb404723c */ /* 0x082fe20000041804 */
[----:B------:R-:W1:Y:S07]  /*16bb0*/  LDSM.16.M88.4 R148, [R208+0x5100] ;  /* 0x00510000d094783b */ /* 0x000e6e0000000200 */
        /* <DEDUP_REMOVED lines=43> */
[C---:B--2---:R-:W-:Y:S08]  /*16e70*/  HMMA.16816.F32.BF16 R8, R188.reuse, R184, R8 ;  /* 0x000000b8bc08723c */ /* 0x044ff00000041808 */
        /* <DEDUP_REMOVED lines=80> */
[----:B-1----:R-:W-:Y:S05]  /*17380*/  FMNMX.FTZ R145, R145, R143, !PT ;  /* 0x0000008f91917209 */ /* 0x002fea0007810000 */
        /* <DEDUP_REMOVED lines=14> */
[----:B------:R3:W3:Y:S01]  /*17470*/  MUFU.EX2 R141, R0 ;  /* 0x00000000008d7308 */ /* 0x0006e20000000800 */
        /* <DEDUP_REMOVED lines=40> */
[----:B------:R-:W-:Y:S01]  /*17700*/  MUFU.EX2 R243, R17 ;  /* 0x0000001100f37308 */ /* 0x000fe20000000800 */
[----:B------:R-:W-:Y:S01]  /*17710*/  @P0 SHF.L.U32 R4, R6, 0x6, RZ ;  /* 0x0000000606040819 */ /* 0x000fe200000006ff */
[----:B------:R-:W-:Y:S02]  /*17720*/  FFMA.FTZ R45, R45, c[0x0][0x2d0], -R186 ;  /* 0x0000b4002d2d7a23 */ /* 0x000fe400000108ba */
[----:B--2---:R-:W-:Y:S02]  /*17730*/  FMUL.FTZ R3, R2, c[0x0][0x2d0] ;  /* 0x0000b40002037a20 */ /* 0x004fe40000410000 */
[----:B------:R-:W1:Y:S01]  /*17740*/  SHFL.BFLY PT, R2, R0, 0x2, 0x1f ;  /* 0x0c401f0000027f89 */ /* 0x000e6200000e0000 */
[C---:B---3--:R-:W-:Y:S02]  /*17750*/  FMUL.FTZ R102, R140.reuse, R102 ;  /* 0x000000668c667220 */ /* 0x048fe40000410000 */
[C---:B------:R-:W-:Y:S01]  /*17760*/  FMUL.FTZ R103, R140.reuse, R103 ;  /* 0x000000678c677220 */ /* 0x040fe20000410000 */
[----:B------:R-:W2:Y:S01]  /*17770*/  MUFU.EX2 R244, R16 ;  /* 0x0000001000f47308 */ /* 0x000ea20000000800 */
[C---:B------:R-:W-:Y:S02]  /*17780*/  FMUL.FTZ R114, R140.reuse, R114 ;  /* 0x000000728c727220 */ /* 0x040fe40000410000 */
[C---:B------:R-:W-:Y:S02]  /*17790*/  FMUL.FTZ R115, R140.reuse, R115 ;  /* 0x000000738c737220 */ /* 0x040fe40000410000 */
[C---:B------:R-:W-:Y:S02]  /*177a0*/  FMUL.FTZ R116, R141.reuse, R116 ;  /* 0x000000748d747220 */ /* 0x040fe40000410000 */
[C---:B------:R-:W-:Y:S02]  /*177b0*/  FMUL.FTZ R117, R141.reuse, R117 ;  /* 0x000000758d757220 */ /* 0x040fe40000410000 */
[C---:B------:R-:W-:Y:S01]  /*177c0*/  FMUL.FTZ R118, R140.reuse, R118 ;  /* 0x000000768c767220 */ /* 0x040fe20000410000 */
[----:B------:R-:W3:Y:S01]  /*177d0*/  MUFU.EX2 R238, R19 ;  /* 0x0000001300ee7308 */ /* 0x000ee20000000800 */
[C---:B------:R-:W-:Y:S02]  /*177e0*/  FMUL.FTZ R119, R140.reuse, R119 ;  /* 0x000000778c777220 */ /* 0x040fe40000410000 */
[C---:B------:R-:W-:Y:S02]  /*177f0*/  FMUL.FTZ R128, R141.reuse, R128 ;  /* 0x000000808d807220 */ /* 0x040fe40000410000 */
[C---:B------:R-:W-:Y:S02]  /*17800*/  FMUL.FTZ R129, R141.reuse, R129 ;  /* 0x000000818d817220 */ /* 0x040fe40000410000 */
[C---:B------:R-:W-:Y:S02]  /*17810*/  FMUL.FTZ R130, R140.reuse, R130 ;  /* 0x000000828c827220 */ /* 0x040fe40000410000 */
[----:B------:R-:W-:Y:S01]  /*17820*/  FMUL.FTZ R131, R140, R131 ;  /* 0x000000838c837220 */ /* 0x000fe20000410000 */
[----:B-1----:R-:W-:Y:S01]  /*17830*/  FMNMX.FTZ R0, R0, R2, !PT ;  /* 0x0000000200007209 */ /* 0x002fe20007810000 */
[----:B------:R-:W-:Y:S01]  /*17840*/  MUFU.EX2 R236, R8 ;  /* 0x0000000800ec7308 */ /* 0x000fe20000000800 */
[----:B------:R-:W-:Y:S01]  /*17850*/  FMUL.FTZ R136, R141, R136 ;  /* 0x000000888d887220 */ /* 0x000fe20000410000 */
[----:B--2---:R-:W-:Y:S02]  /*17860*/  F2FP.BF16.PACK_AB R150, R243, R244 ;  /* 0x000000f4f396723e */ /* 0x004fe400000010ff */
[----:B------:R-:W1:Y:S01]  /*17870*/  SHFL.BFLY PT, R2, R0, 0x1, 0x1f ;  /* 0x0c201f0000027f89 */ /* 0x000e6200000e0000 */
[C---:B------:R-:W-:Y:S02]  /*17880*/  FMUL.FTZ R137, R141.reuse, R137 ;  /* 0x000000898d897220 */ /* 0x040fe40000410000 */
[C---:B------:R-:W-:Y:S02]  /*17890*/  FMUL.FTZ R138, R140.reuse, R138 ;  /* 0x0000008a8c8a7220 */ /* 0x040fe40000410000 */
[----:B------:R-:W-:Y:S01]  /*178a0*/  FMUL.FTZ R139, R140, R139 ;  /* 0x0000008b8c8b7220 */ /* 0x000fe20000410000 */
[----:B------:R-:W2:Y:S01]  /*178b0*/  MUFU.EX2 R3, R3 ;  /* 0x0000000300037308 */ /* 0x000ea20000000800 */
[C---:B------:R-:W-:Y:S01]  /*178c0*/  FMUL.FTZ R68, R141.reuse, R68 ;  /* 0x000000448d447220 */ /* 0x040fe20000410000 */
[----:B---3--:R-:W-:Y:S01]  /*178d0*/  F2FP.BF16.PACK_AB R151, R238, R241 ;  /* 0x000000f1ee97723e */ /* 0x008fe200000010ff */
[C---:B------:R-:W-:Y:S02]  /*178e0*/  FMUL.FTZ R69, R141.reuse, R69 ;  /* 0x000000458d457220 */ /* 0x040fe40000410000 */
[C---:B------:R-:W-:Y:S02]  /*178f0*/  FMUL.FTZ R70, R140.reuse, R70 ;  /* 0x000000468c467220 */ /* 0x040fe40000410000 */
[C---:B------:R-:W-:Y:S03]  /*17900*/  FMUL.FTZ R71, R140.reuse, R71 ;  /* 0x000000478c477220 */ /* 0x040fe60000410000 */
[----:B------:R3:W-:Y:S01]  /*17910*/  MUFU.EX2 R234, R12 ;  /* 0x0000000c00ea7308 */ /* 0x0007e20000000800 */
[C---:B------:R-:W-:Y:S02]  /*17920*/  FMUL.FTZ R80, R141.reuse, R80 ;  /* 0x000000508d507220 */ /* 0x040fe40000410000 */
[C---:B------:R-:W-:Y:S02]  /*17930*/  FMUL.FTZ R81, R141.reuse, R81 ;  /* 0x000000518d517220 */ /* 0x040fe40000410000 */
[C---:B------:R-:W-:Y:S02]  /*17940*/  FMUL.FTZ R82, R140.reuse, R82 ;  /* 0x000000528c527220 */ /* 0x040fe40000410000 */
[----:B------:R-:W-:Y:S01]  /*17950*/  FMUL.FTZ R83, R140, R83 ;  /* 0x000000538c537220 */ /* 0x000fe20000410000 */
        /* <DEDUP_REMOVED lines=19> */
[----:B------:R-:W-:Y:S01]  /*17a90*/  @P0 IADD3 R4, P3, R226, R4, RZ ;  /* 0x00000004e2040210 */ /* 0x000fe20007f7e0ff */
[C---:B------:R-:W-:Y:S01]  /*17aa0*/  FMUL.FTZ R109, R3.reuse, R109 ;  /* 0x0000006d036d7220 */ /* 0x040fe20000410000 */
[----:B------:R-:W-:Y:S01]  /*17ab0*/  @P0 IADD3.X R7, R2, R247, RZ, P1, !PT ;  /* 0x000000f702070210 */ /* 0x000fe20000ffe4ff */
[C---:B------:R-:W-:Y:S01]  /*17ac0*/  FMUL.FTZ R120, R3.reuse, R120 ;  /* 0x0000007803787220 */ /* 0x040fe20000410000 */
[C---:B------:R-:W-:Y:S01]  /*17ad0*/  @P0 LEA R18, P1, R6.reuse, c[0x0][0x1c8], 0x1 ;  /* 0x0000720006120a11 */ /* 0x040fe200078208ff */
[----:B------:R-:W-:Y:S01]  /*17ae0*/  MUFU.EX2 R197, R36 ;  /* 0x0000002400c57308 */ /* 0x000fe20000000800 */
[----:B------:R-:W-:Y:S01]  /*17af0*/  MOV R226, c[0x0][0x1e0] ;  /* 0x0000780000e27a02 */ /* 0x000fe20000000f00 */
[----:B-1----:R-:W-:Y:S01]  /*17b00*/  FMUL.FTZ R13, R3, R161 ;  /* 0x000000a1030d7220 */ /* 0x002fe20000410000 */
[----:B------:R-:W-:Y:S01]  /*17b10*/  @P0 LEA.HI.X R19, R6, c[0x0][0x1cc], R7, 0x1, P1 ;  /* 0x0000730006130a11 */ /* 0x000fe200008f0c07 */
[----:B------:R-:W-:Y:S01]  /*17b20*/  FFMA.FTZ R6, R9, c[0x0][0x2d0], -R186 ;  /* 0x0000b40009067a23 */ /* 0x000fe200000108ba */
[----:B------:R-:W-:Y:S01]  /*17b30*/  @P0 IADD3.X R17, R2, R248, RZ, P2, !PT ;  /* 0x000000f802110210 */ /* 0x000fe200017fe4ff */
[----:B------:R-:W-:Y:S01]  /*17b40*/  FMUL.FTZ R121, R3, R121 ;  /* 0x0000007903797220 */ /* 0x000fe20000410000 */
[----:B------:R-:W-:Y:S01]  /*17b50*/  @P0 LEA R16, P2, R5, c[0x0][0x1c8], 0x1 ;  /* 0x0000720005100a11 */ /* 0x000fe200078408ff */
[----:B------:R-:W-:Y:S01]  /*17b60*/  FMUL.FTZ R124, R3, R124 ;  /* 0x0000007c037c7220 */ /* 0x000fe20000410000 */
[----:B------:R-:W-:Y:S01]  /*17b70*/  SHF.L.U64.HI R226, R226, R227, c[0x0][0x1e4] ;  /* 0x00007900e2e27619 */ /* 0x000fe200000102e3 */
[----:B------:R1:W4:Y:S01]  /*17b80*/  MUFU.EX2 R235, R6 ;  /* 0x0000000600eb7308 */ /* 0x0003220000000800 */
[----:B------:R-:W-:Y:S01]  /*17b90*/  @P0 LEA.HI.X R17, R5, c[0x0][0x1cc], R17, 0x1, P2 ;  /* 0x0000730005110a11 */ /* 0x000fe200010f0c11 */
[----:B------:R-:W-:Y:S01]  /*17ba0*/  FMUL.FTZ R125, R3, R125 ;  /* 0x0000007d037d7220 */ /* 0x000fe20000410000 */
[----:B------:R-:W-:Y:S01]  /*17bb0*/  @P0 IADD3 R146, P2, R4, R228, RZ ;  /* 0x000000e404920210 */ /* 0x000fe20007f5e0ff */
[----:B--2---:R-:W-:Y:S01]  /*17bc0*/  FMUL.FTZ R106, R0, R106 ;  /* 0x0000006a006a7220 */ /* 0x004fe20000410000 */
[----:B------:R-:W-:Y:S01]  /*17bd0*/  @P0 IADD3 R7, P1, R4, R246, RZ ;  /* 0x000000f604070210 */ /* 0x000fe20007f3e0ff */
[----:B------:R2:W-:Y:S01]  /*17be0*/  @P0 LDGSTS.E.BYPASS.LTC128B.128 [R225+0x4100], [R16.64], !P6 ;  /* 0x0410000010e10fae */ /* 0x0005e2000f101d46 */
[----:B------:R-:W-:Y:S01]  /*17bf0*/  @P0 IADD3.X R2, R226, R2, RZ, P3, !PT ;  /* 0x00000002e2020210 */ /* 0x000fe20001ffe4ff */
[----:B------:R-:W-:Y:S01]  /*17c00*/  FMUL.FTZ R107, R0, R107 ;  /* 0x0000006b006b7220 */ /* 0x000fe20000410000 */
[----:B------:R-:W-:Y:S01]  /*17c10*/  @P0 IADD3 R5, P3, R4, R245, RZ ;  /* 0x000000f504050210 */ /* 0x000fe20007f7e0ff */
[----:B------:R-:W-:Y:S01]  /*17c20*/  FMUL.FTZ R110, R0, R110 ;  /* 0x0000006e006e7220 */ /* 0x000fe20000410000 */
[----:B------:R-:W-:Y:S01]  /*17c30*/  @P0 IADD3.X R9, R2, R207, RZ, P2, !PT ;  /* 0x000000cf02090210 */ /* 0x000fe200017fe4ff */
[----:B------:R-:W-:Y:S01]  /*17c40*/  FMUL.FTZ R111, R0, R111 ;  /* 0x0000006f006f7220 */ /* 0x000fe20000410000 */
[C---:B------:R-:W-:Y:S01]  /*17c50*/  @P0 IADD3.X R147, R2.reuse, R248, RZ, P1, !PT ;  /* 0x000000f802930210 */ /* 0x040fe20000ffe4ff */
[----:B------:R-:W-:Y:S01]  /*17c60*/  MUFU.EX2 R226, R32 ;  /* 0x0000002000e27308 */ /* 0x000fe20000000800 */
[----:B------:R-:W-:Y:S01]  /*17c70*/  @P0 IADD3.X R2, R2, R247, RZ, P3, !PT ;  /* 0x000000f702020210 */ /* 0x000fe20001ffe4ff */
[C---:B------:R-:W-:Y:S01]  /*17c80*/  FMUL.FTZ R122, R0.reuse, R122 ;  /* 0x0000007a007a7220 */ /* 0x040fe20000410000 */
[----:B------:R-:W-:Y:S01]  /*17c90*/  ISETP.NE.AND P3, PT, R205, RZ, PT ;  /* 0x000000ffcd00720c */ /* 0x000fe20003f65270 */
[----:B------:R-:W-:Y:S01]  /*17ca0*/  FMUL.FTZ R123, R0, R123 ;  /* 0x0000007b007b7220 */ /* 0x000fe20000410000 */
[----:B------:R-:W-:Y:S01]  /*17cb0*/  @P0 LEA R8, P4, R146, c[0x0][0x1c8], 0x1 ;  /* 0x0000720092080a11 */ /* 0x000fe200078808ff */
[C---:B------:R-:W-:Y:S01]  /*17cc0*/  FMUL.FTZ R126, R0.reuse, R126 ;  /* 0x0000007e007e7220 */ /* 0x040fe20000410000 */
[----:B------:R-:W-:Y:S01]  /*17cd0*/  @P0 LEA R4, P1, R5, c[0x0][0x1c8], 0x1 ;  /* 0x0000720005040a11 */ /* 0x000fe200078208ff */
[----:B------:R-:W-:Y:S01]  /*17ce0*/  FMUL.FTZ R127, R0, R127 ;  /* 0x0000007f007f7220 */ /* 0x000fe20000410000 */
[----:B------:R-:W-:Y:S01]  /*17cf0*/  @P0 LEA.HI.X R9, R146, c[0x0][0x1cc], R9, 0x1, P4 ;  /* 0x0000730092090a11 */ /* 0x000fe200020f0c09 */
[----:B------:R-:W-:Y:S01]  /*17d00*/  MUFU.EX2 R196, R37 ;  /* 0x0000002500c47308 */ /* 0x000fe20000000800 */
[----:B-1----:R-:W-:Y:S01]  /*17d10*/  @P0 LEA R6, P2, R7, c[0x0][0x1c8], 0x1 ;  /* 0x0000720007060a11 */ /* 0x002fe200078408ff */
[----:B------:R-:W-:Y:S01]  /*17d20*/  FMUL.FTZ R132, R3, R132 ;  /* 0x0000008403847220 */ /* 0x000fe20000410000 */
[----:B------:R-:W-:Y:S01]  /*17d30*/  @P0 LEA.HI.X R5, R5, c[0x0][0x1cc], R2, 0x1, P1 ;  /* 0x0000730005050a11 */ /* 0x000fe200008f0c02 */
[----:B------:R-:W-:Y:S01]  /*17d40*/  FMUL.FTZ R2, R142, c[0x0][0x2d0] ;  /* 0x0000b4008e027a20 */ /* 0x000fe20000410000 */
[----:B------:R-:W-:Y:S01]  /*17d50*/  @P0 LEA.HI.X R7, R7, c[0x0][0x1cc], R147, 0x1, P2 ;  /* 0x0000730007070a11 */ /* 0x000fe200010f0c93 */
[----:B------:R1:W-:Y:S01]  /*17d60*/  @P0 LDGSTS.E.BYPASS.LTC128B.128 [R225+0x5100], [R18.64], !P3 ;  /* 0x0510000012e10fae */ /* 0x0003e2000d901d46 */
[----:B---3--:R-:W-:Y:S01]  /*17d70*/  F2FP.BF16.PACK_AB R148, R242, R239 ;  /* 0x000000eff294723e */ /* 0x008fe200000010ff */
[--C-:B------:R-:W-:Y:S01]  /*17d80*/  FFMA.FTZ R10, R10, c[0x0][0x2d0], -R2.reuse ;  /* 0x0000b4000a0a7a23 */ /* 0x100fe20000010802 */
[----:B------:R-:W-:Y:S01]  /*17d90*/  F2FP.BF16.PACK_AB R149, R240, R237 ;  /* 0x000000edf095723e */ /* 0x000fe200000010ff */
[--C-:B------:R-:W-:Y:S01]  /*17da0*/  FFMA.FTZ R11, R11, c[0x0][0x2d0], -R2.reuse ;  /* 0x0000b4000b0b7a23 */ /* 0x100fe20000010802 */
[----:B------:R-:W-:Y:S01]  /*17db0*/  MUFU.EX2 R193, R38 ;  /* 0x0000002600c17308 */ /* 0x000fe20000000800 */
[--C-:B------:R-:W-:Y:S02]  /*17dc0*/  FFMA.FTZ R14, R14, c[0x0][0x2d0], -R2.reuse ;  /* 0x0000b4000e0e7a23 */ /* 0x100fe40000010802 */
[----:B------:R3:W-:Y:S01]  /*17dd0*/  @P0 LDGSTS.E.BYPASS.LTC128B.128 [R225+0x3900], [R8.64], !P5 ;  /* 0x0390000008e10fae */ /* 0x0007e2000e901d46 */
[--C-:B------:R-:W-:Y:S02]  /*17de0*/  FFMA.FTZ R15, R15, c[0x0][0x2d0], -R2.reuse ;  /* 0x0000b4000f0f7a23 */ /* 0x100fe40000010802 */
[C---:B--2---:R-:W-:Y:S02]  /*17df0*/  FMUL.FTZ R16, R141.reuse, R164 ;  /* 0x000000a48d107220 */ /* 0x044fe40000410000 */
[----:B------:R-:W-:Y:S02]  /*17e00*/  FMUL.FTZ R17, R141, R165 ;  /* 0x000000a58d117220 */ /* 0x000fe40000410000 */
[----:B------:R2:W-:Y:S01]  /*17e10*/  MUFU.EX2 R188, R10 ;  /* 0x0000000a00bc7308 */ /* 0x0005e20000000800 */
[----:B------:R4:W-:Y:S01]  /*17e20*/  @P0 LDGSTS.E.BYPASS.LTC128B.128 [R225+0x4900], [R6.64], !P6 ;  /* 0x0490000006e10fae */ /* 0x0009e2000f101d46 */
[--C-:B------:R-:W-:Y:S02]  /*17e30*/  FFMA.FTZ R42, R42, c[0x0][0x2d0], -R2.reuse ;  /* 0x0000b4002a2a7a23 */ /* 0x100fe40000010802 */
[--C-:B------:R-:W-:Y:S02]  /*17e40*/  FFMA.FTZ R43, R43, c[0x0][0x2d0], -R2.reuse ;  /* 0x0000b4002b2b7a23 */ /* 0x100fe40000010802 */
[--C-:B------:R-:W-:Y:S02]  /*17e50*/  FFMA.FTZ R46, R46, c[0x0][0x2d0], -R2.reuse ;  /* 0x0000b4002e2e7a23 */ /* 0x100fe40000010802 */
[----:B------:R-:W-:Y:S01]  /*17e60*/  FFMA.FTZ R47, R47, c[0x0][0x2d0], -R2 ;  /* 0x0000b4002f2f7a23 */ /* 0x000fe20000010802 */
[----:B------:R4:W-:Y:S01]  /*17e70*/  @P0 LDGSTS.E.BYPASS.LTC128B.128 [R225+0x5900], [R4.64], !P3 ;  /* 0x0590000004e10fae */ /* 0x0009e2000d901d46 */
[----:B------:R4:W4:Y:S01]  /*17e80*/  MUFU.EX2 R187, R11 ;  /* 0x0000000b00bb7308 */ /* 0x0009220000000800 */
[C---:B------:R-:W-:Y:S02]  /*17e90*/  FMUL.FTZ R133, R3.reuse, R133 ;  /* 0x0000008503857220 */ /* 0x040fe40000410000 */
[C---:B-1----:R-:W-:Y:S02]  /*17ea0*/  FMUL.FTZ R18, R140.reuse, R166 ;  /* 0x000000a68c127220 */ /* 0x042fe40000410000 */
[----:B------:R-:W-:Y:S02]  /*17eb0*/  FMUL.FTZ R19, R140, R167 ;  /* 0x000000a78c137220 */ /* 0x000fe40000410000 */
[----:B------:R-:W1:Y:S01]  /*17ec0*/  LDSM.16.MT88.4 R176, [R209+0x100] ;  /* 0x00010000d1b0783b */ /* 0x000e620000004200 */
[C---:B------:R-:W-:Y:S02]  /*17ed0*/  FMUL.FTZ R134, R0.reuse, R134 ;  /* 0x0000008600867220 */ /* 0x040fe40000410000 */
[----:B------:R4:W-:Y:S01]  /*17ee0*/  MUFU.EX2 R189, R14 ;  /* 0x0000000e00bd7308 */ /* 0x0009e20000000800 */
[C---:B---3--:R-:W-:Y:S02]  /*17ef0*/  FMUL.FTZ R8, R3.reuse, R156 ;  /* 0x0000009c03087220 */ /* 0x048fe40000410000 */
[----:B------:R-:W-:Y:S02]  /*17f00*/  FMUL.FTZ R9, R3, R157 ;  /* 0x0000009d03097220 */ /* 0x000fe40000410000 */
[----:B------:R-:W3:Y:S01]  /*17f10*/  LDSM.16.MT88.4 R180, [R210+0x100] ;  /* 0x00010000d2b4783b */ /* 0x000ee20000004200 */
[----:B--2---:R-:W-:Y:S02]  /*17f20*/  FMUL.FTZ R10, R0, R158 ;  /* 0x0000009e000a7220 */ /* 0x004fe40000410000 */
[C---:B----4-:R-:W-:Y:S01]  /*17f30*/  FMUL.FTZ R6, R140.reuse, R154 ;  /* 0x0000009a8c067220 */ /* 0x050fe20000410000 */
[----:B------:R-:W-:Y:S01]  /*17f40*/  F2FP.BF16.PACK_AB R154, R229, R234 ;  /* 0x000000eae59a723e */ /* 0x000fe200000010ff */
[----:B------:R-:W2:Y:S01]  /*17f50*/  MUFU.EX2 R190, R15 ;  /* 0x0000000f00be7308 */ /* 0x000ea20000000800 */
[----:B------:R-:W-:Y:S02]  /*17f60*/  FMUL.FTZ R7, R140, R155 ;  /* 0x0000009b8c077220 */ /* 0x000fe40000410000 */
[----:B------:R-:W-:Y:S01]  /*17f70*/  LDSM.16.MT88.4 R164, [R210+0x500] ;  /* 0x00050000d2a4783b */ /* 0x000fe20000004200 */
[C---:B------:R-:W-:Y:S02]  /*17f80*/  FMUL.FTZ R11, R0.reuse, R159 ;  /* 0x0000009f000b7220 */ /* 0x040fe40000410000 */
[----:B------:R-:W-:Y:S01]  /*17f90*/  FMUL.FTZ R4, R141, R152 ;  /* 0x000000988d047220 */ /* 0x000fe20000410000 */
[----:B------:R-:W-:Y:S01]  /*17fa0*/  F2FP.BF16.PACK_AB R152, R235, R236 ;  /* 0x000000eceb98723e */ /* 0x000fe200000010ff */
[----:B------:R-:W-:Y:S01]  /*17fb0*/  FMUL.FTZ R5, R141, R153 ;  /* 0x000000998d057220 */ /* 0x000fe20000410000 */
[----:B------:R-:W-:Y:S01]  /*17fc0*/  F2FP.BF16.PACK_AB R153, R187, R188 ;  /* 0x000000bcbb99723e */ /* 0x000fe200000010ff */
[----:B------:R4:W-:Y:S01]  /*17fd0*/  MUFU.EX2 R191, R39 ;  /* 0x0000002700bf7308 */ /* 0x0009e20000000800 */
[----:B------:R-:W3:Y:S01]  /*17fe0*/  LDSM.16.MT88.4 R156, [R209+0x1100] ;  /* 0x00110000d19c783b */ /* 0x000ee20000004200 */
[C---:B------:R-:W-:Y:S02]  /*17ff0*/  FMUL.FTZ R135, R0.reuse, R135 ;  /* 0x0000008700877220 */ /* 0x040fe40000410000 */
[C---:B------:R-:W-:Y:S02]  /*18000*/  FMUL.FTZ R14, R0.reuse, R162 ;  /* 0x000000a2000e7220 */ /* 0x040fe40000410000 */
[--C-:B------:R-:W-:Y:S02]  /*18010*/  FFMA.FTZ R146, R35, c[0x0][0x2d0], -R185.reuse ;  /* 0x0000b40023927a23 */ /* 0x100fe400000108b9 */
[----:B------:R-:W-:Y:S01]  /*18020*/  FMUL.FTZ R35, R0, R175 ;  /* 0x000000af00237220 */ /* 0x000fe20000410000 */
[----:B------:R-:W0:Y:S01]  /*18030*/  LDGDEPBAR ;  /* 0x00000000000079af */ /* 0x000e220000000000 */
[----:B------:R-:W-:Y:S01]  /*18040*/  MUFU.EX2 R195, R48 ;  /* 0x0000003000c37308 */ /* 0x000fe20000000800 */
[C---:B------:R-:W-:Y:S02]  /*18050*/  FMUL.FTZ R72, R3.reuse, R72 ;  /* 0x0000004803487220 */ /* 0x040fe40000410000 */
[C---:B------:R-:W-:Y:S01]  /*18060*/  FMUL.FTZ R73, R3.reuse, R73 ;  /* 0x0000004903497220 */ /* 0x040fe20000410000 */
[----:B--2---:R-:W-:Y:S01]  /*18070*/  F2FP.BF16.PACK_AB R155, R190, R189 ;  /* 0x000000bdbe9b723e */ /* 0x004fe200000010ff */
[C---:B------:R-:W-:Y:S01]  /*18080*/  FMUL.FTZ R15, R0.reuse, R163 ;  /* 0x000000a3000f7220 */ /* 0x040fe20000410000 */
[-C--:B-1----:R-:W-:Y:S01]  /*18090*/  HMMA.16816.F32.BF16 R4, R148, R176.reuse, R4 ;  /* 0x000000b09404723c */ /* 0x082fe20000041804 */
[----:B------:R-:W1:Y:S03]  /*180a0*/  LDSM.16.MT88.4 R160, [R210+0x1100] ;  /* 0x00110000d2a0783b */ /* 0x000e660000004200 */
[----:B------:R-:W-:Y:S01]  /*180b0*/  MUFU.EX2 R194, R49 ;  /* 0x0000003100c27308 */ /* 0x000fe20000000800 */
[C---:B------:R-:W-:Y:S02]  /*180c0*/  FMUL.FTZ R74, R0.reuse, R74 ;  /* 0x0000004a004a7220 */ /* 0x040fe40000410000 */
[C---:B------:R-:W-:Y:S01]  /*180d0*/  FMUL.FTZ R75, R0.reuse, R75 ;  /* 0x0000004b004b7220 */ /* 0x040fe20000410000 */
[C---:B------:R-:W-:Y:S01]  /*180e0*/  HMMA.16816.F32.BF16 R8, R152.reuse, R176, R8 ;  /* 0x000000b09808723c */ /* 0x040fe20000041808 */
[----:B----4-:R-:W-:Y:S03]  /*180f0*/  LDSM.16.MT88.4 R36, [R210+0x2500] ;  /* 0x00250000d224783b */ /* 0x010fe60000004200 */
[C---:B------:R-:W-:Y:S02]  /*18100*/  FMUL.FTZ R76, R3.reuse, R76 ;  /* 0x0000004c034c7220 */ /* 0x040fe40000410000 */
[----:B------:R-:W-:Y:S01]  /*18110*/  MUFU.EX2 R192, R51 ;  /* 0x0000003300c07308 */ /* 0x000fe20000000800 */
[----:B------:R-:W-:Y:S01]  /*18120*/  FMUL.FTZ R77, R3, R77 ;  /* 0x0000004d034d7220 */ /* 0x000fe20000410000 */
[-C--:B------:R-:W-:Y:S04]  /*18130*/  HMMA.16816.F32.BF16 R12, R152, R178.reuse, R12 ;  /* 0x000000b2980c723c */ /* 0x080fe8000004180c */
[C---:B------:R-:W-:Y:S02]  /*18140*/  FMUL.FTZ R78, R0.reuse, R78 ;  /* 0x0000004e004e7220 */ /* 0x040fe40000410000 */
[----:B------:R-:W-:Y:S02]  /*18150*/  FMUL.FTZ R79, R0, R79 ;  /* 0x0000004f004f7220 */ /* 0x000fe40000410000 */
[----:B------:R-:W-:Y:S01]  /*18160*/  MUFU.EX2 R147, R46 ;  /* 0x0000002e00937308 */ /* 0x000fe20000000800 */
[C---:B------:R-:W-:Y:S04]  /*18170*/  HMMA.16816.F32.BF16 R16, R148.reuse, R178, R16 ;  /* 0x000000b29410723c */ /* 0x040fe80000041810 */
[----:B------:R-:W-:Y:S02]  /*18180*/  FMUL.FTZ R85, R141, R85 ;  /* 0x000000558d557220 */ /* 0x000fe40000410000 */
[C---:B------:R-:W-:Y:S02]  /*18190*/  FMUL.FTZ R86, R140.reuse, R86 ;  /* 0x000000568c567220 */ /* 0x040fe40000410000 */
[-C--:B---3--:R-:W-:Y:S01]  /*181a0*/  HMMA.16816.F32.BF16 R100, R148, R180.reuse, R100 ;  /* 0x000000b49464723c */ /* 0x088fe20000041864 */
[----:B------:R-:W-:Y:S03]  /*181b0*/  MUFU.EX2 R202, R146 ;  /* 0x0000009200ca7308 */ /* 0x000fe60000000800 */
[----:B------:R-:W-:Y:S02]  /*181c0*/  FMUL.FTZ R87, R140, R87 ;  /* 0x000000578c577220 */ /* 0x000fe40000410000 */
[C---:B------:R-:W-:Y:S02]  /*181d0*/  FMUL.FTZ R88, R3.reuse, R88 ;  /* 0x0000005803587220 */ /* 0x040fe40000410000 */
[C---:B------:R-:W-:Y:S03]  /*181e0*/  HMMA.16816.F32.BF16 R104, R152.reuse, R180, R104 ;  /* 0x000000b49868723c */ /* 0x040fe60000041868 */
[----:B------:R-:W-:Y:S01]  /*181f0*/  MUFU.EX2 R181, R40 ;  /* 0x0000002800b57308 */ /* 0x000fe20000000800 */
[C---:B------:R-:W-:Y:S02]  /*18200*/  FMUL.FTZ R89, R3.reuse, R89 ;  /* 0x0000005903597220 */ /* 0x040fe40000410000 */
        /* <DEDUP_REMOVED lines=9> */
[-C--:B------:R-:W-:Y:S04]  /*182a0*/  HMMA.16816.F32.BF16 R116, R148, R156.reuse, R116 ;  /* 0x0000009c9474723c */ /* 0x080fe80000041874 */
        /* <DEDUP_REMOVED lines=10> */
[----:B--2---:R-:W-:Y:S01]  /*18350*/  LDSM.16.MT88.4 R48, [R209+0x900] ;  /* 0x00090000d130783b */ /* 0x004fe20000004200 */
[C---:B------:R-:W-:Y:S04]  /*18360*/  HMMA.16816.F32.BF16 R128, R148.reuse, R158, R128 ;  /* 0x0000009e9480723c */ /* 0x040fe80000041880 */
[C---:B------:R-:W-:Y:S01]  /*18370*/  FMUL.FTZ R94, R0.reuse, R94 ;  /* 0x0000005e005e7220 */ /* 0x040fe20000410000 */
[----:B------:R2:W-:Y:S01]  /*18380*/  MUFU.EX2 R206, R22 ;  /* 0x0000001600ce7308 */ /* 0x0005e20000000800 */
[----:B------:R-:W-:Y:S01]  /*18390*/  FMUL.FTZ R95, R0, R95 ;  /* 0x0000005f005f7220 */ /* 0x000fe20000410000 */
[----:B------:R-:W1:Y:S01]  /*183a0*/  LDSM.16.MT88.4 R156, [R209+0x2100] ;  /* 0x00210000d19c783b */ /* 0x000e620000004200 */
[C---:B------:R-:W-:Y:S04]  /*183b0*/  FMUL.FTZ R96, R141.reuse, R96 ;  /* 0x000000608d607220 */ /* 0x040fe80000410000 */
[C---:B---3--:R-:W-:Y:S02]  /*183c0*/  FMUL.FTZ R20, R141.reuse, R168 ;  /* 0x000000a88d147220 */ /* 0x048fe40000410000 */
[C---:B------:R-:W-:Y:S01]  /*183d0*/  FMUL.FTZ R97, R141.reuse, R97 ;  /* 0x000000618d617220 */ /* 0x040fe20000410000 */
[----:B------:R3:W-:Y:S01]  /*183e0*/  MUFU.EX2 R207, R33 ;  /* 0x0000002100cf7308 */ /* 0x0007e20000000800 */
[C---:B------:R-:W-:Y:S02]  /*183f0*/  FMUL.FTZ R98, R140.reuse, R98 ;  /* 0x000000628c627220 */ /* 0x040fe40000410000 */
[----:B------:R-:W-:Y:S02]  /*18400*/  FMUL.FTZ R99, R140, R99 ;  /* 0x000000638c637220 */ /* 0x000fe40000410000 */
[----:B----4-:R-:W-:Y:S02]  /*18410*/  FMUL.FTZ R21, R141, R169 ;  /* 0x000000a98d157220 */ /* 0x010fe40000410000 */
[--C-:B------:R-:W-:Y:S02]  /*18420*/  FFMA.FTZ R24, R24, c[0x0][0x2d0], -R186.reuse ;  /* 0x0000b40018187a23 */ /* 0x100fe400000108ba */
[----:B------:R-:W-:Y:S01]  /*18430*/  FFMA.FTZ R25, R25, c[0x0][0x2d0], -R186 ;  /* 0x0000b40019197a23 */ /* 0x000fe200000108ba */
[----:B------:R4:W4:Y:S01]  /*18440*/  MUFU.EX2 R205, R32 ;  /* 0x0000002000cd7308 */ /* 0x0009220000000800 */
[--C-:B------:R-:W-:Y:S02]  /*18450*/  FFMA.FTZ R26, R26, c[0x0][0x2d0], -R2.reuse ;  /* 0x0000b4001a1a7a23 */ /* 0x100fe40000010802 */
[----:B------:R-:W-:Y:S02]  /*18460*/  FFMA.FTZ R27, R27, c[0x0][0x2d0], -R2 ;  /* 0x0000b4001b1b7a23 */ /* 0x000fe40000010802 */
[----:B--2---:R-:W-:Y:S02]  /*18470*/  FMUL.FTZ R22, R140, R170 ;  /* 0x000000aa8c167220 */ /* 0x004fe40000410000 */
[--C-:B------:R-:W-:Y:S02]  /*18480*/  FFMA.FTZ R28, R28, c[0x0][0x2d0], -R186.reuse ;  /* 0x0000b4001c1c7a23 */ /* 0x100fe400000108ba */
[----:B------:R-:W-:Y:S01]  /*18490*/  FFMA.FTZ R29, R29, c[0x0][0x2d0], -R186 ;  /* 0x0000b4001d1d7a23 */ /* 0x000fe200000108ba */
[----:B------:R2:W2:Y:S01]  /*184a0*/  MUFU.EX2 R203, R34 ;  /* 0x0000002200cb7308 */ /* 0x0004a20000000800 */
[--C-:B------:R-:W-:Y:S01]  /*184b0*/  FFMA.FTZ R30, R30, c[0x0][0x2d0], -R2.reuse ;  /* 0x0000b4001e1e7a23 */ /* 0x100fe20000010802 */
[-C--:B-1----:R-:W-:Y:S03]  /*184c0*/  HMMA.16816.F32.BF16 R20, R148, R160.reuse, R20 ;  /* 0x000000a09414723c */ /* 0x082fe60000041814 */
[----:B---3--:R-:W-:Y:S02]  /*184d0*/  FMUL.FTZ R33, R3, R173 ;  /* 0x000000ad03217220 */ /* 0x008fe40000410000 */
[----:B------:R-:W-:Y:S02]  /*184e0*/  FFMA.FTZ R31, R31, c[0x0][0x2d0], -R2 ;  /* 0x0000b4001f1f7a23 */ /* 0x000fe40000010802 */
[--C-:B------:R-:W-:Y:S01]  /*184f0*/  FFMA.FTZ R65, R65, c[0x0][0x2d0], -R184.reuse ;  /* 0x0000b40041417a23 */ /* 0x100fe200000108b8 */
[C---:B------:R-:W-:Y:S01]  /*18500*/  HMMA.16816.F32.BF16 R132, R152.reuse, R160, R132 ;  /* 0x000000a09884723c */ /* 0x040fe20000041884 */
[----:B------:R1:W-:Y:S03]  /*18510*/  MUFU.EX2 R201, R24 ;  /* 0x0000001800c97308 */ /* 0x0003e60000000800 */
[----:B----4-:R-:W-:Y:S02]  /*18520*/  FMUL.FTZ R32, R3, R172 ;  /* 0x000000ac03207220 */ /* 0x010fe40000410000 */
[--C-:B------:R-:W-:Y:S02]  /*18530*/  FFMA.FTZ R67, R67, c[0x0][0x2d0], -R185.reuse ;  /* 0x0000b40043437a23 */ /* 0x100fe400000108b9 */
[----:B------:R-:W-:Y:S03]  /*18540*/  FFMA.FTZ R52, R52, c[0x0][0x2d0], -R184 ;  /* 0x0000b40034347a23 */ /* 0x000fe600000108b8 */
[----:B------:R3:W4:Y:S01]  /*18550*/  MUFU.EX2 R200, R25 ;  /* 0x0000001900c87308 */ /* 0x0007220000000800 */
[----:B------:R-:W-:Y:S02]  /*18560*/  FFMA.FTZ R61, R61, c[0x0][0x2d0], -R186 ;  /* 0x0000b4003d3d7a23 */ /* 0x000fe400000108ba */
[----:B--2---:R-:W-:Y:S02]  /*18570*/  FMUL.FTZ R34, R0, R174 ;  /* 0x000000ae00227220 */ /* 0x004fe40000410000 */
[--C-:B------:R-:W-:Y:S02]  /*18580*/  FFMA.FTZ R53, R53, c[0x0][0x2d0], -R184.reuse ;  /* 0x0000b40035357a23 */ /* 0x100fe400000108b8 */
[----:B------:R-:W-:Y:S02]  /*18590*/  FFMA.FTZ R64, R64, c[0x0][0x2d0], -R184 ;  /* 0x0000b40040407a23 */ /* 0x000fe400000108b8 */
[--C-:B------:R-:W-:Y:S01]  /*185a0*/  FFMA.FTZ R54, R54, c[0x0][0x2d0], -R185.reuse ;  /* 0x0000b40036367a23 */ /* 0x100fe200000108b9 */
[-C--:B------:R-:W-:Y:S01]  /*185b0*/  HMMA.16816.F32.BF16 R32, R152, R162.reuse, R32 ;  /* 0x000000a29820723c */ /* 0x080fe20000041820 */
[----:B------:R-:W-:Y:S02]  /*185c0*/  MUFU.EX2 R182, R41 ;  /* 0x0000002900b67308 */ /* 0x000fe40000000800 */
[--C-:B------:R-:W-:Y:S01]  /*185d0*/  FFMA.FTZ R55, R55, c[0x0][0x2d0], -R185.reuse ;  /* 0x0000b40037377a23 */ /* 0x100fe200000108b9 */
[----:B-1----:R-:W-:Y:S01]  /*185e0*/  F2FP.BF16.PACK_AB R24, R227, R228 ;  /* 0x000000e4e318723e */ /* 0x002fe200000010ff */
[----:B------:R-:W-:Y:S02]  /*185f0*/  FFMA.FTZ R66, R66, c[0x0][0x2d0], -R185 ;  /* 0x0000b40042427a23 */ /* 0x000fe400000108b9 */
[--C-:B------:R-:W-:Y:S01]  /*18600*/  FFMA.FTZ R57, R57, c[0x0][0x2d0], -R186.reuse ;  /* 0x0000b40039397a23 */ /* 0x100fe200000108ba */
[C---:B------:R-:W-:Y:S01]  /*18610*/  HMMA.16816.F32.BF16 R136, R148.reuse, R162, R136 ;  /* 0x000000a29488723c */ /* 0x040fe20000041888 */
[----:B------:R-:W1:Y:S02]  /*18620*/  LDSM.16.MT88.4 R160, [R210+0x2100] ;  /* 0x00210000d2a0783b */ /* 0x000e640000004200 */
[----:B------:R-:W-:Y:S01]  /*18630*/  MUFU.EX2 R146, R47 ;  /* 0x0000002f00927308 */ /* 0x000fe20000000800 */
[----:B------:R-:W-:Y:S01]  /*18640*/  FFMA.FTZ R60, R60, c[0x0][0x2d0], -R186 ;  /* 0x0000b4003c3c7a23 */ /* 0x000fe200000108ba */
[----:B---3--:R-:W-:Y:S01]  /*18650*/  F2FP.BF16.PACK_AB R25, R205, R206 ;  /* 0x000000cecd19723e */ /* 0x008fe200000010ff */
[--C-:B------:R-:W-:Y:S02]  /*18660*/  FFMA.FTZ R58, R58, c[0x0][0x2d0], -R2.reuse ;  /* 0x0000b4003a3a7a23 */ /* 0x100fe40000010802 */
[-C--:B------:R-:W-:Y:S04]  /*18670*/  HMMA.16816.F32.BF16 R68, R148, R156.reuse, R68 ;  /* 0x0000009c9444723c */ /* 0x080fe80000041844 */
[--C-:B------:R-:W-:Y:S01]  /*18680*/  FFMA.FTZ R59, R59, c[0x0][0x2d0], -R2.reuse ;  /* 0x0000b4003b3b7a23 */ /* 0x100fe20000010802 */
[----:B------:R-:W-:Y:S01]  /*18690*/  MUFU.EX2 R65, R65 ;  /* 0x0000004100417308 */ /* 0x000fe20000000800 */
[--C-:B------:R-:W-:Y:S02]  /*186a0*/  FFMA.FTZ R62, R62, c[0x0][0x2d0], -R2.reuse ;  /* 0x0000b4003e3e7a23 */ /* 0x100fe40000010802 */
[C---:B------:R-:W-:Y:S04]  /*186b0*/  HMMA.16816.F32.BF16 R72, R152.reuse, R156, R72 ;  /* 0x0000009c9848723c */ /* 0x040fe80000041848 */
[----:B------:R-:W-:Y:S02]  /*186c0*/  FFMA.FTZ R2, R63, c[0x0][0x2d0], -R2 ;  /* 0x0000b4003f027a23 */ /* 0x000fe40000010802 */
[----:B------:R-:W-:Y:S01]  /*186d0*/  FFMA.FTZ R56, R56, c[0x0][0x2d0], -R186 ;  /* 0x0000b40038387a23 */ /* 0x000fe200000108ba */
[----:B------:R-:W-:Y:S01]  /*186e0*/  MUFU.EX2 R67, R67 ;  /* 0x0000004300437308 */ /* 0x000fe20000000800 */
[-C--:B------:R-:W-:Y:S04]  /*186f0*/  HMMA.16816.F32.BF16 R76, R152, R158.reuse, R76 ;  /* 0x0000009e984c723c */ /* 0x080fe8000004184c */
[----:B------:R-:W-:Y:S02]  /*18700*/  FFMA.FTZ R3, R3, R250, R236 ;  /* 0x000000fa03037223 */ /* 0x000fe400000100ec */
[----:B------:R-:W-:Y:S02]  /*18710*/  FFMA.FTZ R0, R0, R249, R188 ;  /* 0x000000f900007223 */ /* 0x000fe400000100bc */
[C---:B------:R-:W-:Y:S01]  /*18720*/  HMMA.16816.F32.BF16 R80, R148.reuse, R158, R80 ;  /* 0x0000009e9450723c */ /* 0x040fe20000041850 */
[----:B------:R-:W2:Y:S01]  /*18730*/  LDSM.16.MT88.4 R156, [R209+0x500] ;  /* 0x00050000d19c783b */ /* 0x000ea20000004200 */
[----:B------:R-:W-:Y:S02]  /*18740*/  MUFU.EX2 R61, R61 ;  /* 0x0000003d003d7308 */ /* 0x000fe40000000800 */
[----:B------:R-:W-:Y:S02]  /*18750*/  FADD.FTZ R3, R235, R3 ;  /* 0x00000003eb037221 */ /* 0x000fe40000010000 */
[----:B------:R-:W-:Y:S02]  /*18760*/  FADD.FTZ R0, R187, R0 ;  /* 0x00000000bb007221 */ /* 0x000fe40000010000 */
[----:B------:R-:W-:Y:S01]  /*18770*/  FADD.FTZ R3, R234, R3 ;  /* 0x00000003ea037221 */ /* 0x000fe20000010000 */
[-C--:B-1----:R-:W-:Y:S03]  /*18780*/  HMMA.16816.F32.BF16 R84, R148, R160.reuse, R84 ;  /* 0x000000a09454723c */ /* 0x082fe60000041854 */
[----:B------:R1:W-:Y:S01]  /*18790*/  MUFU.EX2 R179, R26 ;  /* 0x0000001a00b37308 */ /* 0x0003e20000000800 */
[----:B------:R-:W-:Y:S02]  /*187a0*/  FFMA.FTZ R141, R141, R252, R239 ;  /* 0x000000fc8d8d7223 */ /* 0x000fe400000100ef */
[----:B------:R-:W-:Y:S02]  /*187b0*/  FFMA.FTZ R140, R140, R251, R237 ;  /* 0x000000fb8c8c7223 */ /* 0x000fe400000100ed */
[C---:B------:R-:W-:Y:S05]  /*187c0*/  HMMA.16816.F32.BF16 R88, R152.reuse, R160, R88 ;  /* 0x000000a09858723c */ /* 0x040fea0000041858 */
[----:B------:R3:W2:Y:S03]  /*187d0*/  MUFU.EX2 R178, R27 ;  /* 0x0000001b00b27308 */ /* 0x0006a60000000800 */
[-C--:B------:R-:W-:Y:S01]  /*187e0*/  HMMA.16816.F32.BF16 R92, R152, R162.reuse, R92 ;  /* 0x000000a2985c723c */ /* 0x080fe2000004185c */
[----:B------:R-:W-:Y:S06]  /*187f0*/  LDSM.16.MT88.4 R152, [R210+0x1500] ;  /* 0x00150000d298783b */ /* 0x000fec0000004200 */
[----:B------:R4:W-:Y:S01]  /*18800*/  MUFU.EX2 R199, R28 ;  /* 0x0000001c00c77308 */ /* 0x0009e20000000800 */
[----:B------:R-:W-:Y:S01]  /*18810*/  HMMA.16816.F32.BF16 R96, R148, R162, R96 ;  /* 0x000000a29460723c */ /* 0x000fe20000041860 */
[----:B------:R-:W4:Y:S03]  /*18820*/  LDSM.16.MT88.4 R148, [R209+0x1500] ;  /* 0x00150000d194783b */ /* 0x000f260000004200 */
[----:B-1----:R-:W-:Y:S05]  /*18830*/  F2FP.BF16.PACK_AB R26, R207, R226 ;  /* 0x000000e2cf1a723e */ /* 0x002fea00000010ff */
[----:B------:R1:W1:Y:S03]  /*18840*/  MUFU.EX2 R198, R29 ;  /* 0x0000001d00c67308 */ /* 0x0002660000000800 */
[----:B---3--:R-:W-:Y:S07]  /*18850*/  F2FP.BF16.PACK_AB R27, R202, R203 ;  /* 0x000000cbca1b723e */ /* 0x008fee00000010ff */
[----:B------:R3:W-:Y:S01]  /*18860*/  MUFU.EX2 R177, R30 ;  /* 0x0000001e00b17308 */ /* 0x0007e20000000800 */
[-C--:B--2---:R-:W-:Y:S05]  /*18870*/  HMMA.16816.F32.BF16 R4, R24, R156.reuse, R4 ;  /* 0x0000009c1804723c */ /* 0x084fea0000041804 */
        /* <DEDUP_REMOVED lines=186> */
.L_x_734:
[----:B------:R-:W2:Y:S04]  /*19420*/  LDL.LU R5, [R1+0x4] ;  /* 0x0000040001057983 */ /* 0x000ea80000300800 */
        /* <DEDUP_REMOVED lines=152> */
.L_x_681:
        /* <DEDUP_REMOVED lines=153> */
.L_x_737:
        /* <DEDUP_REMOVED lines=11> */
[----:B------:R-:W-:Y:S01]  /*1a7f0*/  IMAD R12, R29, 0x20, R52 ;  /* 0x000000201d0c7824 */ /* 0x000fe200078e0234 */
[----:B------:R-:W-:Y:S01]  /*1a800*/  LOP3.LUT R4, R4, 0xffffffc, RZ, 0xc0, !PT ;  /* 0x0ffffffc04047812 */ /* 0x000fe200078ec0ff */
[----:B-----5:R-:W-:Y:S01]  /*1a810*/  IMAD R24, R24, c[0x0][0x4e8], RZ ;  /* 0x00013a0018187a24 */ /* 0x020fe200078e02ff */
[----:B------:R-:W-:Y:S01]  /*1a820*/  LEA.HI R7, R7, R8, RZ, 0x2 ;  /* 0x0000000807077211 */ /* 0x000fe200078f10ff */
[----:B------:R-:W-:Y:S01]  /*1a830*/  BSSY B0, `(.L_x_738) ;  /* 0x0000085000007945 */ /* 0x000fe20003800000 */
[----:B------:R-:W-:-:S02]  /*1a840*/  IADD3 R6, R29, -R5, RZ ;  /* 0x800000051d067210 */ /* 0x000fc40007ffe0ff */
[----:B------:R-:W-:Y:S01]  /*1a850*/  LOP3.LUT R5, R0, 0xffffffc0, RZ, 0xc0, !PT ;  /* 0xffffffc000057812 */ /* 0x000fe200078ec0ff */
[----:B------:R-:W-:Y:S01]  /*1a860*/  IMAD.IADD R0, R49, 0x1, -R4 ;  /* 0x0000000131007824 */ /* 0x000fe200078e0a04 */
[----:B------:R-:W-:Y:S02]  /*1a870*/  SHF.R.S32.HI R4, RZ, 0x2, R7 ;  /* 0x00000002ff047819 */ /* 0x000fe40000011407 */
[----:B------:R-:W-:Y:S01]  /*1a880*/  ISETP.NE.AND P2, PT, R9, 0x1, PT ;  /* 0x000000010900780c */ /* 0x000fe20003f45270 */
[----:B------:R-:W-:Y:S01]  /*1a890*/  IMAD R6, R6, 0x8, R5 ;  /* 0x0000000806067824 */ /* 0x000fe200078e0205 */
[----:B------:R-:W-:Y:S01]  /*1a8a0*/  LEA R16, R0, R4, 0x4 ;  /* 0x0000000400107211 */ /* 0x000fe200078e20ff */
[----:B------:R-:W-:Y:S01]  /*1a8b0*/  IMAD R0, R3, c[0x0][0x3a0], RZ ;  /* 0x0000e80003007a24 */ /* 0x000fe200078e02ff */
[----:B------:R-:W-:Y:S01]  /*1a8c0*/  LEA.HI R10, R52, R52, RZ, 0x1 ;  /* 0x00000034340a7211 */ /* 0x000fe200078f08ff */
[----:B------:R-:W-:Y:S01]  /*1a8d0*/  IMAD.WIDE.U32 R4, R69, c[0x0][0x490], R2 ;  /* 0x0001240045047a25 */ /* 0x000fe200078e0002 */
[----:B------:R-:W-:-:S02]  /*1a8e0*/  LOP3.LUT P0, RZ, R8, 0x3, RZ, 0xc0, !PT ;  /* 0x0000000308ff7812 */ /* 0x000fc4000780c0ff */
[----:B------:R-:W-:Y:S01]  /*1a8f0*/  LOP3.LUT R10, R10, 0x3fffffe, RZ, 0xc0, !PT ;  /* 0x03fffffe0a0a7812 */ /* 0x000fe200078ec0ff */
[----:B------:R-:W-:Y:S01]  /*1a900*/  IMAD.IADD R6, R16, 0x1, R6 ;  /* 0x0000000110067824 */ /* 0x000fe200078e0206 */
[----:B------:R-:W-:Y:S01]  /*1a910*/  LEA.HI R13, R56, R55, RZ, 0x3 ;  /* 0x00000037380d7211 */ /* 0x000fe200078f18ff */
[C---:B------:R-:W-:Y:S02]  /*1a920*/  IMAD R7, R2.reuse, c[0x0][0x3a4], R0 ;  /* 0x0000e90002077a24 */ /* 0x040fe400078e0200 */
[----:B------:R-:W-:-:S04]  /*1a930*/  IMAD.WIDE.U32 R2, R2, c[0x0][0x3a0], RZ ;  /* 0x0000e80002027a25 */ /* 0x000fc800078e00ff */
[----:B-1----:R-:W-:Y:S02]  /*1a940*/  IMAD R0, R21, 0x80, R6 ;  /* 0x0000008015007824 */ /* 0x002fe400078e0206 */
[----:B------:R-:W-:Y:S02]  /*1a950*/  IMAD R9, R57, c[0x0][0x490], RZ ;  /* 0x0001240039097a24 */ /* 0x000fe400078e02ff */
[----:B------:R-:W-:Y:S01]  /*1a960*/  IMAD.IADD R3, R3, 0x1, R7 ;  /* 0x0000000103037824 */ /* 0x000fe200078e0207 */
        /* <DEDUP_REMOVED lines=113> */
.L_x_739:
[----:B---3--:R-:W-:Y:S05]  /*1b080*/  BSYNC B0 ;  /* 0x0000000000007941 */ /* 0x008fea0003800000 */
.L_x_738:
        /* <DEDUP_REMOVED lines=23> */
.L_x_741:
[----:B------:R-:W-:Y:S05]  /*1b200*/  BSYNC B0 ;  /* 0x0000000000007941 */ /* 0x000fea0003800000 */
.L_x_740:
        /* <DEDUP_REMOVED lines=23> */
.L_x_743:
[----:B------:R-:W-:Y:S05]  /*1b380*/  BSYNC B0 ;  /* 0x0000000000007941 */ /* 0x000fea0003800000 */
.L_x_742:
        /* <DEDUP_REMOVED lines=24> */
.L_x_736:
        /* <DEDUP_REMOVED lines=19> */
.L_x_744:
        /* <DEDUP_REMOVED lines=40> */
.L_x_746:
[----:B------:R-:W-:Y:S05]  /*1b8c0*/  BSYNC B0 ;  /* 0x0000000000007941 */ /* 0x000fea0003800000 */
.L_x_745:
        /* <DEDUP_REMOVED lines=64> */
.L_x_748:
[----:B------:R-:W-:Y:S05]  /*1bcd0*/  BSYNC B0 ;  /* 0x0000000000007941 */ /* 0x000fea0003800000 */
.L_x_747:
        /* <DEDUP_REMOVED lines=21> */
.L_x_750:
[----:B------:R-:W-:Y:S05]  /*1be30*/  BSYNC B0 ;  /* 0x0000000000007941 */ /* 0x000fea0003800000 */
.L_x_749:
        /* <DEDUP_REMOVED lines=21> */
.L_x_752:
[----:B------:R-:W-:Y:S05]  /*1bf90*/  BSYNC B0 ;  /* 0x0000000000007941 */ /* 0x000fea0003800000 */
.L_x_751:
        /* <DEDUP_REMOVED lines=22> */
.L_x_753:
        /* <DEDUP_REMOVED lines=16> */
.L_x_764:


//--------------------- .nv.shared._ZN7cutlass13device_kernelIN5flash19enable_sm80_to_sm89INS1_16FlashAttnFwdSm80INS1_25CollectiveMainloopFwdSm80ILi4ELi1ELb0EN4cute5tupleIJNS5_1CILi128EEENS7_ILi64EEENS7_ILi96EEEEEELi96ENS_10bfloat16_tEfNS_4arch4Sm80ELb0ELb0ELb0ELb0ELb0ELb0ELb1ELb0EEENS1_21CollectiveEpilogueFwdINS6_IJS8_SA_S9_EEENS6_IJNS7_ILi1EEESI_SI_EEESC_SE_Li128ELb0ELb1ELb0ELb0EEENS1_19SingleTileSchedulerILb0ELb0ELb1ELi128EEEEEEEEEvNT_6ParamsE --------------------------
	.section	.nv.shared._ZN7cutlass13device_kernelIN5flash19enable_sm80_to_sm89INS1_16FlashAttnFwdSm80INS1_25CollectiveMainloopFwdSm80ILi4ELi1ELb0EN4cute5tupleIJNS5_1CILi128EEENS7_ILi64EEENS7_ILi96EEEEEELi96ENS_10bfloat16_tEfNS_4arch4Sm80ELb0ELb0ELb0ELb0ELb0ELb0ELb1ELb0EEENS1_21CollectiveEpilogueFwdINS6_IJS8_SA_S9_EEENS6_IJNS7_ILi1EEESI_SI_EEESC_SE_Li128ELb0ELb1ELb0ELb0EEENS1_19SingleTileSchedulerILb0ELb0ELb1ELi128EEEEEEEEEvNT_6ParamsE,"aw",@nobits
	.sectionflags	@""
	.align	16


//--------------------- .nv.global                --------------------------
	.section	.nv.global,"aw",@nobits
.nv.global:
	.type		_ZN65_INTERNAL_5e04f295_29_flash_fwd_hdim96_bf16_sm80_cu_6987f922_32414cute1_E,@object
	.size		_ZN65_INTERNAL_5e04f295_29_flash_fwd_hdim96_bf16_sm80_cu_6987f922_32414cute1_E,(_ZN65_INTERNAL_5e04f295_29_flash_fwd_hdim96_bf16_sm80_cu_6987f922_32414cuda3std3__45__cpo6cbeginE - _ZN65_INTERNAL_5e04f295_29_flash_fwd_hdim96_bf16_sm80_cu_6987f922_32414cute1_E)
_ZN65_INTERNAL_5e04f295_29_flash_fwd_hdim96_bf16_sm80_cu_6987f922_32414cute1_E:
	.zero		1
	.type		_ZN65_INTERNAL_5e04f295_29_flash_fwd_hdim96_bf16_sm80_cu_6987f922_32414cuda3std3__45__cpo6cbeginE,@object
	.size		_ZN65_INTERNAL_5e04f295_29_flash_fwd_hdim96_bf16_sm80_cu_6987f922_32414cuda3std3__45__cpo6cbeginE,(_ZN65_INTERNAL_5e04f295_29_flash_fwd_hdim96_bf16_sm80_cu_6987f922_32414cuda3std3__48in_placeE - _ZN65_INTERNAL_5e04f295_29_flash_fwd_hdim96_bf16_sm80_cu_6987f922_32414cuda3std3__45__cpo6cbeginE)
_ZN65_INTERNAL_5e04f295_29_flash_fwd_hdim96_bf16_sm80_cu_6987f922_32414cuda3std3__45__cpo6cbeginE:
	.zero		1
	.type		_ZN65_INTERNAL_5e04f295_29_flash_fwd_hdim96_bf16_sm80_cu_6987f922_32414cuda3std3__48in_placeE,@object
	.size		_ZN65_INTERNAL_5e04f295_29_flash_fwd_hdim96_bf16_sm80_cu_6987f922_32414cuda3std3__48in_placeE,(_ZN65_INTERNAL_5e04f295_29_flash_fwd_hdim96_bf16_sm80_cu_6987f922_32414cuda3std6ranges3__45__cpo9iter_moveE - _ZN65_INTERNAL_5e04f295_29_flash_fwd_hdim96_bf16_sm80_cu_6987f922_32414cuda3std3__48in_placeE)
_ZN65_INTERNAL_5e04f295_29_flash_fwd_hdim96_bf16_sm80_cu_6987f922_32414cuda3std3__48in_placeE:
	.zero		1
	.type		_ZN65_INTERNAL_5e04f295_29_flash_fwd_hdim96_bf16_sm80_cu_6987f922_32414cuda3std6ranges3__45__cpo9iter_moveE,@object
	.size		_ZN65_INTERNAL_5e04f295_29_flash_fwd_hdim96_bf16_sm80_cu_6987f922_32414cuda3std6ranges3__45__cpo9iter_moveE,(_ZN65_INTERNAL_5e04f295_29_flash_fwd_hdim96_bf16_sm80_cu_6987f922_32414cuda3std3__45__cpo5beginE - _ZN65_INTERNAL_5e04f295_29_flash_fwd_hdim96_bf16_sm80_cu_6987f922_32414cuda3std6ranges3__45__cpo9iter_moveE)
_ZN65_INTERNAL_5e04f295_29_flash_fwd_hdim96_bf16_sm80_cu_6987f922_32414cuda3std6ranges3__45__cpo9iter_moveE:
	.zero		1
	.type		_ZN65_INTERNAL_5e04f295_29_flash_fwd_hdim96_bf16_sm80_cu_6987f922_32414cuda3std3__45__cpo5beginE,@object
	.size		_ZN65_INTERNAL_5e04f295_29_flash_fwd_hdim96_bf16_sm80_cu_6987f922_32414cuda3std3__45__cpo5beginE,(_ZN65_INTERNAL_5e04f295_29_flash_fwd_hdim96_bf16_sm80_cu_6987f922_32414cuda3std3__467_GLOBAL__N__5e04f295_29_flash_fwd_hdim96_bf16_sm80_cu_6987f922_32416ignoreE - _ZN65_INTERNAL_5e04f295_29_flash_fwd_hdim96_bf16_sm80_cu_6987f922_32414cuda3std3__45__cpo5beginE)
_ZN65_INTERNAL_5e04f295_29_flash_fwd_hdim96_bf16_sm80_cu_6987f922_32414cuda3std3__45__cpo5beginE:
	.zero		1
	.type		_ZN65_INTERNAL_5e04f295_29_flash_fwd_hdim96_bf16_sm80_cu_6987f922_32414cuda3std3__467_GLOBAL__N__5e04f295_29_flash_fwd_hdim96_bf16_sm80_cu_6987f922_32416ignoreE,@object
	.size		_ZN65_INTERNAL_5e04f295_29_flash_fwd_hdim96_bf16_sm80_cu_6987f922_32414cuda3std3__467_GLOBAL__N__5e04f295_29_flash_fwd_hdim96_bf16_sm80_cu_6987f922_32416ignoreE,(_ZN65_INTERNAL_5e04f295_29_flash_fwd_hdim96_bf16_sm80_cu_6987f922_32414cute7productE - _ZN65_INTERNAL_5e04f295_29_flash_fwd_hdim96_bf16_sm80_cu_6987f922_32414cuda3std3__467_GLOBAL__N__5e04f295_29_flash_fwd_hdim96_bf16_sm80_cu_6987f922_32416ignoreE)
_ZN65_INTERNAL_5e04f295_29_flash_fwd_hdim96_bf16_sm80_cu_6987f922_32414cuda3std3__467_GLOBAL__N__5e04f295_29_flash_fwd_hdim96_bf16_sm80_cu_6987f922_32416ignoreE:
	.zero		1
	.type		_ZN65_INTERNAL_5e04f295_29_flash_fwd_hdim96_bf16_sm80_cu_6987f922_32414cute7productE,@object
	.size		_ZN65_INTERNAL_5e04f295_29_flash_fwd_hdim96_bf16_sm80_cu_6987f922_32414cute7productE,(_ZN65_INTERNAL_5e04f295_29_flash_fwd_hdim96_bf16_sm80_cu_6987f922_32414cuda3std3__45__cpo3endE - _ZN65_INTERNAL_5e04f295_29_flash_fwd_hdim96_bf16_sm80_cu_6987f922_32414cute7productE)
_ZN65_INTERNAL_5e04f295_29_flash_fwd_hdim96_bf16_sm80_cu_6987f922_32414cute7productE:
	.zero		1
	.type		_ZN65_INTERNAL_5e04f295_29_flash_fwd_hdim96_bf16_sm80_cu_6987f922_32414cuda3std3__45__cpo3endE,@object
	.size		_ZN65_INTERNAL_5e04f295_29_flash_fwd_hdim96_bf16_sm80_cu_6987f922_32414cuda3std3__45__cpo3endE,(_ZN65_INTERNAL_5e04f295_29_flash_fwd_hdim96_bf16_sm80_cu_6987f922_32414cuda3std3__419piecewise_constructE - _ZN65_INTERNAL_5e04f295_29_flash_fwd_hdim96_bf16_sm80_cu_6987f922_32414cuda3std3__45__cpo3endE)
_ZN65_INTERNAL_5e04f295_29_flash_fwd_hdim96_bf16_sm80_cu_6987f922_32414cuda3std3__45__cpo3endE:
	.zero		1
	.type		_ZN65_INTERNAL_5e04f295_29_flash_fwd_hdim96_bf16_sm80_cu_6987f922_32414cuda3std3__419piecewise_constructE,@object
	.size		_ZN65_INTERNAL_5e04f295_29_flash_fwd_hdim96_bf16_sm80_cu_6987f922_32414cuda3std3__419piecewise_constructE,(_ZN65_INTERNAL_5e04f295_29_flash_fwd_hdim96_bf16_sm80_cu_6987f922_32414cuda3std3__45__cpo4cendE - _ZN65_INTERNAL_5e04f295_29_flash_fwd_hdim96_bf16_sm80_cu_6987f922_32414cuda3std3__419piecewise_constructE)
_ZN65_INTERNAL_5e04f295_29_flash_fwd_hdim96_bf16_sm80_cu_6987f922_32414cuda3std3__419piecewise_constructE:
	.zero		1
	.type		_ZN65_INTERNAL_5e04f295_29_flash_fwd_hdim96_bf16_sm80_cu_6987f922_32414cuda3std3__45__cpo4cendE,@object
	.size		_ZN65_INTERNAL_5e04f295_29_flash_fwd_hdim96_bf16_sm80_cu_6987f922_32414cuda3std3__45__cpo4cendE,(_ZN65_INTERNAL_5e04f295_29_flash_fwd_hdim96_bf16_sm80_cu_6987f922_32414cuda3std6ranges3__45__cpo4swapE - _ZN65_INTERNAL_5e04f295_29_flash_fwd_hdim96_bf16_sm80_cu_6987f922_32414cuda3std3__45__cpo4cendE)
_ZN65_INTERNAL_5e04f295_29_flash_fwd_hdim96_bf16_sm80_cu_6987f922_32414cuda3std3__45__cpo4cendE:
	.zero		1
	.type		_ZN65_INTERNAL_5e04f295_29_flash_fwd_hdim96_bf16_sm80_cu_6987f922_32414cuda3std6ranges3__45__cpo4swapE,@object
	.size		_ZN65_INTERNAL_5e04f295_29_flash_fwd_hdim96_bf16_sm80_cu_6987f922_32414cuda3std6ranges3__45__cpo4swapE,(.L_7 - _ZN65_INTERNAL_5e04f295_29_flash_fwd_hdim96_bf16_sm80_cu_6987f922_32414cuda3std6ranges3__45__cpo4swapE)
_ZN65_INTERNAL_5e04f295_29_flash_fwd_hdim96_bf16_sm80_cu_6987f922_32414cuda3std6ranges3__45__cpo4swapE:
	.zero		1
.L_7:


//--------------------- .nv.shared._ZN7cutlass13device_kernelIN5flash19enable_sm80_to_sm89INS1_16FlashAttnFwdSm80INS1_25CollectiveMainloopFwdSm80ILi4ELi1ELb0EN4cute5tupleIJNS5_1CILi128EEENS7_ILi64EEENS7_ILi96EEEEEELi96ENS_10bfloat16_tEfNS_4arch4Sm80ELb0ELb0ELb0ELb1ELb0ELb0ELb1ELb0EEENS1_21CollectiveEpilogueFwdINS6_IJS8_SA_S9_EEENS6_IJNS7_ILi1EEESI_SI_EEESC_SE_Li128ELb1ELb1ELb0ELb0EEENS1_19SingleTileSchedulerILb1ELb0ELb1ELi128EEEEEEEEEvNT_6ParamsE --------------------------
	.section	.nv.shared._ZN7cutlass13device_kernelIN5flash19enable_sm80_to_sm89INS1_16FlashAttnFwdSm80INS1_25CollectiveMainloopFwdSm80ILi4ELi1ELb0EN4cute5tupleIJNS5_1CILi128EEENS7_ILi64EEENS7_ILi96EEEEEELi96ENS_10bfloat16_tEfNS_4arch4Sm80ELb0ELb0ELb0ELb1ELb0ELb0ELb1ELb0EEENS1_21CollectiveEpilogueFwdINS6_IJS8_SA_S9_EEENS6_IJNS7_ILi1EEESI_SI_EEESC_SE_Li128ELb1ELb1ELb0ELb0EEENS1_19SingleTileSchedulerILb1ELb0ELb1ELi128EEEEEEEEEvNT_6ParamsE,"aw",@nobits
	.sectionflags	@""
	.align	16


//--------------------- .nv.shared._ZN7cutlass13device_kernelIN5flash19enable_sm80_to_sm89INS1_16FlashAttnFwdSm80INS1_25CollectiveMainloopFwdSm80ILi4ELi1ELb0EN4cute5tupleIJNS5_1CILi128EEENS7_ILi64EEENS7_ILi96EEEEEELi96ENS_10bfloat16_tEfNS_4arch4Sm80ELb0ELb0ELb0ELb1ELb0ELb1ELb1ELb0EEENS1_21CollectiveEpilogueFwdINS6_IJS8_SA_S9_EEENS6_IJNS7_ILi1EEESI_SI_EEESC_SE_Li128ELb1ELb1ELb0ELb0EEENS1_19SingleTileSchedulerILb1ELb0ELb1ELi128EEEEEEEEEvNT_6ParamsE --------------------------
	.section	.nv.shared._ZN7cutlass13device_kernelIN5flash19enable_sm80_to_sm89INS1_16FlashAttnFwdSm80INS1_25CollectiveMainloopFwdSm80ILi4ELi1ELb0EN4cute5tupleIJNS5_1CILi128EEENS7_ILi64EEENS7_ILi96EEEEEELi96ENS_10bfloat16_tEfNS_4arch4Sm80ELb0ELb0ELb0ELb1ELb0ELb1ELb1ELb0EEENS1_21CollectiveEpilogueFwdINS6_IJS8_SA_S9_EEENS6_IJNS7_ILi1EEESI_SI_EEESC_SE_Li128ELb1ELb1ELb0ELb0EEENS1_19SingleTileSchedulerILb1ELb0ELb1ELi128EEEEEEEEEvNT_6ParamsE,"aw",@nobits
	.sectionflags	@""
	.align	16


//--------------------- .nv.shared._ZN7cutlass13device_kernelIN5flash19enable_sm80_to_sm89INS1_16FlashAttnFwdSm80INS1_25CollectiveMainloopFwdSm80ILi4ELi1ELb0EN4cute5tupleIJNS5_1CILi128EEENS7_ILi48EEENS7_ILi96EEEEEELi96ENS_10bfloat16_tEfNS_4arch4Sm80ELb0ELb1ELb0ELb0ELb0ELb0ELb1ELb0EEENS1_21CollectiveEpilogueFwdINS6_IJS8_SA_S9_EEENS6_IJNS7_ILi1EEESI_SI_EEESC_SE_Li128ELb0ELb1ELb0ELb0EEENS1_19SingleTileSchedulerILb0ELb0ELb1ELi128EEEEEEEEEvNT_6ParamsE --------------------------
	.section	.nv.shared._ZN7cutlass13device_kernelIN5flash19enable_sm80_to_sm89INS1_16FlashAttnFwdSm80INS1_25CollectiveMainloopFwdSm80ILi4ELi1ELb0EN4cute5tupleIJNS5_1CILi128EEENS7_ILi48EEENS7_ILi96EEEEEELi96ENS_10bfloat16_tEfNS_4arch4Sm80ELb0ELb1ELb0ELb0ELb0ELb0ELb1ELb0EEENS1_21CollectiveEpilogueFwdINS6_IJS8_SA_S9_EEENS6_IJNS7_ILi1EEESI_SI_EEESC_SE_Li128ELb0ELb1ELb0ELb0EEENS1_19SingleTileSchedulerILb0ELb0ELb1ELi128EEEEEEEEEvNT_6ParamsE,"aw",@nobits
	.sectionflags	@""
	.align	16


//--------------------- .nv.shared._ZN7cutlass13device_kernelIN5flash19enable_sm80_to_sm89INS1_16FlashAttnFwdSm80INS1_25CollectiveMainloopFwdSm80ILi4ELi1ELb0EN4cute5tupleIJNS5_1CILi128EEENS7_ILi48EEENS7_ILi96EEEEEELi96ENS_10bfloat16_tEfNS_4arch4Sm80ELb0ELb1ELb0ELb1ELb0ELb0ELb1ELb0EEENS1_21CollectiveEpilogueFwdINS6_IJS8_SA_S9_EEENS6_IJNS7_ILi1EEESI_SI_EEESC_SE_Li128ELb1ELb1ELb0ELb0EEENS1_19SingleTileSchedulerILb1ELb0ELb1ELi128EEEEEEEEEvNT_6ParamsE --------------------------
	.section	.nv.shared._ZN7cutlass13device_kernelIN5flash19enable_sm80_to_sm89INS1_16FlashAttnFwdSm80INS1_25CollectiveMainloopFwdSm80ILi4ELi1ELb0EN4cute5tupleIJNS5_1CILi128EEENS7_ILi48EEENS7_ILi96EEEEEELi96ENS_10bfloat16_tEfNS_4arch4Sm80ELb0ELb1ELb0ELb1ELb0ELb0ELb1ELb0EEENS1_21CollectiveEpilogueFwdINS6_IJS8_SA_S9_EEENS6_IJNS7_ILi1EEESI_SI_EEESC_SE_Li128ELb1ELb1ELb0ELb0EEENS1_19SingleTileSchedulerILb1ELb0ELb1ELi128EEEEEEEEEvNT_6ParamsE,"aw",@nobits
	.sectionflags	@""
	.align	16


//--------------------- .nv.shared._ZN7cutlass13device_kernelIN5flash19enable_sm80_to_sm89INS1_16FlashAttnFwdSm80INS1_25CollectiveMainloopFwdSm80ILi4ELi1ELb0EN4cute5tupleIJNS5_1CILi128EEENS7_ILi48EEENS7_ILi96EEEEEELi96ENS_10bfloat16_tEfNS_4arch4Sm80ELb0ELb1ELb0ELb1ELb0ELb1ELb1ELb0EEENS1_21CollectiveEpilogueFwdINS6_IJS8_SA_S9_EEENS6_IJNS7_ILi1EEESI_SI_EEESC_SE_Li128ELb1ELb1ELb0ELb0EEENS1_19SingleTileSchedulerILb1ELb0ELb1ELi128EEEEEEEEEvNT_6ParamsE --------------------------
	.section	.nv.shared._ZN7cutlass13device_kernelIN5flash19enable_sm80_to_sm89INS1_16FlashAttnFwdSm80INS1_25CollectiveMainloopFwdSm80ILi4ELi1ELb0EN4cute5tupleIJNS5_1CILi128EEENS7_ILi48EEENS7_ILi96EEEEEELi96ENS_10bfloat16_tEfNS_4arch4Sm80ELb0ELb1ELb0ELb1ELb0ELb1ELb1ELb0EEENS1_21CollectiveEpilogueFwdINS6_IJS8_SA_S9_EEENS6_IJNS7_ILi1EEESI_SI_EEESC_SE_Li128ELb1ELb1ELb0ELb0EEENS1_19SingleTileSchedulerILb1ELb0ELb1ELi128EEEEEEEEEvNT_6ParamsE,"aw",@nobits
	.sectionflags	@""
	.align	16


//--------------------- .nv.shared._ZN7cutlass13device_kernelIN5flash19enable_sm80_to_sm89INS1_16FlashAttnFwdSm80INS1_25CollectiveMainloopFwdSm80ILi4ELi1ELb0EN4cute5tupleIJNS5_1CILi128EEENS7_ILi64EEENS7_ILi96EEEEEELi96ENS_10bfloat16_tEfNS_4arch4Sm80ELb1ELb0ELb0ELb0ELb0ELb0ELb1ELb0EEENS1_21CollectiveEpilogueFwdINS6_IJS8_SA_S9_EEENS6_IJNS7_ILi1EEESI_SI_EEESC_SE_Li128ELb0ELb1ELb0ELb0EEENS1_30DynamicPersistentTileSchedulerILi128ELi128ELb0ELb1ELb0EEEEEEEEEvNT_6ParamsE --------------------------
	.section	.nv.shared._ZN7cutlass13device_kernelIN5flash19enable_sm80_to_sm89INS1_16FlashAttnFwdSm80INS1_25CollectiveMainloopFwdSm80ILi4ELi1ELb0EN4cute5tupleIJNS5_1CILi128EEENS7_ILi64EEENS7_ILi96EEEEEELi96ENS_10bfloat16_tEfNS_4arch4Sm80ELb1ELb0ELb0ELb0ELb0ELb0ELb1ELb0EEENS1_21CollectiveEpilogueFwdINS6_IJS8_SA_S9_EEENS6_IJNS7_ILi1EEESI_SI_EEESC_SE_Li128ELb0ELb1ELb0ELb0EEENS1_30DynamicPersistentTileSchedulerILi128ELi128ELb0ELb1ELb0EEEEEEEEEvNT_6ParamsE,"aw",@nobits
	.sectionflags	@""
	.align	16


//--------------------- .nv.shared._ZN7cutlass13device_kernelIN5flash19enable_sm80_to_sm89INS1_16FlashAttnFwdSm80INS1_25CollectiveMainloopFwdSm80ILi4ELi1ELb0EN4cute5tupleIJNS5_1CILi128EEENS7_ILi64EEENS7_ILi96EEEEEELi96ENS_10bfloat16_tEfNS_4arch4Sm80ELb1ELb0ELb0ELb1ELb0ELb0ELb1ELb0EEENS1_21CollectiveEpilogueFwdINS6_IJS8_SA_S9_EEENS6_IJNS7_ILi1EEESI_SI_EEESC_SE_Li128ELb1ELb1ELb0ELb0EEENS1_19SingleTileSchedulerILb1ELb0ELb1ELi128EEEEEEEEEvNT_6ParamsE --------------------------
	.section	.nv.shared._ZN7cutlass13device_kernelIN5flash19enable_sm80_to_sm89INS1_16FlashAttnFwdSm80INS1_25CollectiveMainloopFwdSm80ILi4ELi1ELb0EN4cute5tupleIJNS5_1CILi128EEENS7_ILi64EEENS7_ILi96EEEEEELi96ENS_10bfloat16_tEfNS_4arch4Sm80ELb1ELb0ELb0ELb1ELb0ELb0ELb1ELb0EEENS1_21CollectiveEpilogueFwdINS6_IJS8_SA_S9_EEENS6_IJNS7_ILi1EEESI_SI_EEESC_SE_Li128ELb1ELb1ELb0ELb0EEENS1_19SingleTileSchedulerILb1ELb0ELb1ELi128EEEEEEEEEvNT_6ParamsE,"aw",@nobits
	.sectionflags	@""
	.align	16


//--------------------- .nv.shared._ZN7cutlass13device_kernelIN5flash19enable_sm80_to_sm89INS1_16FlashAttnFwdSm80INS1_25CollectiveMainloopFwdSm80ILi4ELi1ELb0EN4cute5tupleIJNS5_1CILi128EEENS7_ILi64EEENS7_ILi96EEEEEELi96ENS_10bfloat16_tEfNS_4arch4Sm80ELb1ELb0ELb0ELb1ELb0ELb1ELb1ELb0EEENS1_21CollectiveEpilogueFwdINS6_IJS8_SA_S9_EEENS6_IJNS7_ILi1EEESI_SI_EEESC_SE_Li128ELb1ELb1ELb0ELb0EEENS1_19SingleTileSchedulerILb1ELb0ELb1ELi128EEEEEEEEEvNT_6ParamsE --------------------------
	.section	.nv.shared._ZN7cutlass13device_kernelIN5flash19enable_sm80_to_sm89INS1_16FlashAttnFwdSm80INS1_25CollectiveMainloopFwdSm80ILi4ELi1ELb0EN4cute5tupleIJNS5_1CILi128EEENS7_ILi64EEENS7_ILi96EEEEEELi96ENS_10bfloat16_tEfNS_4arch4Sm80ELb1ELb0ELb0ELb1ELb0ELb1ELb1ELb0EEENS1_21CollectiveEpilogueFwdINS6_IJS8_SA_S9_EEENS6_IJNS7_ILi1EEESI_SI_EEESC_SE_Li128ELb1ELb1ELb0ELb0EEENS1_19SingleTileSchedulerILb1ELb0ELb1ELi128EEEEEEEEEvNT_6ParamsE,"aw",@nobits
	.sectionflags	@""
	.align	16
